//
// Generated by NVIDIA NVVM Compiler
//
// Compiler Build ID: CL-36424714
// Cuda compilation tools, release 13.0, V13.0.88
// Based on NVVM 20.0.0
//

.version 9.0
.target sm_100
.address_size 64

	// .globl	_Z14reduce_kernel1PiS_i
// _ZZN3cub18CUB_300001_SM_10006detail6reduce28DeviceReduceSingleTileKernelINS2_10policy_hubIijN4cuda3std3__44plusIiEEE10Policy1000EPiSC_jS9_iiNS7_10__identityEEEvT0_T1_T2_T3_T4_T6_E12temp_storage has been demoted
// _ZZN3cub18CUB_300001_SM_10006detail6reduce18DeviceReduceKernelINS2_10policy_hubIijN4cuda3std3__44plusIiEEE10Policy1000EPijS9_iNS7_10__identityEEEvT0_PT3_T1_NS0_13GridEvenShareISH_EET2_T4_E12temp_storage has been demoted
// _ZZN3cub18CUB_300001_SM_10006detail6reduce28DeviceReduceSingleTileKernelINS2_10policy_hubIijN4cuda3std3__44plusIiEEE10Policy1000EPiSC_iS9_iiNS7_10__identityEEEvT0_T1_T2_T3_T4_T6_E12temp_storage has been demoted
// _ZZN3cub18CUB_300001_SM_10006detail6reduce28DeviceReduceSingleTileKernelINS2_10policy_hubIiyN4cuda3std3__44plusIiEEE10Policy1000EPiSC_yS9_iiNS7_10__identityEEEvT0_T1_T2_T3_T4_T6_E12temp_storage has been demoted
// _ZZN3cub18CUB_300001_SM_10006detail6reduce18DeviceReduceKernelINS2_10policy_hubIiyN4cuda3std3__44plusIiEEE10Policy1000EPiyS9_iNS7_10__identityEEEvT0_PT3_T1_NS0_13GridEvenShareISH_EET2_T4_E12temp_storage has been demoted
// _ZZN3cub18CUB_300001_SM_10006detail6reduce28DeviceReduceSingleTileKernelINS2_10policy_hubIiyN4cuda3std3__44plusIiEEE10Policy1000EPiSC_iS9_iiNS7_10__identityEEEvT0_T1_T2_T3_T4_T6_E12temp_storage has been demoted
.global .align 1 .b8 _ZN34_INTERNAL_e6be9e18_4_k_cu_5563a1064cuda3std3__45__cpo5beginE[1];
.global .align 1 .b8 _ZN34_INTERNAL_e6be9e18_4_k_cu_5563a1064cuda3std3__45__cpo3endE[1];
.global .align 1 .b8 _ZN34_INTERNAL_e6be9e18_4_k_cu_5563a1064cuda3std3__45__cpo6cbeginE[1];
.global .align 1 .b8 _ZN34_INTERNAL_e6be9e18_4_k_cu_5563a1064cuda3std3__45__cpo4cendE[1];
.global .align 1 .b8 _ZN34_INTERNAL_e6be9e18_4_k_cu_5563a1064cuda3std3__45__cpo6rbeginE[1];
.global .align 1 .b8 _ZN34_INTERNAL_e6be9e18_4_k_cu_5563a1064cuda3std3__45__cpo4rendE[1];
.global .align 1 .b8 _ZN34_INTERNAL_e6be9e18_4_k_cu_5563a1064cuda3std3__45__cpo7crbeginE[1];
.global .align 1 .b8 _ZN34_INTERNAL_e6be9e18_4_k_cu_5563a1064cuda3std3__45__cpo5crendE[1];
.global .align 1 .b8 _ZN34_INTERNAL_e6be9e18_4_k_cu_5563a1064cuda3std3__436_GLOBAL__N__e6be9e18_4_k_cu_5563a1066ignoreE[1];
.global .align 1 .b8 _ZN34_INTERNAL_e6be9e18_4_k_cu_5563a1064cuda3std3__419piecewise_constructE[1];
.global .align 1 .b8 _ZN34_INTERNAL_e6be9e18_4_k_cu_5563a1064cuda3std3__48in_placeE[1];
.global .align 1 .b8 _ZN34_INTERNAL_e6be9e18_4_k_cu_5563a1064cuda3std3__420unreachable_sentinelE[1];
.global .align 1 .b8 _ZN34_INTERNAL_e6be9e18_4_k_cu_5563a1064cuda3std3__47nulloptE[1];
.global .align 1 .b8 _ZN34_INTERNAL_e6be9e18_4_k_cu_5563a1064cuda3std3__48unexpectE[1];
.global .align 1 .b8 _ZN34_INTERNAL_e6be9e18_4_k_cu_5563a1064cuda3std6ranges3__45__cpo4swapE[1];
.global .align 1 .b8 _ZN34_INTERNAL_e6be9e18_4_k_cu_5563a1064cuda3std6ranges3__45__cpo9iter_moveE[1];
.global .align 1 .b8 _ZN34_INTERNAL_e6be9e18_4_k_cu_5563a1064cuda3std6ranges3__45__cpo5beginE[1];
.global .align 1 .b8 _ZN34_INTERNAL_e6be9e18_4_k_cu_5563a1064cuda3std6ranges3__45__cpo3endE[1];
.global .align 1 .b8 _ZN34_INTERNAL_e6be9e18_4_k_cu_5563a1064cuda3std6ranges3__45__cpo6cbeginE[1];
.global .align 1 .b8 _ZN34_INTERNAL_e6be9e18_4_k_cu_5563a1064cuda3std6ranges3__45__cpo4cendE[1];
.global .align 1 .b8 _ZN34_INTERNAL_e6be9e18_4_k_cu_5563a1064cuda3std6ranges3__45__cpo7advanceE[1];
.global .align 1 .b8 _ZN34_INTERNAL_e6be9e18_4_k_cu_5563a1064cuda3std6ranges3__45__cpo9iter_swapE[1];
.global .align 1 .b8 _ZN34_INTERNAL_e6be9e18_4_k_cu_5563a1064cuda3std6ranges3__45__cpo4nextE[1];
.global .align 1 .b8 _ZN34_INTERNAL_e6be9e18_4_k_cu_5563a1064cuda3std6ranges3__45__cpo4prevE[1];
.global .align 1 .b8 _ZN34_INTERNAL_e6be9e18_4_k_cu_5563a1064cuda3std6ranges3__45__cpo4dataE[1];
.global .align 1 .b8 _ZN34_INTERNAL_e6be9e18_4_k_cu_5563a1064cuda3std6ranges3__45__cpo5cdataE[1];
.global .align 1 .b8 _ZN34_INTERNAL_e6be9e18_4_k_cu_5563a1064cuda3std6ranges3__45__cpo4sizeE[1];
.global .align 1 .b8 _ZN34_INTERNAL_e6be9e18_4_k_cu_5563a1064cuda3std6ranges3__45__cpo5ssizeE[1];
.global .align 1 .b8 _ZN34_INTERNAL_e6be9e18_4_k_cu_5563a1064cuda3std6ranges3__45__cpo8distanceE[1];
.global .align 1 .b8 _ZN34_INTERNAL_e6be9e18_4_k_cu_5563a1066thrust24THRUST_300001_SM_1000_NS8cuda_cub3parE[1];
.global .align 1 .b8 _ZN34_INTERNAL_e6be9e18_4_k_cu_5563a1066thrust24THRUST_300001_SM_1000_NS8cuda_cub10par_nosyncE[1];
.global .align 1 .b8 _ZN34_INTERNAL_e6be9e18_4_k_cu_5563a1066thrust24THRUST_300001_SM_1000_NS6system6detail10sequential3seqE[1];
.global .align 1 .b8 _ZN34_INTERNAL_e6be9e18_4_k_cu_5563a1066thrust24THRUST_300001_SM_1000_NS6system3cpp3parE[1];
.global .align 1 .b8 _ZN34_INTERNAL_e6be9e18_4_k_cu_5563a1066thrust24THRUST_300001_SM_1000_NS12placeholders2_1E[1];
.global .align 1 .b8 _ZN34_INTERNAL_e6be9e18_4_k_cu_5563a1066thrust24THRUST_300001_SM_1000_NS12placeholders2_2E[1];
.global .align 1 .b8 _ZN34_INTERNAL_e6be9e18_4_k_cu_5563a1066thrust24THRUST_300001_SM_1000_NS12placeholders2_3E[1];
.global .align 1 .b8 _ZN34_INTERNAL_e6be9e18_4_k_cu_5563a1066thrust24THRUST_300001_SM_1000_NS12placeholders2_4E[1];
.global .align 1 .b8 _ZN34_INTERNAL_e6be9e18_4_k_cu_5563a1066thrust24THRUST_300001_SM_1000_NS12placeholders2_5E[1];
.global .align 1 .b8 _ZN34_INTERNAL_e6be9e18_4_k_cu_5563a1066thrust24THRUST_300001_SM_1000_NS12placeholders2_6E[1];
.global .align 1 .b8 _ZN34_INTERNAL_e6be9e18_4_k_cu_5563a1066thrust24THRUST_300001_SM_1000_NS12placeholders2_7E[1];
.global .align 1 .b8 _ZN34_INTERNAL_e6be9e18_4_k_cu_5563a1066thrust24THRUST_300001_SM_1000_NS12placeholders2_8E[1];
.global .align 1 .b8 _ZN34_INTERNAL_e6be9e18_4_k_cu_5563a1066thrust24THRUST_300001_SM_1000_NS12placeholders2_9E[1];
.global .align 1 .b8 _ZN34_INTERNAL_e6be9e18_4_k_cu_5563a1066thrust24THRUST_300001_SM_1000_NS12placeholders3_10E[1];
.global .align 1 .b8 _ZN34_INTERNAL_e6be9e18_4_k_cu_5563a1066thrust24THRUST_300001_SM_1000_NS3seqE[1];
.global .align 1 .b8 _ZN34_INTERNAL_e6be9e18_4_k_cu_5563a1066thrust24THRUST_300001_SM_1000_NS6deviceE[1];
.extern .shared .align 16 .b8 sA[];

.visible .entry _Z14reduce_kernel1PiS_i(
	.param .u64 .ptr .align 1 _Z14reduce_kernel1PiS_i_param_0,
	.param .u64 .ptr .align 1 _Z14reduce_kernel1PiS_i_param_1,
	.param .u32 _Z14reduce_kernel1PiS_i_param_2
)
{
	.reg .pred 	%p<8>;
	.reg .b32 	%r<25>;
	.reg .b64 	%rd<9>;

	ld.param.u64 	%rd1, [_Z14reduce_kernel1PiS_i_param_0];
	ld.param.u64 	%rd2, [_Z14reduce_kernel1PiS_i_param_1];
	ld.param.u32 	%r8, [_Z14reduce_kernel1PiS_i_param_2];
	mov.u32 	%r1, %ntid.x;
	mov.u32 	%r2, %ctaid.x;
	mov.u32 	%r3, %tid.x;
	mad.lo.s32 	%r4, %r1, %r2, %r3;
	shl.b32 	%r9, %r3, 2;
	mov.u32 	%r10, sA;
	add.s32 	%r5, %r10, %r9;
	mov.b32 	%r11, 0;
	st.shared.u32 	[%r5], %r11;
	setp.ge.s32 	%p1, %r4, %r8;
	@%p1 bra 	$L__BB0_2;
	cvta.to.global.u64 	%rd3, %rd1;
	mul.wide.s32 	%rd4, %r4, 4;
	add.s64 	%rd5, %rd3, %rd4;
	ld.global.u32 	%r12, [%rd5];
	st.shared.u32 	[%r5], %r12;
$L__BB0_2:
	bar.sync 	0;
	setp.lt.u32 	%p2, %r1, 2;
	@%p2 bra 	$L__BB0_7;
	mov.b32 	%r24, 1;
$L__BB0_4:
	shl.b32 	%r7, %r24, 1;
	add.s32 	%r14, %r7, 1023;
	and.b32  	%r16, %r14, %r3;
	setp.ne.s32 	%p3, %r16, 0;
	add.s32 	%r17, %r24, %r3;
	setp.ge.s32 	%p4, %r17, %r8;
	or.pred  	%p5, %p3, %p4;
	@%p5 bra 	$L__BB0_6;
	shl.b32 	%r18, %r24, 2;
	add.s32 	%r19, %r5, %r18;
	ld.shared.u32 	%r20, [%r19];
	ld.shared.u32 	%r21, [%r5];
	add.s32 	%r22, %r21, %r20;
	st.shared.u32 	[%r5], %r22;
$L__BB0_6:
	bar.sync 	0;
	setp.lt.u32 	%p6, %r7, %r1;
	mov.u32 	%r24, %r7;
	@%p6 bra 	$L__BB0_4;
$L__BB0_7:
	setp.ne.s32 	%p7, %r3, 0;
	@%p7 bra 	$L__BB0_9;
	ld.shared.u32 	%r23, [sA];
	cvta.to.global.u64 	%rd6, %rd2;
	mul.wide.u32 	%rd7, %r2, 4;
	add.s64 	%rd8, %rd6, %rd7;
	st.global.u32 	[%rd8], %r23;
$L__BB0_9:
	ret;

}
	// .globl	_Z14reduce_kernel2PiS_i
.visible .entry _Z14reduce_kernel2PiS_i(
	.param .u64 .ptr .align 1 _Z14reduce_kernel2PiS_i_param_0,
	.param .u64 .ptr .align 1 _Z14reduce_kernel2PiS_i_param_1,
	.param .u32 _Z14reduce_kernel2PiS_i_param_2
)
{
	.reg .pred 	%p<7>;
	.reg .b32 	%r<26>;
	.reg .b64 	%rd<9>;

	ld.param.u64 	%rd1, [_Z14reduce_kernel2PiS_i_param_0];
	ld.param.u64 	%rd2, [_Z14reduce_kernel2PiS_i_param_1];
	ld.param.u32 	%r10, [_Z14reduce_kernel2PiS_i_param_2];
	mov.u32 	%r1, %ntid.x;
	mov.u32 	%r2, %ctaid.x;
	mov.u32 	%r3, %tid.x;
	mad.lo.s32 	%r4, %r1, %r2, %r3;
	shl.b32 	%r11, %r3, 2;
	mov.u32 	%r12, sA;
	add.s32 	%r5, %r12, %r11;
	mov.b32 	%r13, 0;
	st.shared.u32 	[%r5], %r13;
	setp.ge.s32 	%p1, %r4, %r10;
	@%p1 bra 	$L__BB1_2;
	cvta.to.global.u64 	%rd3, %rd1;
	mul.wide.s32 	%rd4, %r4, 4;
	add.s64 	%rd5, %rd3, %rd4;
	ld.global.u32 	%r14, [%rd5];
	st.shared.u32 	[%r5], %r14;
$L__BB1_2:
	bar.sync 	0;
	setp.lt.u32 	%p2, %r1, 2;
	@%p2 bra 	$L__BB1_8;
	mov.b32 	%r25, 1;
$L__BB1_4:
	mov.u32 	%r6, %r25;
	shl.b32 	%r25, %r6, 1;
	mul.lo.s32 	%r8, %r25, %r3;
	setp.ge.u32 	%p3, %r8, %r1;
	@%p3 bra 	$L__BB1_7;
	add.s32 	%r9, %r8, %r6;
	setp.ge.u32 	%p4, %r9, %r1;
	@%p4 bra 	$L__BB1_7;
	shl.b32 	%r16, %r9, 2;
	add.s32 	%r18, %r12, %r16;
	ld.shared.u32 	%r19, [%r18];
	shl.b32 	%r20, %r8, 2;
	add.s32 	%r21, %r12, %r20;
	ld.shared.u32 	%r22, [%r21];
	add.s32 	%r23, %r22, %r19;
	st.shared.u32 	[%r21], %r23;
$L__BB1_7:
	bar.sync 	0;
	setp.lt.u32 	%p5, %r25, %r1;
	@%p5 bra 	$L__BB1_4;
$L__BB1_8:
	setp.ne.s32 	%p6, %r3, 0;
	@%p6 bra 	$L__BB1_10;
	ld.shared.u32 	%r24, [sA];
	cvta.to.global.u64 	%rd6, %rd2;
	mul.wide.u32 	%rd7, %r2, 4;
	add.s64 	%rd8, %rd6, %rd7;
	st.global.u32 	[%rd8], %r24;
$L__BB1_10:
	ret;

}
	// .globl	_Z14reduce_kernel3PiS_i
.visible .entry _Z14reduce_kernel3PiS_i(
	.param .u64 .ptr .align 1 _Z14reduce_kernel3PiS_i_param_0,
	.param .u64 .ptr .align 1 _Z14reduce_kernel3PiS_i_param_1,
	.param .u32 _Z14reduce_kernel3PiS_i_param_2
)
{
	.reg .pred 	%p<6>;
	.reg .b32 	%r<20>;
	.reg .b64 	%rd<9>;

	ld.param.u64 	%rd1, [_Z14reduce_kernel3PiS_i_param_0];
	ld.param.u64 	%rd2, [_Z14reduce_kernel3PiS_i_param_1];
	ld.param.u32 	%r8, [_Z14reduce_kernel3PiS_i_param_2];
	mov.u32 	%r19, %ntid.x;
	mov.u32 	%r2, %ctaid.x;
	mov.u32 	%r3, %tid.x;
	mad.lo.s32 	%r4, %r19, %r2, %r3;
	shl.b32 	%r9, %r3, 2;
	mov.u32 	%r10, sA;
	add.s32 	%r5, %r10, %r9;
	mov.b32 	%r11, 0;
	st.shared.u32 	[%r5], %r11;
	setp.ge.s32 	%p1, %r4, %r8;
	@%p1 bra 	$L__BB2_2;
	cvta.to.global.u64 	%rd3, %rd1;
	mul.wide.s32 	%rd4, %r4, 4;
	add.s64 	%rd5, %rd3, %rd4;
	ld.global.u32 	%r12, [%rd5];
	st.shared.u32 	[%r5], %r12;
$L__BB2_2:
	bar.sync 	0;
	setp.lt.u32 	%p2, %r19, 2;
	@%p2 bra 	$L__BB2_6;
$L__BB2_3:
	shr.u32 	%r7, %r19, 1;
	setp.ge.u32 	%p3, %r3, %r7;
	@%p3 bra 	$L__BB2_5;
	shl.b32 	%r13, %r7, 2;
	add.s32 	%r14, %r5, %r13;
	ld.shared.u32 	%r15, [%r14];
	ld.shared.u32 	%r16, [%r5];
	add.s32 	%r17, %r16, %r15;
	st.shared.u32 	[%r5], %r17;
$L__BB2_5:
	bar.sync 	0;
	setp.gt.u32 	%p4, %r19, 3;
	mov.u32 	%r19, %r7;
	@%p4 bra 	$L__BB2_3;
$L__BB2_6:
	setp.ne.s32 	%p5, %r3, 0;
	@%p5 bra 	$L__BB2_8;
	ld.shared.u32 	%r18, [sA];
	cvta.to.global.u64 	%rd6, %rd2;
	mul.wide.u32 	%rd7, %r2, 4;
	add.s64 	%rd8, %rd6, %rd7;
	st.global.u32 	[%rd8], %r18;
$L__BB2_8:
	ret;

}
	// .globl	_Z14reduce_kernel4PiS_i
.visible .entry _Z14reduce_kernel4PiS_i(
	.param .u64 .ptr .align 1 _Z14reduce_kernel4PiS_i_param_0,
	.param .u64 .ptr .align 1 _Z14reduce_kernel4PiS_i_param_1,
	.param .u32 _Z14reduce_kernel4PiS_i_param_2
)
{
	.reg .pred 	%p<7>;
	.reg .b32 	%r<27>;
	.reg .b64 	%rd<11>;

	ld.param.u64 	%rd3, [_Z14reduce_kernel4PiS_i_param_0];
	ld.param.u64 	%rd2, [_Z14reduce_kernel4PiS_i_param_1];
	ld.param.u32 	%r11, [_Z14reduce_kernel4PiS_i_param_2];
	cvta.to.global.u64 	%rd1, %rd3;
	mov.u32 	%r26, %ntid.x;
	mov.u32 	%r2, %ctaid.x;
	mul.lo.s32 	%r13, %r2, %r26;
	shl.b32 	%r14, %r13, 1;
	mov.u32 	%r3, %tid.x;
	add.s32 	%r4, %r14, %r3;
	shl.b32 	%r15, %r3, 2;
	mov.u32 	%r16, sA;
	add.s32 	%r5, %r16, %r15;
	mov.b32 	%r25, 0;
	st.shared.u32 	[%r5], %r25;
	setp.ge.s32 	%p1, %r4, %r11;
	@%p1 bra 	$L__BB3_2;
	mul.wide.s32 	%rd4, %r4, 4;
	add.s64 	%rd5, %rd1, %rd4;
	ld.global.u32 	%r25, [%rd5];
	st.shared.u32 	[%r5], %r25;
$L__BB3_2:
	add.s32 	%r8, %r4, %r26;
	setp.ge.u32 	%p2, %r8, %r11;
	@%p2 bra 	$L__BB3_4;
	mul.wide.u32 	%rd6, %r8, 4;
	add.s64 	%rd7, %rd1, %rd6;
	ld.global.u32 	%r17, [%rd7];
	add.s32 	%r18, %r25, %r17;
	st.shared.u32 	[%r5], %r18;
$L__BB3_4:
	bar.sync 	0;
	setp.lt.u32 	%p3, %r26, 2;
	@%p3 bra 	$L__BB3_8;
$L__BB3_5:
	shr.u32 	%r10, %r26, 1;
	setp.ge.u32 	%p4, %r3, %r10;
	@%p4 bra 	$L__BB3_7;
	shl.b32 	%r19, %r10, 2;
	add.s32 	%r20, %r5, %r19;
	ld.shared.u32 	%r21, [%r20];
	ld.shared.u32 	%r22, [%r5];
	add.s32 	%r23, %r22, %r21;
	st.shared.u32 	[%r5], %r23;
$L__BB3_7:
	bar.sync 	0;
	setp.gt.u32 	%p5, %r26, 3;
	mov.u32 	%r26, %r10;
	@%p5 bra 	$L__BB3_5;
$L__BB3_8:
	setp.ne.s32 	%p6, %r3, 0;
	@%p6 bra 	$L__BB3_10;
	ld.shared.u32 	%r24, [sA];
	cvta.to.global.u64 	%rd8, %rd2;
	mul.wide.u32 	%rd9, %r2, 4;
	add.s64 	%rd10, %rd8, %rd9;
	st.global.u32 	[%rd10], %r24;
$L__BB3_10:
	ret;

}
	// .globl	_Z14reduce_kernel5PiS_i
.visible .entry _Z14reduce_kernel5PiS_i(
	.param .u64 .ptr .align 1 _Z14reduce_kernel5PiS_i_param_0,
	.param .u64 .ptr .align 1 _Z14reduce_kernel5PiS_i_param_1,
	.param .u32 _Z14reduce_kernel5PiS_i_param_2
)
{
	.reg .pred 	%p<8>;
	.reg .b32 	%r<45>;
	.reg .b64 	%rd<11>;

	ld.param.u64 	%rd3, [_Z14reduce_kernel5PiS_i_param_0];
	ld.param.u64 	%rd2, [_Z14reduce_kernel5PiS_i_param_1];
	ld.param.u32 	%r11, [_Z14reduce_kernel5PiS_i_param_2];
	cvta.to.global.u64 	%rd1, %rd3;
	mov.u32 	%r44, %ntid.x;
	mov.u32 	%r2, %ctaid.x;
	mul.lo.s32 	%r13, %r2, %r44;
	shl.b32 	%r14, %r13, 1;
	mov.u32 	%r3, %tid.x;
	add.s32 	%r4, %r14, %r3;
	shl.b32 	%r15, %r3, 2;
	mov.u32 	%r16, sA;
	add.s32 	%r5, %r16, %r15;
	mov.b32 	%r43, 0;
	st.shared.u32 	[%r5], %r43;
	setp.ge.s32 	%p1, %r4, %r11;
	@%p1 bra 	$L__BB4_2;
	mul.wide.s32 	%rd4, %r4, 4;
	add.s64 	%rd5, %rd1, %rd4;
	ld.global.u32 	%r43, [%rd5];
	st.shared.u32 	[%r5], %r43;
$L__BB4_2:
	add.s32 	%r8, %r4, %r44;
	setp.ge.u32 	%p2, %r8, %r11;
	@%p2 bra 	$L__BB4_4;
	mul.wide.u32 	%rd6, %r8, 4;
	add.s64 	%rd7, %rd1, %rd6;
	ld.global.u32 	%r17, [%rd7];
	add.s32 	%r18, %r43, %r17;
	st.shared.u32 	[%r5], %r18;
$L__BB4_4:
	bar.sync 	0;
	setp.lt.u32 	%p3, %r44, 66;
	@%p3 bra 	$L__BB4_8;
$L__BB4_5:
	shr.u32 	%r10, %r44, 1;
	setp.ge.u32 	%p4, %r3, %r10;
	@%p4 bra 	$L__BB4_7;
	shl.b32 	%r19, %r10, 2;
	add.s32 	%r20, %r5, %r19;
	ld.shared.u32 	%r21, [%r20];
	ld.shared.u32 	%r22, [%r5];
	add.s32 	%r23, %r22, %r21;
	st.shared.u32 	[%r5], %r23;
$L__BB4_7:
	bar.sync 	0;
	setp.gt.u32 	%p5, %r44, 131;
	mov.u32 	%r44, %r10;
	@%p5 bra 	$L__BB4_5;
$L__BB4_8:
	setp.gt.u32 	%p6, %r3, 31;
	@%p6 bra 	$L__BB4_11;
	ld.volatile.shared.u32 	%r24, [%r5+128];
	ld.volatile.shared.u32 	%r25, [%r5];
	add.s32 	%r26, %r25, %r24;
	st.volatile.shared.u32 	[%r5], %r26;
	ld.volatile.shared.u32 	%r27, [%r5+64];
	ld.volatile.shared.u32 	%r28, [%r5];
	add.s32 	%r29, %r28, %r27;
	st.volatile.shared.u32 	[%r5], %r29;
	ld.volatile.shared.u32 	%r30, [%r5+32];
	ld.volatile.shared.u32 	%r31, [%r5];
	add.s32 	%r32, %r31, %r30;
	st.volatile.shared.u32 	[%r5], %r32;
	ld.volatile.shared.u32 	%r33, [%r5+16];
	ld.volatile.shared.u32 	%r34, [%r5];
	add.s32 	%r35, %r34, %r33;
	st.volatile.shared.u32 	[%r5], %r35;
	ld.volatile.shared.u32 	%r36, [%r5+8];
	ld.volatile.shared.u32 	%r37, [%r5];
	add.s32 	%r38, %r37, %r36;
	st.volatile.shared.u32 	[%r5], %r38;
	ld.volatile.shared.u32 	%r39, [%r5+4];
	ld.volatile.shared.u32 	%r40, [%r5];
	add.s32 	%r41, %r40, %r39;
	st.volatile.shared.u32 	[%r5], %r41;
	setp.ne.s32 	%p7, %r3, 0;
	@%p7 bra 	$L__BB4_11;
	ld.shared.u32 	%r42, [sA];
	cvta.to.global.u64 	%rd8, %rd2;
	mul.wide.u32 	%rd9, %r2, 4;
	add.s64 	%rd10, %rd8, %rd9;
	st.global.u32 	[%rd10], %r42;
$L__BB4_11:
	ret;

}
	// .globl	_Z14reduce_kernel6PiS_i
.visible .entry _Z14reduce_kernel6PiS_i(
	.param .u64 .ptr .align 1 _Z14reduce_kernel6PiS_i_param_0,
	.param .u64 .ptr .align 1 _Z14reduce_kernel6PiS_i_param_1,
	.param .u32 _Z14reduce_kernel6PiS_i_param_2
)
{
	.reg .pred 	%p<13>;
	.reg .b32 	%r<49>;
	.reg .b64 	%rd<11>;

	ld.param.u64 	%rd3, [_Z14reduce_kernel6PiS_i_param_0];
	ld.param.u64 	%rd2, [_Z14reduce_kernel6PiS_i_param_1];
	ld.param.u32 	%r9, [_Z14reduce_kernel6PiS_i_param_2];
	cvta.to.global.u64 	%rd1, %rd3;
	mov.u32 	%r1, %ntid.x;
	mov.u32 	%r2, %ctaid.x;
	mul.lo.s32 	%r11, %r2, %r1;
	shl.b32 	%r12, %r11, 1;
	mov.u32 	%r3, %tid.x;
	add.s32 	%r4, %r12, %r3;
	shl.b32 	%r13, %r3, 2;
	mov.u32 	%r14, sA;
	add.s32 	%r5, %r14, %r13;
	mov.b32 	%r48, 0;
	st.shared.u32 	[%r5], %r48;
	setp.ge.s32 	%p1, %r4, %r9;
	@%p1 bra 	$L__BB5_2;
	mul.wide.s32 	%rd4, %r4, 4;
	add.s64 	%rd5, %rd1, %rd4;
	ld.global.u32 	%r48, [%rd5];
	st.shared.u32 	[%r5], %r48;
$L__BB5_2:
	add.s32 	%r8, %r4, %r1;
	setp.ge.u32 	%p2, %r8, %r9;
	@%p2 bra 	$L__BB5_4;
	mul.wide.u32 	%rd6, %r8, 4;
	add.s64 	%rd7, %rd1, %rd6;
	ld.global.u32 	%r15, [%rd7];
	add.s32 	%r16, %r48, %r15;
	st.shared.u32 	[%r5], %r16;
$L__BB5_4:
	bar.sync 	0;
	setp.lt.u32 	%p3, %r1, 1024;
	@%p3 bra 	$L__BB5_8;
	setp.gt.u32 	%p7, %r3, 511;
	@%p7 bra 	$L__BB5_7;
	ld.shared.u32 	%r17, [%r5+2048];
	ld.shared.u32 	%r18, [%r5];
	add.s32 	%r19, %r18, %r17;
	st.shared.u32 	[%r5], %r19;
$L__BB5_7:
	bar.sync 	0;
	bra.uni 	$L__BB5_9;
$L__BB5_8:
	setp.lt.u32 	%p4, %r1, 512;
	@%p4 bra 	$L__BB5_12;
$L__BB5_9:
	setp.gt.u32 	%p8, %r3, 255;
	@%p8 bra 	$L__BB5_11;
	ld.shared.u32 	%r20, [%r5+1024];
	ld.shared.u32 	%r21, [%r5];
	add.s32 	%r22, %r21, %r20;
	st.shared.u32 	[%r5], %r22;
$L__BB5_11:
	bar.sync 	0;
	bra.uni 	$L__BB5_13;
$L__BB5_12:
	setp.lt.u32 	%p5, %r1, 256;
	@%p5 bra 	$L__BB5_16;
$L__BB5_13:
	setp.gt.u32 	%p9, %r3, 127;
	@%p9 bra 	$L__BB5_15;
	ld.shared.u32 	%r23, [%r5+512];
	ld.shared.u32 	%r24, [%r5];
	add.s32 	%r25, %r24, %r23;
	st.shared.u32 	[%r5], %r25;
$L__BB5_15:
	bar.sync 	0;
	bra.uni 	$L__BB5_17;
$L__BB5_16:
	setp.lt.u32 	%p6, %r1, 128;
	@%p6 bra 	$L__BB5_20;
$L__BB5_17:
	setp.gt.u32 	%p10, %r3, 63;
	@%p10 bra 	$L__BB5_19;
	ld.shared.u32 	%r26, [%r5+256];
	ld.shared.u32 	%r27, [%r5];
	add.s32 	%r28, %r27, %r26;
	st.shared.u32 	[%r5], %r28;
$L__BB5_19:
	bar.sync 	0;
$L__BB5_20:
	setp.gt.u32 	%p11, %r3, 31;
	@%p11 bra 	$L__BB5_23;
	ld.volatile.shared.u32 	%r29, [%r5+128];
	ld.volatile.shared.u32 	%r30, [%r5];
	add.s32 	%r31, %r30, %r29;
	st.volatile.shared.u32 	[%r5], %r31;
	ld.volatile.shared.u32 	%r32, [%r5+64];
	ld.volatile.shared.u32 	%r33, [%r5];
	add.s32 	%r34, %r33, %r32;
	st.volatile.shared.u32 	[%r5], %r34;
	ld.volatile.shared.u32 	%r35, [%r5+32];
	ld.volatile.shared.u32 	%r36, [%r5];
	add.s32 	%r37, %r36, %r35;
	st.volatile.shared.u32 	[%r5], %r37;
	ld.volatile.shared.u32 	%r38, [%r5+16];
	ld.volatile.shared.u32 	%r39, [%r5];
	add.s32 	%r40, %r39, %r38;
	st.volatile.shared.u32 	[%r5], %r40;
	ld.volatile.shared.u32 	%r41, [%r5+8];
	ld.volatile.shared.u32 	%r42, [%r5];
	add.s32 	%r43, %r42, %r41;
	st.volatile.shared.u32 	[%r5], %r43;
	ld.volatile.shared.u32 	%r44, [%r5+4];
	ld.volatile.shared.u32 	%r45, [%r5];
	add.s32 	%r46, %r45, %r44;
	st.volatile.shared.u32 	[%r5], %r46;
	setp.ne.s32 	%p12, %r3, 0;
	@%p12 bra 	$L__BB5_23;
	ld.shared.u32 	%r47, [sA];
	cvta.to.global.u64 	%rd8, %rd2;
	mul.wide.u32 	%rd9, %r2, 4;
	add.s64 	%rd10, %rd8, %rd9;
	st.global.u32 	[%rd10], %r47;
$L__BB5_23:
	ret;

}
	// .globl	_Z14reduce_kernel7PiS_i
.visible .entry _Z14reduce_kernel7PiS_i(
	.param .u64 .ptr .align 1 _Z14reduce_kernel7PiS_i_param_0,
	.param .u64 .ptr .align 1 _Z14reduce_kernel7PiS_i_param_1,
	.param .u32 _Z14reduce_kernel7PiS_i_param_2
)
{
	.reg .pred 	%p<17>;
	.reg .b32 	%r<74>;
	.reg .b64 	%rd<16>;

	ld.param.u64 	%rd7, [_Z14reduce_kernel7PiS_i_param_0];
	ld.param.u64 	%rd6, [_Z14reduce_kernel7PiS_i_param_1];
	ld.param.u32 	%r22, [_Z14reduce_kernel7PiS_i_param_2];
	cvta.to.global.u64 	%rd1, %rd7;
	mov.u32 	%r1, %ntid.x;
	mov.u32 	%r2, %ctaid.x;
	mov.u32 	%r3, %tid.x;
	mad.lo.s32 	%r71, %r1, %r2, %r3;
	mov.u32 	%r5, %nctaid.x;
	mul.lo.s32 	%r6, %r5, %r1;
	shl.b32 	%r23, %r3, 2;
	mov.u32 	%r24, sA;
	add.s32 	%r7, %r24, %r23;
	mov.b32 	%r25, 0;
	st.shared.u32 	[%r7], %r25;
	setp.ge.s32 	%p1, %r71, %r22;
	@%p1 bra 	$L__BB6_10;
	add.s32 	%r26, %r71, %r6;
	max.s32 	%r27, %r22, %r26;
	setp.lt.s32 	%p2, %r26, %r22;
	selp.u32 	%r28, 1, 0, %p2;
	add.s32 	%r29, %r26, %r28;
	sub.s32 	%r30, %r27, %r29;
	div.u32 	%r31, %r30, %r6;
	add.s32 	%r8, %r31, %r28;
	and.b32  	%r32, %r8, 3;
	setp.eq.s32 	%p3, %r32, 3;
	@%p3 bra 	$L__BB6_5;
	sub.s32 	%r33, %r2, %r5;
	mad.lo.s32 	%r70, %r1, %r33, %r3;
	add.s32 	%r34, %r8, 1;
	and.b32  	%r35, %r34, 3;
	neg.s32 	%r69, %r35;
$L__BB6_3:
	.pragma "nounroll";
	add.s32 	%r71, %r71, %r6;
	add.s32 	%r70, %r70, %r6;
	add.s32 	%r69, %r69, 1;
	setp.ne.s32 	%p4, %r69, 0;
	@%p4 bra 	$L__BB6_3;
	mul.wide.s32 	%rd9, %r70, 4;
	add.s64 	%rd15, %rd1, %rd9;
$L__BB6_5:
	setp.lt.u32 	%p5, %r8, 3;
	@%p5 bra 	$L__BB6_9;
	shl.b32 	%r36, %r6, 1;
	add.s32 	%r18, %r36, %r6;
$L__BB6_7:
	add.s32 	%r20, %r71, %r18;
	add.s32 	%r71, %r20, %r6;
	setp.lt.s32 	%p6, %r71, %r22;
	@%p6 bra 	$L__BB6_7;
	mul.wide.s32 	%rd10, %r20, 4;
	add.s64 	%rd15, %rd1, %rd10;
$L__BB6_9:
	ld.global.u32 	%r37, [%rd15];
	st.shared.u32 	[%r7], %r37;
$L__BB6_10:
	bar.sync 	0;
	setp.lt.u32 	%p7, %r1, 1024;
	@%p7 bra 	$L__BB6_14;
	setp.gt.u32 	%p11, %r3, 511;
	@%p11 bra 	$L__BB6_13;
	ld.shared.u32 	%r38, [%r7+2048];
	ld.shared.u32 	%r39, [%r7];
	add.s32 	%r40, %r39, %r38;
	st.shared.u32 	[%r7], %r40;
$L__BB6_13:
	bar.sync 	0;
	bra.uni 	$L__BB6_15;
$L__BB6_14:
	setp.lt.u32 	%p8, %r1, 512;
	@%p8 bra 	$L__BB6_18;
$L__BB6_15:
	setp.gt.u32 	%p12, %r3, 255;
	@%p12 bra 	$L__BB6_17;
	ld.shared.u32 	%r41, [%r7+1024];
	ld.shared.u32 	%r42, [%r7];
	add.s32 	%r43, %r42, %r41;
	st.shared.u32 	[%r7], %r43;
$L__BB6_17:
	bar.sync 	0;
	bra.uni 	$L__BB6_19;
$L__BB6_18:
	setp.lt.u32 	%p9, %r1, 256;
	@%p9 bra 	$L__BB6_22;
$L__BB6_19:
	setp.gt.u32 	%p13, %r3, 127;
	@%p13 bra 	$L__BB6_21;
	ld.shared.u32 	%r44, [%r7+512];
	ld.shared.u32 	%r45, [%r7];
	add.s32 	%r46, %r45, %r44;
	st.shared.u32 	[%r7], %r46;
$L__BB6_21:
	bar.sync 	0;
	bra.uni 	$L__BB6_23;
$L__BB6_22:
	setp.lt.u32 	%p10, %r1, 128;
	@%p10 bra 	$L__BB6_26;
$L__BB6_23:
	setp.gt.u32 	%p14, %r3, 63;
	@%p14 bra 	$L__BB6_25;
	ld.shared.u32 	%r47, [%r7+256];
	ld.shared.u32 	%r48, [%r7];
	add.s32 	%r49, %r48, %r47;
	st.shared.u32 	[%r7], %r49;
$L__BB6_25:
	bar.sync 	0;
$L__BB6_26:
	setp.gt.u32 	%p15, %r3, 31;
	@%p15 bra 	$L__BB6_29;
	ld.volatile.shared.u32 	%r50, [%r7+128];
	ld.volatile.shared.u32 	%r51, [%r7];
	add.s32 	%r52, %r51, %r50;
	st.volatile.shared.u32 	[%r7], %r52;
	ld.volatile.shared.u32 	%r53, [%r7+64];
	ld.volatile.shared.u32 	%r54, [%r7];
	add.s32 	%r55, %r54, %r53;
	st.volatile.shared.u32 	[%r7], %r55;
	ld.volatile.shared.u32 	%r56, [%r7+32];
	ld.volatile.shared.u32 	%r57, [%r7];
	add.s32 	%r58, %r57, %r56;
	st.volatile.shared.u32 	[%r7], %r58;
	ld.volatile.shared.u32 	%r59, [%r7+16];
	ld.volatile.shared.u32 	%r60, [%r7];
	add.s32 	%r61, %r60, %r59;
	st.volatile.shared.u32 	[%r7], %r61;
	ld.volatile.shared.u32 	%r62, [%r7+8];
	ld.volatile.shared.u32 	%r63, [%r7];
	add.s32 	%r64, %r63, %r62;
	st.volatile.shared.u32 	[%r7], %r64;
	ld.volatile.shared.u32 	%r65, [%r7+4];
	ld.volatile.shared.u32 	%r66, [%r7];
	add.s32 	%r67, %r66, %r65;
	st.volatile.shared.u32 	[%r7], %r67;
	setp.ne.s32 	%p16, %r3, 0;
	@%p16 bra 	$L__BB6_29;
	ld.shared.u32 	%r68, [sA];
	cvta.to.global.u64 	%rd11, %rd6;
	mul.wide.u32 	%rd12, %r2, 4;
	add.s64 	%rd13, %rd11, %rd12;
	st.global.u32 	[%rd13], %r68;
$L__BB6_29:
	ret;

}
	// .globl	_ZN3cub18CUB_300001_SM_10006detail11EmptyKernelIvEEvv
.visible .entry _ZN3cub18CUB_300001_SM_10006detail11EmptyKernelIvEEvv()
{


	ret;

}
	// .globl	_ZN3cub18CUB_300001_SM_10006detail6reduce28DeviceReduceSingleTileKernelINS2_10policy_hubIijN4cuda3std3__44plusIiEEE10Policy1000EPiSC_jS9_iiNS7_10__identityEEEvT0_T1_T2_T3_T4_T6_
.visible .entry _ZN3cub18CUB_300001_SM_10006detail6reduce28DeviceReduceSingleTileKernelINS2_10policy_hubIijN4cuda3std3__44plusIiEEE10Policy1000EPiSC_jS9_iiNS7_10__identityEEEvT0_T1_T2_T3_T4_T6_(
	.param .u64 .ptr .align 1 _ZN3cub18CUB_300001_SM_10006detail6reduce28DeviceReduceSingleTileKernelINS2_10policy_hubIijN4cuda3std3__44plusIiEEE10Policy1000EPiSC_jS9_iiNS7_10__identityEEEvT0_T1_T2_T3_T4_T6__param_0,
	.param .u64 .ptr .align 1 _ZN3cub18CUB_300001_SM_10006detail6reduce28DeviceReduceSingleTileKernelINS2_10policy_hubIijN4cuda3std3__44plusIiEEE10Policy1000EPiSC_jS9_iiNS7_10__identityEEEvT0_T1_T2_T3_T4_T6__param_1,
	.param .u32 _ZN3cub18CUB_300001_SM_10006detail6reduce28DeviceReduceSingleTileKernelINS2_10policy_hubIijN4cuda3std3__44plusIiEEE10Policy1000EPiSC_jS9_iiNS7_10__identityEEEvT0_T1_T2_T3_T4_T6__param_2,
	.param .align 1 .b8 _ZN3cub18CUB_300001_SM_10006detail6reduce28DeviceReduceSingleTileKernelINS2_10policy_hubIijN4cuda3std3__44plusIiEEE10Policy1000EPiSC_jS9_iiNS7_10__identityEEEvT0_T1_T2_T3_T4_T6__param_3[1],
	.param .u32 _ZN3cub18CUB_300001_SM_10006detail6reduce28DeviceReduceSingleTileKernelINS2_10policy_hubIijN4cuda3std3__44plusIiEEE10Policy1000EPiSC_jS9_iiNS7_10__identityEEEvT0_T1_T2_T3_T4_T6__param_4,
	.param .align 1 .b8 _ZN3cub18CUB_300001_SM_10006detail6reduce28DeviceReduceSingleTileKernelINS2_10policy_hubIijN4cuda3std3__44plusIiEEE10Policy1000EPiSC_jS9_iiNS7_10__identityEEEvT0_T1_T2_T3_T4_T6__param_5[1]
)
.maxntid 256
.minnctapersm 1
{
	.reg .pred 	%p<97>;
	.reg .b32 	%r<699>;
	.reg .b64 	%rd<122>;
	// demoted variable
	.shared .align 4 .b8 _ZZN3cub18CUB_300001_SM_10006detail6reduce28DeviceReduceSingleTileKernelINS2_10policy_hubIijN4cuda3std3__44plusIiEEE10Policy1000EPiSC_jS9_iiNS7_10__identityEEEvT0_T1_T2_T3_T4_T6_E12temp_storage[44];
	ld.param.u64 	%rd15, [_ZN3cub18CUB_300001_SM_10006detail6reduce28DeviceReduceSingleTileKernelINS2_10policy_hubIijN4cuda3std3__44plusIiEEE10Policy1000EPiSC_jS9_iiNS7_10__identityEEEvT0_T1_T2_T3_T4_T6__param_0];
	ld.param.u64 	%rd16, [_ZN3cub18CUB_300001_SM_10006detail6reduce28DeviceReduceSingleTileKernelINS2_10policy_hubIijN4cuda3std3__44plusIiEEE10Policy1000EPiSC_jS9_iiNS7_10__identityEEEvT0_T1_T2_T3_T4_T6__param_1];
	ld.param.u32 	%r123, [_ZN3cub18CUB_300001_SM_10006detail6reduce28DeviceReduceSingleTileKernelINS2_10policy_hubIijN4cuda3std3__44plusIiEEE10Policy1000EPiSC_jS9_iiNS7_10__identityEEEvT0_T1_T2_T3_T4_T6__param_2];
	ld.param.u32 	%r124, [_ZN3cub18CUB_300001_SM_10006detail6reduce28DeviceReduceSingleTileKernelINS2_10policy_hubIijN4cuda3std3__44plusIiEEE10Policy1000EPiSC_jS9_iiNS7_10__identityEEEvT0_T1_T2_T3_T4_T6__param_4];
	cvta.to.global.u64 	%rd1, %rd16;
	setp.ne.s32 	%p1, %r123, 0;
	@%p1 bra 	$L__BB8_3;
	mov.u32 	%r645, %tid.x;
	setp.ne.s32 	%p96, %r645, 0;
	@%p96 bra 	$L__BB8_76;
	st.global.u32 	[%rd1], %r124;
	bra.uni 	$L__BB8_76;
$L__BB8_3:
	and.b64  	%rd17, %rd15, 15;
	setp.ne.s64 	%p2, %rd17, 0;
	@%p2 bra 	$L__BB8_39;
	setp.gt.u32 	%p49, %r123, 4095;
	@%p49 bra 	$L__BB8_23;
	mov.u32 	%r1, %tid.x;
	setp.ge.u32 	%p66, %r1, %r123;
	mov.b32 	%r656, 0;
	mov.u32 	%r651, %r1;
	@%p66 bra 	$L__BB8_7;
	mul.wide.u32 	%rd110, %r1, 4;
	add.s64 	%rd109, %rd15, %rd110;
	// begin inline asm
	ld.global.nc.u32 %r656, [%rd109];
	// end inline asm
	add.s32 	%r651, %r1, 256;
$L__BB8_7:
	setp.ge.u32 	%p67, %r651, %r123;
	@%p67 bra 	$L__BB8_14;
	not.b32 	%r519, %r651;
	add.s32 	%r6, %r123, %r519;
	and.b32  	%r520, %r6, 768;
	setp.eq.s32 	%p68, %r520, 768;
	@%p68 bra 	$L__BB8_11;
	mul.wide.u32 	%rd111, %r651, 4;
	add.s64 	%rd118, %rd15, %rd111;
	shr.u32 	%r521, %r6, 8;
	add.s32 	%r522, %r521, 1;
	and.b32  	%r523, %r522, 3;
	neg.s32 	%r648, %r523;
$L__BB8_10:
	.pragma "nounroll";
	// begin inline asm
	ld.global.nc.u32 %r524, [%rd118];
	// end inline asm
	add.s32 	%r656, %r524, %r656;
	add.s32 	%r651, %r651, 256;
	add.s64 	%rd118, %rd118, 1024;
	add.s32 	%r648, %r648, 1;
	setp.ne.s32 	%p69, %r648, 0;
	@%p69 bra 	$L__BB8_10;
$L__BB8_11:
	setp.lt.u32 	%p70, %r6, 768;
	@%p70 bra 	$L__BB8_14;
	mul.wide.u32 	%rd113, %r651, 4;
	add.s64 	%rd119, %rd15, %rd113;
$L__BB8_13:
	// begin inline asm
	ld.global.nc.u32 %r525, [%rd119];
	// end inline asm
	add.s32 	%r529, %r525, %r656;
	add.s64 	%rd115, %rd119, 1024;
	// begin inline asm
	ld.global.nc.u32 %r526, [%rd115];
	// end inline asm
	add.s32 	%r530, %r526, %r529;
	add.s64 	%rd116, %rd119, 2048;
	// begin inline asm
	ld.global.nc.u32 %r527, [%rd116];
	// end inline asm
	add.s32 	%r531, %r527, %r530;
	add.s64 	%rd117, %rd119, 3072;
	// begin inline asm
	ld.global.nc.u32 %r528, [%rd117];
	// end inline asm
	add.s32 	%r656, %r528, %r531;
	add.s32 	%r651, %r651, 1024;
	add.s64 	%rd119, %rd119, 4096;
	setp.lt.s32 	%p71, %r651, %r123;
	@%p71 bra 	$L__BB8_13;
$L__BB8_14:
	setp.lt.u32 	%p72, %r123, 256;
	@%p72 bra 	$L__BB8_19;
	// begin inline asm
	mov.u32 %r595, %laneid;
	// end inline asm
	mov.b32 	%r598, 1;
	mov.b32 	%r619, 31;
	mov.b32 	%r620, -1;
	// begin inline asm
	shfl.sync.down.b32 %r596, %r656, %r598, %r619, %r620;
	// end inline asm
	setp.gt.s32 	%p88, %r595, 30;
	selp.b32 	%r621, 0, %r596, %p88;
	add.s32 	%r602, %r621, %r656;
	mov.b32 	%r603, 2;
	// begin inline asm
	shfl.sync.down.b32 %r601, %r602, %r603, %r619, %r620;
	// end inline asm
	setp.gt.s32 	%p89, %r595, 29;
	selp.b32 	%r622, 0, %r601, %p89;
	add.s32 	%r607, %r602, %r622;
	mov.b32 	%r608, 4;
	// begin inline asm
	shfl.sync.down.b32 %r606, %r607, %r608, %r619, %r620;
	// end inline asm
	setp.gt.s32 	%p90, %r595, 27;
	selp.b32 	%r623, 0, %r606, %p90;
	add.s32 	%r612, %r607, %r623;
	mov.b32 	%r613, 8;
	// begin inline asm
	shfl.sync.down.b32 %r611, %r612, %r613, %r619, %r620;
	// end inline asm
	setp.gt.s32 	%p91, %r595, 23;
	selp.b32 	%r624, 0, %r611, %p91;
	add.s32 	%r617, %r612, %r624;
	mov.b32 	%r618, 16;
	// begin inline asm
	shfl.sync.down.b32 %r616, %r617, %r618, %r619, %r620;
	// end inline asm
	setp.gt.s32 	%p92, %r595, 15;
	selp.b32 	%r625, 0, %r616, %p92;
	add.s32 	%r698, %r617, %r625;
	setp.ne.s32 	%p93, %r595, 0;
	@%p93 bra 	$L__BB8_17;
	shr.u32 	%r626, %r1, 3;
	and.b32  	%r627, %r626, 124;
	mov.u32 	%r628, _ZZN3cub18CUB_300001_SM_10006detail6reduce28DeviceReduceSingleTileKernelINS2_10policy_hubIijN4cuda3std3__44plusIiEEE10Policy1000EPiSC_jS9_iiNS7_10__identityEEEvT0_T1_T2_T3_T4_T6_E12temp_storage;
	add.s32 	%r629, %r628, %r627;
	st.shared.u32 	[%r629+8], %r698;
$L__BB8_17:
	bar.sync 	0;
	setp.ne.s32 	%p94, %r1, 0;
	@%p94 bra 	$L__BB8_74;
	ld.shared.u32 	%r630, [_ZZN3cub18CUB_300001_SM_10006detail6reduce28DeviceReduceSingleTileKernelINS2_10policy_hubIijN4cuda3std3__44plusIiEEE10Policy1000EPiSC_jS9_iiNS7_10__identityEEEvT0_T1_T2_T3_T4_T6_E12temp_storage+12];
	add.s32 	%r631, %r630, %r698;
	ld.shared.u32 	%r632, [_ZZN3cub18CUB_300001_SM_10006detail6reduce28DeviceReduceSingleTileKernelINS2_10policy_hubIijN4cuda3std3__44plusIiEEE10Policy1000EPiSC_jS9_iiNS7_10__identityEEEvT0_T1_T2_T3_T4_T6_E12temp_storage+16];
	add.s32 	%r633, %r631, %r632;
	ld.shared.u32 	%r634, [_ZZN3cub18CUB_300001_SM_10006detail6reduce28DeviceReduceSingleTileKernelINS2_10policy_hubIijN4cuda3std3__44plusIiEEE10Policy1000EPiSC_jS9_iiNS7_10__identityEEEvT0_T1_T2_T3_T4_T6_E12temp_storage+20];
	add.s32 	%r635, %r633, %r634;
	ld.shared.u32 	%r636, [_ZZN3cub18CUB_300001_SM_10006detail6reduce28DeviceReduceSingleTileKernelINS2_10policy_hubIijN4cuda3std3__44plusIiEEE10Policy1000EPiSC_jS9_iiNS7_10__identityEEEvT0_T1_T2_T3_T4_T6_E12temp_storage+24];
	add.s32 	%r637, %r635, %r636;
	ld.shared.u32 	%r638, [_ZZN3cub18CUB_300001_SM_10006detail6reduce28DeviceReduceSingleTileKernelINS2_10policy_hubIijN4cuda3std3__44plusIiEEE10Policy1000EPiSC_jS9_iiNS7_10__identityEEEvT0_T1_T2_T3_T4_T6_E12temp_storage+28];
	add.s32 	%r639, %r637, %r638;
	ld.shared.u32 	%r640, [_ZZN3cub18CUB_300001_SM_10006detail6reduce28DeviceReduceSingleTileKernelINS2_10policy_hubIijN4cuda3std3__44plusIiEEE10Policy1000EPiSC_jS9_iiNS7_10__identityEEEvT0_T1_T2_T3_T4_T6_E12temp_storage+32];
	add.s32 	%r641, %r639, %r640;
	ld.shared.u32 	%r642, [_ZZN3cub18CUB_300001_SM_10006detail6reduce28DeviceReduceSingleTileKernelINS2_10policy_hubIijN4cuda3std3__44plusIiEEE10Policy1000EPiSC_jS9_iiNS7_10__identityEEEvT0_T1_T2_T3_T4_T6_E12temp_storage+36];
	add.s32 	%r698, %r641, %r642;
	bra.uni 	$L__BB8_74;
$L__BB8_19:
	// begin inline asm
	mov.u32 %r532, %laneid;
	// end inline asm
	and.b32  	%r558, %r1, 992;
	add.s32 	%r559, %r558, 32;
	setp.gt.u32 	%p73, %r559, %r123;
	not.b32 	%r560, %r558;
	add.s32 	%r561, %r123, %r560;
	selp.b32 	%r556, %r561, 31, %p73;
	mov.b32 	%r535, 1;
	mov.b32 	%r557, -1;
	// begin inline asm
	shfl.sync.down.b32 %r533, %r656, %r535, %r556, %r557;
	// end inline asm
	setp.lt.s32 	%p74, %r532, %r556;
	selp.b32 	%r562, %r533, 0, %p74;
	add.s32 	%r539, %r562, %r656;
	mov.b32 	%r540, 2;
	// begin inline asm
	shfl.sync.down.b32 %r538, %r539, %r540, %r556, %r557;
	// end inline asm
	add.s32 	%r563, %r532, 2;
	setp.gt.s32 	%p75, %r563, %r556;
	selp.b32 	%r564, 0, %r538, %p75;
	add.s32 	%r544, %r539, %r564;
	mov.b32 	%r545, 4;
	// begin inline asm
	shfl.sync.down.b32 %r543, %r544, %r545, %r556, %r557;
	// end inline asm
	add.s32 	%r565, %r532, 4;
	setp.gt.s32 	%p76, %r565, %r556;
	selp.b32 	%r566, 0, %r543, %p76;
	add.s32 	%r549, %r544, %r566;
	mov.b32 	%r550, 8;
	// begin inline asm
	shfl.sync.down.b32 %r548, %r549, %r550, %r556, %r557;
	// end inline asm
	add.s32 	%r567, %r532, 8;
	setp.gt.s32 	%p77, %r567, %r556;
	selp.b32 	%r568, 0, %r548, %p77;
	add.s32 	%r554, %r549, %r568;
	mov.b32 	%r555, 16;
	// begin inline asm
	shfl.sync.down.b32 %r553, %r554, %r555, %r556, %r557;
	// end inline asm
	add.s32 	%r569, %r532, 16;
	setp.gt.s32 	%p78, %r569, %r556;
	selp.b32 	%r570, 0, %r553, %p78;
	add.s32 	%r698, %r554, %r570;
	setp.ne.s32 	%p79, %r532, 0;
	@%p79 bra 	$L__BB8_21;
	shr.u32 	%r571, %r1, 3;
	and.b32  	%r572, %r571, 124;
	mov.u32 	%r573, _ZZN3cub18CUB_300001_SM_10006detail6reduce28DeviceReduceSingleTileKernelINS2_10policy_hubIijN4cuda3std3__44plusIiEEE10Policy1000EPiSC_jS9_iiNS7_10__identityEEEvT0_T1_T2_T3_T4_T6_E12temp_storage;
	add.s32 	%r574, %r573, %r572;
	st.shared.u32 	[%r574+8], %r698;
$L__BB8_21:
	bar.sync 	0;
	setp.ne.s32 	%p80, %r1, 0;
	@%p80 bra 	$L__BB8_74;
	setp.gt.u32 	%p81, %r123, 32;
	ld.shared.u32 	%r575, [_ZZN3cub18CUB_300001_SM_10006detail6reduce28DeviceReduceSingleTileKernelINS2_10policy_hubIijN4cuda3std3__44plusIiEEE10Policy1000EPiSC_jS9_iiNS7_10__identityEEEvT0_T1_T2_T3_T4_T6_E12temp_storage+12];
	selp.b32 	%r576, %r575, 0, %p81;
	add.s32 	%r577, %r576, %r698;
	setp.gt.u32 	%p82, %r123, 64;
	ld.shared.u32 	%r578, [_ZZN3cub18CUB_300001_SM_10006detail6reduce28DeviceReduceSingleTileKernelINS2_10policy_hubIijN4cuda3std3__44plusIiEEE10Policy1000EPiSC_jS9_iiNS7_10__identityEEEvT0_T1_T2_T3_T4_T6_E12temp_storage+16];
	selp.b32 	%r579, %r578, 0, %p82;
	add.s32 	%r580, %r577, %r579;
	setp.gt.u32 	%p83, %r123, 96;
	ld.shared.u32 	%r581, [_ZZN3cub18CUB_300001_SM_10006detail6reduce28DeviceReduceSingleTileKernelINS2_10policy_hubIijN4cuda3std3__44plusIiEEE10Policy1000EPiSC_jS9_iiNS7_10__identityEEEvT0_T1_T2_T3_T4_T6_E12temp_storage+20];
	selp.b32 	%r582, %r581, 0, %p83;
	add.s32 	%r583, %r580, %r582;
	setp.gt.u32 	%p84, %r123, 128;
	ld.shared.u32 	%r584, [_ZZN3cub18CUB_300001_SM_10006detail6reduce28DeviceReduceSingleTileKernelINS2_10policy_hubIijN4cuda3std3__44plusIiEEE10Policy1000EPiSC_jS9_iiNS7_10__identityEEEvT0_T1_T2_T3_T4_T6_E12temp_storage+24];
	selp.b32 	%r585, %r584, 0, %p84;
	add.s32 	%r586, %r583, %r585;
	setp.gt.u32 	%p85, %r123, 160;
	ld.shared.u32 	%r587, [_ZZN3cub18CUB_300001_SM_10006detail6reduce28DeviceReduceSingleTileKernelINS2_10policy_hubIijN4cuda3std3__44plusIiEEE10Policy1000EPiSC_jS9_iiNS7_10__identityEEEvT0_T1_T2_T3_T4_T6_E12temp_storage+28];
	selp.b32 	%r588, %r587, 0, %p85;
	add.s32 	%r589, %r586, %r588;
	setp.gt.u32 	%p86, %r123, 192;
	ld.shared.u32 	%r590, [_ZZN3cub18CUB_300001_SM_10006detail6reduce28DeviceReduceSingleTileKernelINS2_10policy_hubIijN4cuda3std3__44plusIiEEE10Policy1000EPiSC_jS9_iiNS7_10__identityEEEvT0_T1_T2_T3_T4_T6_E12temp_storage+32];
	selp.b32 	%r591, %r590, 0, %p86;
	add.s32 	%r592, %r589, %r591;
	setp.gt.u32 	%p87, %r123, 224;
	ld.shared.u32 	%r593, [_ZZN3cub18CUB_300001_SM_10006detail6reduce28DeviceReduceSingleTileKernelINS2_10policy_hubIijN4cuda3std3__44plusIiEEE10Policy1000EPiSC_jS9_iiNS7_10__identityEEEvT0_T1_T2_T3_T4_T6_E12temp_storage+36];
	selp.b32 	%r594, %r593, 0, %p87;
	add.s32 	%r698, %r592, %r594;
	bra.uni 	$L__BB8_74;
$L__BB8_23:
	mov.u32 	%r26, %tid.x;
	shl.b32 	%r27, %r26, 2;
	mul.wide.u32 	%rd85, %r27, 4;
	add.s64 	%rd75, %rd15, %rd85;
	// begin inline asm
	ld.global.nc.v2.u64 {%rd73, %rd74}, [%rd75];
	// end inline asm
	mov.b64 	{%r385, %r386}, %rd74;
	mov.b64 	{%r387, %r388}, %rd73;
	add.s64 	%rd78, %rd75, 4096;
	// begin inline asm
	ld.global.nc.v2.u64 {%rd76, %rd77}, [%rd78];
	// end inline asm
	mov.b64 	{%r389, %r390}, %rd77;
	mov.b64 	{%r391, %r392}, %rd76;
	add.s64 	%rd81, %rd75, 8192;
	// begin inline asm
	ld.global.nc.v2.u64 {%rd79, %rd80}, [%rd81];
	// end inline asm
	mov.b64 	{%r393, %r394}, %rd80;
	mov.b64 	{%r395, %r396}, %rd79;
	add.s64 	%rd84, %rd75, 12288;
	// begin inline asm
	ld.global.nc.v2.u64 {%rd82, %rd83}, [%rd84];
	// end inline asm
	mov.b64 	{%r397, %r398}, %rd83;
	mov.b64 	{%r399, %r400}, %rd82;
	add.s32 	%r401, %r388, %r387;
	add.s32 	%r402, %r385, %r401;
	add.s32 	%r403, %r386, %r402;
	add.s32 	%r404, %r391, %r403;
	add.s32 	%r405, %r392, %r404;
	add.s32 	%r406, %r389, %r405;
	add.s32 	%r407, %r390, %r406;
	add.s32 	%r408, %r395, %r407;
	add.s32 	%r409, %r396, %r408;
	add.s32 	%r410, %r393, %r409;
	add.s32 	%r411, %r394, %r410;
	add.s32 	%r412, %r399, %r411;
	add.s32 	%r413, %r400, %r412;
	add.s32 	%r414, %r397, %r413;
	add.s32 	%r671, %r398, %r414;
	add.s32 	%r29, %r123, -4096;
	setp.lt.u32 	%p50, %r29, 4096;
	mov.b32 	%r660, 4096;
	@%p50 bra 	$L__BB8_27;
	mov.b32 	%r660, 4096;
$L__BB8_25:
	add.s32 	%r416, %r660, %r27;
	mul.wide.u32 	%rd98, %r416, 4;
	add.s64 	%rd88, %rd15, %rd98;
	// begin inline asm
	ld.global.nc.v2.u64 {%rd86, %rd87}, [%rd88];
	// end inline asm
	mov.b64 	{%r417, %r418}, %rd87;
	mov.b64 	{%r419, %r420}, %rd86;
	add.s64 	%rd91, %rd88, 4096;
	// begin inline asm
	ld.global.nc.v2.u64 {%rd89, %rd90}, [%rd91];
	// end inline asm
	mov.b64 	{%r421, %r422}, %rd90;
	mov.b64 	{%r423, %r424}, %rd89;
	add.s64 	%rd94, %rd88, 8192;
	// begin inline asm
	ld.global.nc.v2.u64 {%rd92, %rd93}, [%rd94];
	// end inline asm
	mov.b64 	{%r425, %r426}, %rd93;
	mov.b64 	{%r427, %r428}, %rd92;
	add.s64 	%rd97, %rd88, 12288;
	// begin inline asm
	ld.global.nc.v2.u64 {%rd95, %rd96}, [%rd97];
	// end inline asm
	mov.b64 	{%r429, %r430}, %rd96;
	mov.b64 	{%r431, %r432}, %rd95;
	add.s32 	%r433, %r419, %r671;
	add.s32 	%r434, %r420, %r433;
	add.s32 	%r435, %r417, %r434;
	add.s32 	%r436, %r418, %r435;
	add.s32 	%r437, %r423, %r436;
	add.s32 	%r438, %r424, %r437;
	add.s32 	%r439, %r421, %r438;
	add.s32 	%r440, %r422, %r439;
	add.s32 	%r441, %r427, %r440;
	add.s32 	%r442, %r428, %r441;
	add.s32 	%r443, %r425, %r442;
	add.s32 	%r444, %r426, %r443;
	add.s32 	%r445, %r431, %r444;
	add.s32 	%r446, %r432, %r445;
	add.s32 	%r447, %r429, %r446;
	add.s32 	%r671, %r430, %r447;
	sub.s32 	%r448, %r123, %r660;
	setp.lt.u32 	%p51, %r448, 4096;
	@%p51 bra 	$L__BB8_35;
	add.s32 	%r660, %r660, 4096;
	setp.le.u32 	%p52, %r660, %r29;
	@%p52 bra 	$L__BB8_25;
$L__BB8_27:
	setp.le.u32 	%p53, %r123, %r660;
	@%p53 bra 	$L__BB8_35;
	sub.s32 	%r36, %r123, %r660;
	setp.ge.s32 	%p54, %r26, %r36;
	@%p54 bra 	$L__BB8_35;
	not.b32 	%r450, %r26;
	add.s32 	%r451, %r123, %r450;
	sub.s32 	%r37, %r451, %r660;
	and.b32  	%r452, %r37, 768;
	setp.eq.s32 	%p55, %r452, 768;
	mov.u32 	%r665, %r26;
	@%p55 bra 	$L__BB8_32;
	add.s32 	%r662, %r26, %r660;
	shr.u32 	%r453, %r37, 8;
	add.s32 	%r454, %r453, 1;
	and.b32  	%r455, %r454, 3;
	neg.s32 	%r661, %r455;
	mov.u32 	%r665, %r26;
$L__BB8_31:
	.pragma "nounroll";
	mul.wide.u32 	%rd100, %r662, 4;
	add.s64 	%rd99, %rd15, %rd100;
	// begin inline asm
	ld.global.nc.u32 %r456, [%rd99];
	// end inline asm
	add.s32 	%r671, %r456, %r671;
	add.s32 	%r665, %r665, 256;
	add.s32 	%r662, %r662, 256;
	add.s32 	%r661, %r661, 1;
	setp.ne.s32 	%p56, %r661, 0;
	@%p56 bra 	$L__BB8_31;
$L__BB8_32:
	setp.lt.u32 	%p57, %r37, 768;
	@%p57 bra 	$L__BB8_35;
	add.s32 	%r669, %r665, 512;
	add.s32 	%r668, %r665, %r660;
$L__BB8_34:
	mul.wide.u32 	%rd105, %r668, 4;
	add.s64 	%rd101, %rd15, %rd105;
	// begin inline asm
	ld.global.nc.u32 %r457, [%rd101];
	// end inline asm
	add.s32 	%r461, %r457, %r671;
	add.s32 	%r462, %r668, 256;
	mul.wide.u32 	%rd106, %r462, 4;
	add.s64 	%rd102, %rd15, %rd106;
	// begin inline asm
	ld.global.nc.u32 %r458, [%rd102];
	// end inline asm
	add.s32 	%r463, %r458, %r461;
	add.s32 	%r464, %r668, 512;
	mul.wide.u32 	%rd107, %r464, 4;
	add.s64 	%rd103, %rd15, %rd107;
	// begin inline asm
	ld.global.nc.u32 %r459, [%rd103];
	// end inline asm
	add.s32 	%r465, %r459, %r463;
	add.s32 	%r466, %r668, 768;
	mul.wide.u32 	%rd108, %r466, 4;
	add.s64 	%rd104, %rd15, %rd108;
	// begin inline asm
	ld.global.nc.u32 %r460, [%rd104];
	// end inline asm
	add.s32 	%r671, %r460, %r465;
	add.s32 	%r57, %r669, 1024;
	add.s32 	%r467, %r669, 512;
	add.s32 	%r668, %r668, 1024;
	setp.lt.s32 	%p58, %r467, %r36;
	mov.u32 	%r669, %r57;
	@%p58 bra 	$L__BB8_34;
$L__BB8_35:
	// begin inline asm
	mov.u32 %r468, %laneid;
	// end inline asm
	mov.b32 	%r471, 1;
	mov.b32 	%r492, 31;
	mov.b32 	%r493, -1;
	// begin inline asm
	shfl.sync.down.b32 %r469, %r671, %r471, %r492, %r493;
	// end inline asm
	setp.gt.s32 	%p59, %r468, 30;
	selp.b32 	%r494, 0, %r469, %p59;
	add.s32 	%r475, %r494, %r671;
	mov.b32 	%r476, 2;
	// begin inline asm
	shfl.sync.down.b32 %r474, %r475, %r476, %r492, %r493;
	// end inline asm
	setp.gt.s32 	%p60, %r468, 29;
	selp.b32 	%r495, 0, %r474, %p60;
	add.s32 	%r480, %r475, %r495;
	mov.b32 	%r481, 4;
	// begin inline asm
	shfl.sync.down.b32 %r479, %r480, %r481, %r492, %r493;
	// end inline asm
	setp.gt.s32 	%p61, %r468, 27;
	selp.b32 	%r496, 0, %r479, %p61;
	add.s32 	%r485, %r480, %r496;
	mov.b32 	%r486, 8;
	// begin inline asm
	shfl.sync.down.b32 %r484, %r485, %r486, %r492, %r493;
	// end inline asm
	setp.gt.s32 	%p62, %r468, 23;
	selp.b32 	%r497, 0, %r484, %p62;
	add.s32 	%r490, %r485, %r497;
	mov.b32 	%r491, 16;
	// begin inline asm
	shfl.sync.down.b32 %r489, %r490, %r491, %r492, %r493;
	// end inline asm
	setp.gt.s32 	%p63, %r468, 15;
	selp.b32 	%r498, 0, %r489, %p63;
	add.s32 	%r698, %r490, %r498;
	setp.ne.s32 	%p64, %r468, 0;
	@%p64 bra 	$L__BB8_37;
	shr.u32 	%r499, %r26, 3;
	and.b32  	%r500, %r499, 124;
	mov.u32 	%r501, _ZZN3cub18CUB_300001_SM_10006detail6reduce28DeviceReduceSingleTileKernelINS2_10policy_hubIijN4cuda3std3__44plusIiEEE10Policy1000EPiSC_jS9_iiNS7_10__identityEEEvT0_T1_T2_T3_T4_T6_E12temp_storage;
	add.s32 	%r502, %r501, %r500;
	st.shared.u32 	[%r502+8], %r698;
$L__BB8_37:
	bar.sync 	0;
	setp.ne.s32 	%p65, %r26, 0;
	@%p65 bra 	$L__BB8_74;
	ld.shared.u32 	%r503, [_ZZN3cub18CUB_300001_SM_10006detail6reduce28DeviceReduceSingleTileKernelINS2_10policy_hubIijN4cuda3std3__44plusIiEEE10Policy1000EPiSC_jS9_iiNS7_10__identityEEEvT0_T1_T2_T3_T4_T6_E12temp_storage+12];
	add.s32 	%r504, %r503, %r698;
	ld.shared.u32 	%r505, [_ZZN3cub18CUB_300001_SM_10006detail6reduce28DeviceReduceSingleTileKernelINS2_10policy_hubIijN4cuda3std3__44plusIiEEE10Policy1000EPiSC_jS9_iiNS7_10__identityEEEvT0_T1_T2_T3_T4_T6_E12temp_storage+16];
	add.s32 	%r506, %r504, %r505;
	ld.shared.u32 	%r507, [_ZZN3cub18CUB_300001_SM_10006detail6reduce28DeviceReduceSingleTileKernelINS2_10policy_hubIijN4cuda3std3__44plusIiEEE10Policy1000EPiSC_jS9_iiNS7_10__identityEEEvT0_T1_T2_T3_T4_T6_E12temp_storage+20];
	add.s32 	%r508, %r506, %r507;
	ld.shared.u32 	%r509, [_ZZN3cub18CUB_300001_SM_10006detail6reduce28DeviceReduceSingleTileKernelINS2_10policy_hubIijN4cuda3std3__44plusIiEEE10Policy1000EPiSC_jS9_iiNS7_10__identityEEEvT0_T1_T2_T3_T4_T6_E12temp_storage+24];
	add.s32 	%r510, %r508, %r509;
	ld.shared.u32 	%r511, [_ZZN3cub18CUB_300001_SM_10006detail6reduce28DeviceReduceSingleTileKernelINS2_10policy_hubIijN4cuda3std3__44plusIiEEE10Policy1000EPiSC_jS9_iiNS7_10__identityEEEvT0_T1_T2_T3_T4_T6_E12temp_storage+28];
	add.s32 	%r512, %r510, %r511;
	ld.shared.u32 	%r513, [_ZZN3cub18CUB_300001_SM_10006detail6reduce28DeviceReduceSingleTileKernelINS2_10policy_hubIijN4cuda3std3__44plusIiEEE10Policy1000EPiSC_jS9_iiNS7_10__identityEEEvT0_T1_T2_T3_T4_T6_E12temp_storage+32];
	add.s32 	%r514, %r512, %r513;
	ld.shared.u32 	%r515, [_ZZN3cub18CUB_300001_SM_10006detail6reduce28DeviceReduceSingleTileKernelINS2_10policy_hubIijN4cuda3std3__44plusIiEEE10Policy1000EPiSC_jS9_iiNS7_10__identityEEEvT0_T1_T2_T3_T4_T6_E12temp_storage+36];
	add.s32 	%r698, %r514, %r515;
	bra.uni 	$L__BB8_74;
$L__BB8_39:
	setp.gt.u32 	%p3, %r123, 4095;
	@%p3 bra 	$L__BB8_58;
	mov.u32 	%r62, %tid.x;
	setp.ge.u32 	%p20, %r62, %r123;
	mov.b32 	%r682, 0;
	mov.u32 	%r677, %r62;
	@%p20 bra 	$L__BB8_42;
	mul.wide.u32 	%rd65, %r62, 4;
	add.s64 	%rd64, %rd15, %rd65;
	// begin inline asm
	ld.global.nc.u32 %r682, [%rd64];
	// end inline asm
	add.s32 	%r677, %r62, 256;
$L__BB8_42:
	setp.ge.u32 	%p21, %r677, %r123;
	@%p21 bra 	$L__BB8_49;
	not.b32 	%r260, %r677;
	add.s32 	%r67, %r123, %r260;
	and.b32  	%r261, %r67, 768;
	setp.eq.s32 	%p22, %r261, 768;
	@%p22 bra 	$L__BB8_46;
	mul.wide.u32 	%rd66, %r677, 4;
	add.s64 	%rd120, %rd15, %rd66;
	shr.u32 	%r262, %r67, 8;
	add.s32 	%r263, %r262, 1;
	and.b32  	%r264, %r263, 3;
	neg.s32 	%r674, %r264;
$L__BB8_45:
	.pragma "nounroll";
	// begin inline asm
	ld.global.nc.u32 %r265, [%rd120];
	// end inline asm
	add.s32 	%r682, %r265, %r682;
	add.s32 	%r677, %r677, 256;
	add.s64 	%rd120, %rd120, 1024;
	add.s32 	%r674, %r674, 1;
	setp.ne.s32 	%p23, %r674, 0;
	@%p23 bra 	$L__BB8_45;
$L__BB8_46:
	setp.lt.u32 	%p24, %r67, 768;
	@%p24 bra 	$L__BB8_49;
	mul.wide.u32 	%rd68, %r677, 4;
	add.s64 	%rd121, %rd15, %rd68;
$L__BB8_48:
	// begin inline asm
	ld.global.nc.u32 %r266, [%rd121];
	// end inline asm
	add.s32 	%r270, %r266, %r682;
	add.s64 	%rd70, %rd121, 1024;
	// begin inline asm
	ld.global.nc.u32 %r267, [%rd70];
	// end inline asm
	add.s32 	%r271, %r267, %r270;
	add.s64 	%rd71, %rd121, 2048;
	// begin inline asm
	ld.global.nc.u32 %r268, [%rd71];
	// end inline asm
	add.s32 	%r272, %r268, %r271;
	add.s64 	%rd72, %rd121, 3072;
	// begin inline asm
	ld.global.nc.u32 %r269, [%rd72];
	// end inline asm
	add.s32 	%r682, %r269, %r272;
	add.s32 	%r677, %r677, 1024;
	add.s64 	%rd121, %rd121, 4096;
	setp.lt.s32 	%p25, %r677, %r123;
	@%p25 bra 	$L__BB8_48;
$L__BB8_49:
	setp.lt.u32 	%p26, %r123, 256;
	@%p26 bra 	$L__BB8_54;
	// begin inline asm
	mov.u32 %r336, %laneid;
	// end inline asm
	mov.b32 	%r339, 1;
	mov.b32 	%r360, 31;
	mov.b32 	%r361, -1;
	// begin inline asm
	shfl.sync.down.b32 %r337, %r682, %r339, %r360, %r361;
	// end inline asm
	setp.gt.s32 	%p42, %r336, 30;
	selp.b32 	%r362, 0, %r337, %p42;
	add.s32 	%r343, %r362, %r682;
	mov.b32 	%r344, 2;
	// begin inline asm
	shfl.sync.down.b32 %r342, %r343, %r344, %r360, %r361;
	// end inline asm
	setp.gt.s32 	%p43, %r336, 29;
	selp.b32 	%r363, 0, %r342, %p43;
	add.s32 	%r348, %r343, %r363;
	mov.b32 	%r349, 4;
	// begin inline asm
	shfl.sync.down.b32 %r347, %r348, %r349, %r360, %r361;
	// end inline asm
	setp.gt.s32 	%p44, %r336, 27;
	selp.b32 	%r364, 0, %r347, %p44;
	add.s32 	%r353, %r348, %r364;
	mov.b32 	%r354, 8;
	// begin inline asm
	shfl.sync.down.b32 %r352, %r353, %r354, %r360, %r361;
	// end inline asm
	setp.gt.s32 	%p45, %r336, 23;
	selp.b32 	%r365, 0, %r352, %p45;
	add.s32 	%r358, %r353, %r365;
	mov.b32 	%r359, 16;
	// begin inline asm
	shfl.sync.down.b32 %r357, %r358, %r359, %r360, %r361;
	// end inline asm
	setp.gt.s32 	%p46, %r336, 15;
	selp.b32 	%r366, 0, %r357, %p46;
	add.s32 	%r698, %r358, %r366;
	setp.ne.s32 	%p47, %r336, 0;
	@%p47 bra 	$L__BB8_52;
	shr.u32 	%r367, %r62, 3;
	and.b32  	%r368, %r367, 124;
	mov.u32 	%r369, _ZZN3cub18CUB_300001_SM_10006detail6reduce28DeviceReduceSingleTileKernelINS2_10policy_hubIijN4cuda3std3__44plusIiEEE10Policy1000EPiSC_jS9_iiNS7_10__identityEEEvT0_T1_T2_T3_T4_T6_E12temp_storage;
	add.s32 	%r370, %r369, %r368;
	st.shared.u32 	[%r370+8], %r698;
$L__BB8_52:
	bar.sync 	0;
	setp.ne.s32 	%p48, %r62, 0;
	@%p48 bra 	$L__BB8_74;
	ld.shared.u32 	%r371, [_ZZN3cub18CUB_300001_SM_10006detail6reduce28DeviceReduceSingleTileKernelINS2_10policy_hubIijN4cuda3std3__44plusIiEEE10Policy1000EPiSC_jS9_iiNS7_10__identityEEEvT0_T1_T2_T3_T4_T6_E12temp_storage+12];
	add.s32 	%r372, %r371, %r698;
	ld.shared.u32 	%r373, [_ZZN3cub18CUB_300001_SM_10006detail6reduce28DeviceReduceSingleTileKernelINS2_10policy_hubIijN4cuda3std3__44plusIiEEE10Policy1000EPiSC_jS9_iiNS7_10__identityEEEvT0_T1_T2_T3_T4_T6_E12temp_storage+16];
	add.s32 	%r374, %r372, %r373;
	ld.shared.u32 	%r375, [_ZZN3cub18CUB_300001_SM_10006detail6reduce28DeviceReduceSingleTileKernelINS2_10policy_hubIijN4cuda3std3__44plusIiEEE10Policy1000EPiSC_jS9_iiNS7_10__identityEEEvT0_T1_T2_T3_T4_T6_E12temp_storage+20];
	add.s32 	%r376, %r374, %r375;
	ld.shared.u32 	%r377, [_ZZN3cub18CUB_300001_SM_10006detail6reduce28DeviceReduceSingleTileKernelINS2_10policy_hubIijN4cuda3std3__44plusIiEEE10Policy1000EPiSC_jS9_iiNS7_10__identityEEEvT0_T1_T2_T3_T4_T6_E12temp_storage+24];
	add.s32 	%r378, %r376, %r377;
	ld.shared.u32 	%r379, [_ZZN3cub18CUB_300001_SM_10006detail6reduce28DeviceReduceSingleTileKernelINS2_10policy_hubIijN4cuda3std3__44plusIiEEE10Policy1000EPiSC_jS9_iiNS7_10__identityEEEvT0_T1_T2_T3_T4_T6_E12temp_storage+28];
	add.s32 	%r380, %r378, %r379;
	ld.shared.u32 	%r381, [_ZZN3cub18CUB_300001_SM_10006detail6reduce28DeviceReduceSingleTileKernelINS2_10policy_hubIijN4cuda3std3__44plusIiEEE10Policy1000EPiSC_jS9_iiNS7_10__identityEEEvT0_T1_T2_T3_T4_T6_E12temp_storage+32];
	add.s32 	%r382, %r380, %r381;
	ld.shared.u32 	%r383, [_ZZN3cub18CUB_300001_SM_10006detail6reduce28DeviceReduceSingleTileKernelINS2_10policy_hubIijN4cuda3std3__44plusIiEEE10Policy1000EPiSC_jS9_iiNS7_10__identityEEEvT0_T1_T2_T3_T4_T6_E12temp_storage+36];
	add.s32 	%r698, %r382, %r383;
	bra.uni 	$L__BB8_74;
$L__BB8_54:
	// begin inline asm
	mov.u32 %r273, %laneid;
	// end inline asm
	and.b32  	%r299, %r62, 992;
	add.s32 	%r300, %r299, 32;
	setp.gt.u32 	%p27, %r300, %r123;
	not.b32 	%r301, %r299;
	add.s32 	%r302, %r123, %r301;
	selp.b32 	%r297, %r302, 31, %p27;
	mov.b32 	%r276, 1;
	mov.b32 	%r298, -1;
	// begin inline asm
	shfl.sync.down.b32 %r274, %r682, %r276, %r297, %r298;
	// end inline asm
	setp.lt.s32 	%p28, %r273, %r297;
	selp.b32 	%r303, %r274, 0, %p28;
	add.s32 	%r280, %r303, %r682;
	mov.b32 	%r281, 2;
	// begin inline asm
	shfl.sync.down.b32 %r279, %r280, %r281, %r297, %r298;
	// end inline asm
	add.s32 	%r304, %r273, 2;
	setp.gt.s32 	%p29, %r304, %r297;
	selp.b32 	%r305, 0, %r279, %p29;
	add.s32 	%r285, %r280, %r305;
	mov.b32 	%r286, 4;
	// begin inline asm
	shfl.sync.down.b32 %r284, %r285, %r286, %r297, %r298;
	// end inline asm
	add.s32 	%r306, %r273, 4;
	setp.gt.s32 	%p30, %r306, %r297;
	selp.b32 	%r307, 0, %r284, %p30;
	add.s32 	%r290, %r285, %r307;
	mov.b32 	%r291, 8;
	// begin inline asm
	shfl.sync.down.b32 %r289, %r290, %r291, %r297, %r298;
	// end inline asm
	add.s32 	%r308, %r273, 8;
	setp.gt.s32 	%p31, %r308, %r297;
	selp.b32 	%r309, 0, %r289, %p31;
	add.s32 	%r295, %r290, %r309;
	mov.b32 	%r296, 16;
	// begin inline asm
	shfl.sync.down.b32 %r294, %r295, %r296, %r297, %r298;
	// end inline asm
	add.s32 	%r310, %r273, 16;
	setp.gt.s32 	%p32, %r310, %r297;
	selp.b32 	%r311, 0, %r294, %p32;
	add.s32 	%r698, %r295, %r311;
	setp.ne.s32 	%p33, %r273, 0;
	@%p33 bra 	$L__BB8_56;
	shr.u32 	%r312, %r62, 3;
	and.b32  	%r313, %r312, 124;
	mov.u32 	%r314, _ZZN3cub18CUB_300001_SM_10006detail6reduce28DeviceReduceSingleTileKernelINS2_10policy_hubIijN4cuda3std3__44plusIiEEE10Policy1000EPiSC_jS9_iiNS7_10__identityEEEvT0_T1_T2_T3_T4_T6_E12temp_storage;
	add.s32 	%r315, %r314, %r313;
	st.shared.u32 	[%r315+8], %r698;
$L__BB8_56:
	bar.sync 	0;
	setp.ne.s32 	%p34, %r62, 0;
	@%p34 bra 	$L__BB8_74;
	setp.gt.u32 	%p35, %r123, 32;
	ld.shared.u32 	%r316, [_ZZN3cub18CUB_300001_SM_10006detail6reduce28DeviceReduceSingleTileKernelINS2_10policy_hubIijN4cuda3std3__44plusIiEEE10Policy1000EPiSC_jS9_iiNS7_10__identityEEEvT0_T1_T2_T3_T4_T6_E12temp_storage+12];
	selp.b32 	%r317, %r316, 0, %p35;
	add.s32 	%r318, %r317, %r698;
	setp.gt.u32 	%p36, %r123, 64;
	ld.shared.u32 	%r319, [_ZZN3cub18CUB_300001_SM_10006detail6reduce28DeviceReduceSingleTileKernelINS2_10policy_hubIijN4cuda3std3__44plusIiEEE10Policy1000EPiSC_jS9_iiNS7_10__identityEEEvT0_T1_T2_T3_T4_T6_E12temp_storage+16];
	selp.b32 	%r320, %r319, 0, %p36;
	add.s32 	%r321, %r318, %r320;
	setp.gt.u32 	%p37, %r123, 96;
	ld.shared.u32 	%r322, [_ZZN3cub18CUB_300001_SM_10006detail6reduce28DeviceReduceSingleTileKernelINS2_10policy_hubIijN4cuda3std3__44plusIiEEE10Policy1000EPiSC_jS9_iiNS7_10__identityEEEvT0_T1_T2_T3_T4_T6_E12temp_storage+20];
	selp.b32 	%r323, %r322, 0, %p37;
	add.s32 	%r324, %r321, %r323;
	setp.gt.u32 	%p38, %r123, 128;
	ld.shared.u32 	%r325, [_ZZN3cub18CUB_300001_SM_10006detail6reduce28DeviceReduceSingleTileKernelINS2_10policy_hubIijN4cuda3std3__44plusIiEEE10Policy1000EPiSC_jS9_iiNS7_10__identityEEEvT0_T1_T2_T3_T4_T6_E12temp_storage+24];
	selp.b32 	%r326, %r325, 0, %p38;
	add.s32 	%r327, %r324, %r326;
	setp.gt.u32 	%p39, %r123, 160;
	ld.shared.u32 	%r328, [_ZZN3cub18CUB_300001_SM_10006detail6reduce28DeviceReduceSingleTileKernelINS2_10policy_hubIijN4cuda3std3__44plusIiEEE10Policy1000EPiSC_jS9_iiNS7_10__identityEEEvT0_T1_T2_T3_T4_T6_E12temp_storage+28];
	selp.b32 	%r329, %r328, 0, %p39;
	add.s32 	%r330, %r327, %r329;
	setp.gt.u32 	%p40, %r123, 192;
	ld.shared.u32 	%r331, [_ZZN3cub18CUB_300001_SM_10006detail6reduce28DeviceReduceSingleTileKernelINS2_10policy_hubIijN4cuda3std3__44plusIiEEE10Policy1000EPiSC_jS9_iiNS7_10__identityEEEvT0_T1_T2_T3_T4_T6_E12temp_storage+32];
	selp.b32 	%r332, %r331, 0, %p40;
	add.s32 	%r333, %r330, %r332;
	setp.gt.u32 	%p41, %r123, 224;
	ld.shared.u32 	%r334, [_ZZN3cub18CUB_300001_SM_10006detail6reduce28DeviceReduceSingleTileKernelINS2_10policy_hubIijN4cuda3std3__44plusIiEEE10Policy1000EPiSC_jS9_iiNS7_10__identityEEEvT0_T1_T2_T3_T4_T6_E12temp_storage+36];
	selp.b32 	%r335, %r334, 0, %p41;
	add.s32 	%r698, %r333, %r335;
	bra.uni 	$L__BB8_74;
$L__BB8_58:
	mov.u32 	%r87, %tid.x;
	mul.wide.u32 	%rd34, %r87, 4;
	add.s64 	%rd18, %rd15, %rd34;
	// begin inline asm
	ld.global.nc.u32 %r125, [%rd18];
	// end inline asm
	add.s64 	%rd19, %rd18, 1024;
	// begin inline asm
	ld.global.nc.u32 %r126, [%rd19];
	// end inline asm
	add.s64 	%rd20, %rd18, 2048;
	// begin inline asm
	ld.global.nc.u32 %r127, [%rd20];
	// end inline asm
	add.s64 	%rd21, %rd18, 3072;
	// begin inline asm
	ld.global.nc.u32 %r128, [%rd21];
	// end inline asm
	add.s64 	%rd22, %rd18, 4096;
	// begin inline asm
	ld.global.nc.u32 %r129, [%rd22];
	// end inline asm
	add.s64 	%rd23, %rd18, 5120;
	// begin inline asm
	ld.global.nc.u32 %r130, [%rd23];
	// end inline asm
	add.s64 	%rd24, %rd18, 6144;
	// begin inline asm
	ld.global.nc.u32 %r131, [%rd24];
	// end inline asm
	add.s64 	%rd25, %rd18, 7168;
	// begin inline asm
	ld.global.nc.u32 %r132, [%rd25];
	// end inline asm
	add.s64 	%rd26, %rd18, 8192;
	// begin inline asm
	ld.global.nc.u32 %r133, [%rd26];
	// end inline asm
	add.s64 	%rd27, %rd18, 9216;
	// begin inline asm
	ld.global.nc.u32 %r134, [%rd27];
	// end inline asm
	add.s64 	%rd28, %rd18, 10240;
	// begin inline asm
	ld.global.nc.u32 %r135, [%rd28];
	// end inline asm
	add.s64 	%rd29, %rd18, 11264;
	// begin inline asm
	ld.global.nc.u32 %r136, [%rd29];
	// end inline asm
	add.s64 	%rd30, %rd18, 12288;
	// begin inline asm
	ld.global.nc.u32 %r137, [%rd30];
	// end inline asm
	add.s64 	%rd31, %rd18, 13312;
	// begin inline asm
	ld.global.nc.u32 %r138, [%rd31];
	// end inline asm
	add.s64 	%rd32, %rd18, 14336;
	// begin inline asm
	ld.global.nc.u32 %r139, [%rd32];
	// end inline asm
	add.s64 	%rd33, %rd18, 15360;
	// begin inline asm
	ld.global.nc.u32 %r140, [%rd33];
	// end inline asm
	add.s32 	%r142, %r126, %r125;
	add.s32 	%r143, %r127, %r142;
	add.s32 	%r144, %r128, %r143;
	add.s32 	%r145, %r129, %r144;
	add.s32 	%r146, %r130, %r145;
	add.s32 	%r147, %r131, %r146;
	add.s32 	%r148, %r132, %r147;
	add.s32 	%r149, %r133, %r148;
	add.s32 	%r150, %r134, %r149;
	add.s32 	%r151, %r135, %r150;
	add.s32 	%r152, %r136, %r151;
	add.s32 	%r153, %r137, %r152;
	add.s32 	%r154, %r138, %r153;
	add.s32 	%r155, %r139, %r154;
	add.s32 	%r697, %r140, %r155;
	add.s32 	%r89, %r123, -4096;
	setp.lt.u32 	%p4, %r89, 4096;
	mov.b32 	%r686, 4096;
	@%p4 bra 	$L__BB8_62;
	mov.b32 	%r686, 4096;
$L__BB8_60:
	add.s32 	%r173, %r87, %r686;
	mul.wide.u32 	%rd51, %r173, 4;
	add.s64 	%rd35, %rd15, %rd51;
	// begin inline asm
	ld.global.nc.u32 %r157, [%rd35];
	// end inline asm
	mul.wide.u32 	%rd52, %r686, 4;
	add.s64 	%rd53, %rd18, %rd52;
	add.s64 	%rd36, %rd53, 1024;
	// begin inline asm
	ld.global.nc.u32 %r158, [%rd36];
	// end inline asm
	add.s64 	%rd37, %rd53, 2048;
	// begin inline asm
	ld.global.nc.u32 %r159, [%rd37];
	// end inline asm
	add.s64 	%rd38, %rd53, 3072;
	// begin inline asm
	ld.global.nc.u32 %r160, [%rd38];
	// end inline asm
	add.s64 	%rd39, %rd53, 4096;
	// begin inline asm
	ld.global.nc.u32 %r161, [%rd39];
	// end inline asm
	add.s64 	%rd40, %rd53, 5120;
	// begin inline asm
	ld.global.nc.u32 %r162, [%rd40];
	// end inline asm
	add.s64 	%rd41, %rd53, 6144;
	// begin inline asm
	ld.global.nc.u32 %r163, [%rd41];
	// end inline asm
	add.s64 	%rd42, %rd53, 7168;
	// begin inline asm
	ld.global.nc.u32 %r164, [%rd42];
	// end inline asm
	add.s64 	%rd43, %rd53, 8192;
	// begin inline asm
	ld.global.nc.u32 %r165, [%rd43];
	// end inline asm
	add.s64 	%rd44, %rd53, 9216;
	// begin inline asm
	ld.global.nc.u32 %r166, [%rd44];
	// end inline asm
	add.s64 	%rd45, %rd53, 10240;
	// begin inline asm
	ld.global.nc.u32 %r167, [%rd45];
	// end inline asm
	add.s64 	%rd46, %rd53, 11264;
	// begin inline asm
	ld.global.nc.u32 %r168, [%rd46];
	// end inline asm
	add.s64 	%rd47, %rd53, 12288;
	// begin inline asm
	ld.global.nc.u32 %r169, [%rd47];
	// end inline asm
	add.s64 	%rd48, %rd53, 13312;
	// begin inline asm
	ld.global.nc.u32 %r170, [%rd48];
	// end inline asm
	add.s64 	%rd49, %rd53, 14336;
	// begin inline asm
	ld.global.nc.u32 %r171, [%rd49];
	// end inline asm
	add.s64 	%rd50, %rd53, 15360;
	// begin inline asm
	ld.global.nc.u32 %r172, [%rd50];
	// end inline asm
	add.s32 	%r174, %r157, %r697;
	add.s32 	%r175, %r158, %r174;
	add.s32 	%r176, %r159, %r175;
	add.s32 	%r177, %r160, %r176;
	add.s32 	%r178, %r161, %r177;
	add.s32 	%r179, %r162, %r178;
	add.s32 	%r180, %r163, %r179;
	add.s32 	%r181, %r164, %r180;
	add.s32 	%r182, %r165, %r181;
	add.s32 	%r183, %r166, %r182;
	add.s32 	%r184, %r167, %r183;
	add.s32 	%r185, %r168, %r184;
	add.s32 	%r186, %r169, %r185;
	add.s32 	%r187, %r170, %r186;
	add.s32 	%r188, %r171, %r187;
	add.s32 	%r697, %r172, %r188;
	sub.s32 	%r189, %r123, %r686;
	setp.lt.u32 	%p5, %r189, 4096;
	@%p5 bra 	$L__BB8_70;
	add.s32 	%r686, %r686, 4096;
	setp.le.u32 	%p6, %r686, %r89;
	@%p6 bra 	$L__BB8_60;
$L__BB8_62:
	setp.le.u32 	%p7, %r123, %r686;
	@%p7 bra 	$L__BB8_70;
	sub.s32 	%r96, %r123, %r686;
	setp.ge.s32 	%p8, %r87, %r96;
	@%p8 bra 	$L__BB8_70;
	not.b32 	%r191, %r87;
	add.s32 	%r192, %r123, %r191;
	sub.s32 	%r97, %r192, %r686;
	and.b32  	%r193, %r97, 768;
	setp.eq.s32 	%p9, %r193, 768;
	mov.u32 	%r691, %r87;
	@%p9 bra 	$L__BB8_67;
	add.s32 	%r688, %r87, %r686;
	shr.u32 	%r194, %r97, 8;
	add.s32 	%r195, %r194, 1;
	and.b32  	%r196, %r195, 3;
	neg.s32 	%r687, %r196;
	mov.u32 	%r691, %r87;
$L__BB8_66:
	.pragma "nounroll";
	mul.wide.u32 	%rd55, %r688, 4;
	add.s64 	%rd54, %rd15, %rd55;
	// begin inline asm
	ld.global.nc.u32 %r197, [%rd54];
	// end inline asm
	add.s32 	%r697, %r197, %r697;
	add.s32 	%r691, %r691, 256;
	add.s32 	%r688, %r688, 256;
	add.s32 	%r687, %r687, 1;
	setp.ne.s32 	%p10, %r687, 0;
	@%p10 bra 	$L__BB8_66;
$L__BB8_67:
	setp.lt.u32 	%p11, %r97, 768;
	@%p11 bra 	$L__BB8_70;
	add.s32 	%r695, %r691, 512;
	add.s32 	%r694, %r691, %r686;
$L__BB8_69:
	mul.wide.u32 	%rd60, %r694, 4;
	add.s64 	%rd56, %rd15, %rd60;
	// begin inline asm
	ld.global.nc.u32 %r198, [%rd56];
	// end inline asm
	add.s32 	%r202, %r198, %r697;
	add.s32 	%r203, %r694, 256;
	mul.wide.u32 	%rd61, %r203, 4;
	add.s64 	%rd57, %rd15, %rd61;
	// begin inline asm
	ld.global.nc.u32 %r199, [%rd57];
	// end inline asm
	add.s32 	%r204, %r199, %r202;
	add.s32 	%r205, %r694, 512;
	mul.wide.u32 	%rd62, %r205, 4;
	add.s64 	%rd58, %rd15, %rd62;
	// begin inline asm
	ld.global.nc.u32 %r200, [%rd58];
	// end inline asm
	add.s32 	%r206, %r200, %r204;
	add.s32 	%r207, %r694, 768;
	mul.wide.u32 	%rd63, %r207, 4;
	add.s64 	%rd59, %rd15, %rd63;
	// begin inline asm
	ld.global.nc.u32 %r201, [%rd59];
	// end inline asm
	add.s32 	%r697, %r201, %r206;
	add.s32 	%r117, %r695, 1024;
	add.s32 	%r208, %r695, 512;
	add.s32 	%r694, %r694, 1024;
	setp.lt.s32 	%p12, %r208, %r96;
	mov.u32 	%r695, %r117;
	@%p12 bra 	$L__BB8_69;
$L__BB8_70:
	// begin inline asm
	mov.u32 %r209, %laneid;
	// end inline asm
	mov.b32 	%r212, 1;
	mov.b32 	%r233, 31;
	mov.b32 	%r234, -1;
	// begin inline asm
	shfl.sync.down.b32 %r210, %r697, %r212, %r233, %r234;
	// end inline asm
	setp.gt.s32 	%p13, %r209, 30;
	selp.b32 	%r235, 0, %r210, %p13;
	add.s32 	%r216, %r235, %r697;
	mov.b32 	%r217, 2;
	// begin inline asm
	shfl.sync.down.b32 %r215, %r216, %r217, %r233, %r234;
	// end inline asm
	setp.gt.s32 	%p14, %r209, 29;
	selp.b32 	%r236, 0, %r215, %p14;
	add.s32 	%r221, %r216, %r236;
	mov.b32 	%r222, 4;
	// begin inline asm
	shfl.sync.down.b32 %r220, %r221, %r222, %r233, %r234;
	// end inline asm
	setp.gt.s32 	%p15, %r209, 27;
	selp.b32 	%r237, 0, %r220, %p15;
	add.s32 	%r226, %r221, %r237;
	mov.b32 	%r227, 8;
	// begin inline asm
	shfl.sync.down.b32 %r225, %r226, %r227, %r233, %r234;
	// end inline asm
	setp.gt.s32 	%p16, %r209, 23;
	selp.b32 	%r238, 0, %r225, %p16;
	add.s32 	%r231, %r226, %r238;
	mov.b32 	%r232, 16;
	// begin inline asm
	shfl.sync.down.b32 %r230, %r231, %r232, %r233, %r234;
	// end inline asm
	setp.gt.s32 	%p17, %r209, 15;
	selp.b32 	%r239, 0, %r230, %p17;
	add.s32 	%r698, %r231, %r239;
	setp.ne.s32 	%p18, %r209, 0;
	@%p18 bra 	$L__BB8_72;
	shr.u32 	%r240, %r87, 3;
	and.b32  	%r241, %r240, 124;
	mov.u32 	%r242, _ZZN3cub18CUB_300001_SM_10006detail6reduce28DeviceReduceSingleTileKernelINS2_10policy_hubIijN4cuda3std3__44plusIiEEE10Policy1000EPiSC_jS9_iiNS7_10__identityEEEvT0_T1_T2_T3_T4_T6_E12temp_storage;
	add.s32 	%r243, %r242, %r241;
	st.shared.u32 	[%r243+8], %r698;
$L__BB8_72:
	bar.sync 	0;
	setp.ne.s32 	%p19, %r87, 0;
	@%p19 bra 	$L__BB8_74;
	ld.shared.u32 	%r244, [_ZZN3cub18CUB_300001_SM_10006detail6reduce28DeviceReduceSingleTileKernelINS2_10policy_hubIijN4cuda3std3__44plusIiEEE10Policy1000EPiSC_jS9_iiNS7_10__identityEEEvT0_T1_T2_T3_T4_T6_E12temp_storage+12];
	add.s32 	%r245, %r244, %r698;
	ld.shared.u32 	%r246, [_ZZN3cub18CUB_300001_SM_10006detail6reduce28DeviceReduceSingleTileKernelINS2_10policy_hubIijN4cuda3std3__44plusIiEEE10Policy1000EPiSC_jS9_iiNS7_10__identityEEEvT0_T1_T2_T3_T4_T6_E12temp_storage+16];
	add.s32 	%r247, %r245, %r246;
	ld.shared.u32 	%r248, [_ZZN3cub18CUB_300001_SM_10006detail6reduce28DeviceReduceSingleTileKernelINS2_10policy_hubIijN4cuda3std3__44plusIiEEE10Policy1000EPiSC_jS9_iiNS7_10__identityEEEvT0_T1_T2_T3_T4_T6_E12temp_storage+20];
	add.s32 	%r249, %r247, %r248;
	ld.shared.u32 	%r250, [_ZZN3cub18CUB_300001_SM_10006detail6reduce28DeviceReduceSingleTileKernelINS2_10policy_hubIijN4cuda3std3__44plusIiEEE10Policy1000EPiSC_jS9_iiNS7_10__identityEEEvT0_T1_T2_T3_T4_T6_E12temp_storage+24];
	add.s32 	%r251, %r249, %r250;
	ld.shared.u32 	%r252, [_ZZN3cub18CUB_300001_SM_10006detail6reduce28DeviceReduceSingleTileKernelINS2_10policy_hubIijN4cuda3std3__44plusIiEEE10Policy1000EPiSC_jS9_iiNS7_10__identityEEEvT0_T1_T2_T3_T4_T6_E12temp_storage+28];
	add.s32 	%r253, %r251, %r252;
	ld.shared.u32 	%r254, [_ZZN3cub18CUB_300001_SM_10006detail6reduce28DeviceReduceSingleTileKernelINS2_10policy_hubIijN4cuda3std3__44plusIiEEE10Policy1000EPiSC_jS9_iiNS7_10__identityEEEvT0_T1_T2_T3_T4_T6_E12temp_storage+32];
	add.s32 	%r255, %r253, %r254;
	ld.shared.u32 	%r256, [_ZZN3cub18CUB_300001_SM_10006detail6reduce28DeviceReduceSingleTileKernelINS2_10policy_hubIijN4cuda3std3__44plusIiEEE10Policy1000EPiSC_jS9_iiNS7_10__identityEEEvT0_T1_T2_T3_T4_T6_E12temp_storage+36];
	add.s32 	%r698, %r255, %r256;
$L__BB8_74:
	mov.u32 	%r643, %tid.x;
	setp.ne.s32 	%p95, %r643, 0;
	@%p95 bra 	$L__BB8_76;
	add.s32 	%r644, %r698, %r124;
	st.global.u32 	[%rd1], %r644;
$L__BB8_76:
	ret;

}
	// .globl	_ZN3cub18CUB_300001_SM_10006detail6reduce18DeviceReduceKernelINS2_10policy_hubIijN4cuda3std3__44plusIiEEE10Policy1000EPijS9_iNS7_10__identityEEEvT0_PT3_T1_NS0_13GridEvenShareISH_EET2_T4_
.visible .entry _ZN3cub18CUB_300001_SM_10006detail6reduce18DeviceReduceKernelINS2_10policy_hubIijN4cuda3std3__44plusIiEEE10Policy1000EPijS9_iNS7_10__identityEEEvT0_PT3_T1_NS0_13GridEvenShareISH_EET2_T4_(
	.param .u64 .ptr .align 1 _ZN3cub18CUB_300001_SM_10006detail6reduce18DeviceReduceKernelINS2_10policy_hubIijN4cuda3std3__44plusIiEEE10Policy1000EPijS9_iNS7_10__identityEEEvT0_PT3_T1_NS0_13GridEvenShareISH_EET2_T4__param_0,
	.param .u64 .ptr .align 1 _ZN3cub18CUB_300001_SM_10006detail6reduce18DeviceReduceKernelINS2_10policy_hubIijN4cuda3std3__44plusIiEEE10Policy1000EPijS9_iNS7_10__identityEEEvT0_PT3_T1_NS0_13GridEvenShareISH_EET2_T4__param_1,
	.param .u32 _ZN3cub18CUB_300001_SM_10006detail6reduce18DeviceReduceKernelINS2_10policy_hubIijN4cuda3std3__44plusIiEEE10Policy1000EPijS9_iNS7_10__identityEEEvT0_PT3_T1_NS0_13GridEvenShareISH_EET2_T4__param_2,
	.param .align 4 .b8 _ZN3cub18CUB_300001_SM_10006detail6reduce18DeviceReduceKernelINS2_10policy_hubIijN4cuda3std3__44plusIiEEE10Policy1000EPijS9_iNS7_10__identityEEEvT0_PT3_T1_NS0_13GridEvenShareISH_EET2_T4__param_3[40],
	.param .align 1 .b8 _ZN3cub18CUB_300001_SM_10006detail6reduce18DeviceReduceKernelINS2_10policy_hubIijN4cuda3std3__44plusIiEEE10Policy1000EPijS9_iNS7_10__identityEEEvT0_PT3_T1_NS0_13GridEvenShareISH_EET2_T4__param_4[1],
	.param .align 1 .b8 _ZN3cub18CUB_300001_SM_10006detail6reduce18DeviceReduceKernelINS2_10policy_hubIijN4cuda3std3__44plusIiEEE10Policy1000EPijS9_iNS7_10__identityEEEvT0_PT3_T1_NS0_13GridEvenShareISH_EET2_T4__param_5[1]
)
.maxntid 256
{
	.reg .pred 	%p<95>;
	.reg .b32 	%r<752>;
	.reg .b64 	%rd<112>;
	// demoted variable
	.shared .align 4 .b8 _ZZN3cub18CUB_300001_SM_10006detail6reduce18DeviceReduceKernelINS2_10policy_hubIijN4cuda3std3__44plusIiEEE10Policy1000EPijS9_iNS7_10__identityEEEvT0_PT3_T1_NS0_13GridEvenShareISH_EET2_T4_E12temp_storage[44];
	ld.param.u32 	%r1, [_ZN3cub18CUB_300001_SM_10006detail6reduce18DeviceReduceKernelINS2_10policy_hubIijN4cuda3std3__44plusIiEEE10Policy1000EPijS9_iNS7_10__identityEEEvT0_PT3_T1_NS0_13GridEvenShareISH_EET2_T4__param_3+20];
	ld.param.u64 	%rd1, [_ZN3cub18CUB_300001_SM_10006detail6reduce18DeviceReduceKernelINS2_10policy_hubIijN4cuda3std3__44plusIiEEE10Policy1000EPijS9_iNS7_10__identityEEEvT0_PT3_T1_NS0_13GridEvenShareISH_EET2_T4__param_0];
	ld.param.u32 	%r2, [_ZN3cub18CUB_300001_SM_10006detail6reduce18DeviceReduceKernelINS2_10policy_hubIijN4cuda3std3__44plusIiEEE10Policy1000EPijS9_iNS7_10__identityEEEvT0_PT3_T1_NS0_13GridEvenShareISH_EET2_T4__param_3+24];
	mov.u32 	%r3, %ctaid.x;
	shl.b32 	%r4, %r2, 12;
	shl.b32 	%r5, %r3, 12;
	and.b64  	%rd3, %rd1, 15;
	setp.ne.s64 	%p1, %rd3, 0;
	@%p1 bra 	$L__BB9_36;
	sub.s32 	%r6, %r1, %r5;
	setp.gt.u32 	%p48, %r6, 4095;
	@%p48 bra 	$L__BB9_20;
	mov.u32 	%r7, %tid.x;
	setp.ge.u32 	%p65, %r7, %r6;
	mov.b32 	%r705, 0;
	mov.u32 	%r699, %r7;
	@%p65 bra 	$L__BB9_4;
	add.s32 	%r561, %r5, %r7;
	mul.wide.u32 	%rd97, %r561, 4;
	add.s64 	%rd96, %rd1, %rd97;
	// begin inline asm
	ld.global.nc.u32 %r705, [%rd96];
	// end inline asm
	add.s32 	%r699, %r7, 256;
$L__BB9_4:
	setp.ge.u32 	%p66, %r699, %r6;
	@%p66 bra 	$L__BB9_11;
	not.b32 	%r563, %r699;
	add.s32 	%r12, %r1, %r563;
	and.b32  	%r564, %r12, 768;
	setp.eq.s32 	%p67, %r564, 768;
	@%p67 bra 	$L__BB9_8;
	add.s32 	%r696, %r699, %r5;
	shr.u32 	%r565, %r12, 8;
	add.s32 	%r566, %r565, 1;
	and.b32  	%r567, %r566, 3;
	neg.s32 	%r695, %r567;
$L__BB9_7:
	.pragma "nounroll";
	mul.wide.u32 	%rd99, %r696, 4;
	add.s64 	%rd98, %rd1, %rd99;
	// begin inline asm
	ld.global.nc.u32 %r568, [%rd98];
	// end inline asm
	add.s32 	%r705, %r568, %r705;
	add.s32 	%r699, %r699, 256;
	add.s32 	%r696, %r696, 256;
	add.s32 	%r695, %r695, 1;
	setp.ne.s32 	%p68, %r695, 0;
	@%p68 bra 	$L__BB9_7;
$L__BB9_8:
	sub.s32 	%r569, %r12, %r5;
	setp.lt.u32 	%p69, %r569, 768;
	@%p69 bra 	$L__BB9_11;
	add.s32 	%r703, %r699, 512;
	add.s32 	%r702, %r699, %r5;
$L__BB9_10:
	mul.wide.u32 	%rd104, %r702, 4;
	add.s64 	%rd100, %rd1, %rd104;
	// begin inline asm
	ld.global.nc.u32 %r570, [%rd100];
	// end inline asm
	add.s32 	%r574, %r570, %r705;
	add.s32 	%r575, %r702, 256;
	mul.wide.u32 	%rd105, %r575, 4;
	add.s64 	%rd101, %rd1, %rd105;
	// begin inline asm
	ld.global.nc.u32 %r571, [%rd101];
	// end inline asm
	add.s32 	%r576, %r571, %r574;
	add.s32 	%r577, %r702, 512;
	mul.wide.u32 	%rd106, %r577, 4;
	add.s64 	%rd102, %rd1, %rd106;
	// begin inline asm
	ld.global.nc.u32 %r572, [%rd102];
	// end inline asm
	add.s32 	%r578, %r572, %r576;
	add.s32 	%r579, %r702, 768;
	mul.wide.u32 	%rd107, %r579, 4;
	add.s64 	%rd103, %rd1, %rd107;
	// begin inline asm
	ld.global.nc.u32 %r573, [%rd103];
	// end inline asm
	add.s32 	%r705, %r573, %r578;
	add.s32 	%r32, %r703, 1024;
	add.s32 	%r580, %r703, 512;
	add.s32 	%r702, %r702, 1024;
	setp.lt.s32 	%p70, %r580, %r6;
	mov.u32 	%r703, %r32;
	@%p70 bra 	$L__BB9_10;
$L__BB9_11:
	setp.lt.u32 	%p71, %r6, 256;
	@%p71 bra 	$L__BB9_16;
	// begin inline asm
	mov.u32 %r644, %laneid;
	// end inline asm
	mov.b32 	%r647, 1;
	mov.b32 	%r668, 31;
	mov.b32 	%r669, -1;
	// begin inline asm
	shfl.sync.down.b32 %r645, %r705, %r647, %r668, %r669;
	// end inline asm
	setp.gt.s32 	%p87, %r644, 30;
	selp.b32 	%r670, 0, %r645, %p87;
	add.s32 	%r651, %r670, %r705;
	mov.b32 	%r652, 2;
	// begin inline asm
	shfl.sync.down.b32 %r650, %r651, %r652, %r668, %r669;
	// end inline asm
	setp.gt.s32 	%p88, %r644, 29;
	selp.b32 	%r671, 0, %r650, %p88;
	add.s32 	%r656, %r651, %r671;
	mov.b32 	%r657, 4;
	// begin inline asm
	shfl.sync.down.b32 %r655, %r656, %r657, %r668, %r669;
	// end inline asm
	setp.gt.s32 	%p89, %r644, 27;
	selp.b32 	%r672, 0, %r655, %p89;
	add.s32 	%r661, %r656, %r672;
	mov.b32 	%r662, 8;
	// begin inline asm
	shfl.sync.down.b32 %r660, %r661, %r662, %r668, %r669;
	// end inline asm
	setp.gt.s32 	%p90, %r644, 23;
	selp.b32 	%r673, 0, %r660, %p90;
	add.s32 	%r666, %r661, %r673;
	mov.b32 	%r667, 16;
	// begin inline asm
	shfl.sync.down.b32 %r665, %r666, %r667, %r668, %r669;
	// end inline asm
	setp.gt.s32 	%p91, %r644, 15;
	selp.b32 	%r674, 0, %r665, %p91;
	add.s32 	%r751, %r666, %r674;
	setp.ne.s32 	%p92, %r644, 0;
	@%p92 bra 	$L__BB9_14;
	shr.u32 	%r675, %r7, 3;
	and.b32  	%r676, %r675, 124;
	mov.u32 	%r677, _ZZN3cub18CUB_300001_SM_10006detail6reduce18DeviceReduceKernelINS2_10policy_hubIijN4cuda3std3__44plusIiEEE10Policy1000EPijS9_iNS7_10__identityEEEvT0_PT3_T1_NS0_13GridEvenShareISH_EET2_T4_E12temp_storage;
	add.s32 	%r678, %r677, %r676;
	st.shared.u32 	[%r678+8], %r751;
$L__BB9_14:
	bar.sync 	0;
	setp.ne.s32 	%p93, %r7, 0;
	@%p93 bra 	$L__BB9_71;
	ld.shared.u32 	%r679, [_ZZN3cub18CUB_300001_SM_10006detail6reduce18DeviceReduceKernelINS2_10policy_hubIijN4cuda3std3__44plusIiEEE10Policy1000EPijS9_iNS7_10__identityEEEvT0_PT3_T1_NS0_13GridEvenShareISH_EET2_T4_E12temp_storage+12];
	add.s32 	%r680, %r679, %r751;
	ld.shared.u32 	%r681, [_ZZN3cub18CUB_300001_SM_10006detail6reduce18DeviceReduceKernelINS2_10policy_hubIijN4cuda3std3__44plusIiEEE10Policy1000EPijS9_iNS7_10__identityEEEvT0_PT3_T1_NS0_13GridEvenShareISH_EET2_T4_E12temp_storage+16];
	add.s32 	%r682, %r680, %r681;
	ld.shared.u32 	%r683, [_ZZN3cub18CUB_300001_SM_10006detail6reduce18DeviceReduceKernelINS2_10policy_hubIijN4cuda3std3__44plusIiEEE10Policy1000EPijS9_iNS7_10__identityEEEvT0_PT3_T1_NS0_13GridEvenShareISH_EET2_T4_E12temp_storage+20];
	add.s32 	%r684, %r682, %r683;
	ld.shared.u32 	%r685, [_ZZN3cub18CUB_300001_SM_10006detail6reduce18DeviceReduceKernelINS2_10policy_hubIijN4cuda3std3__44plusIiEEE10Policy1000EPijS9_iNS7_10__identityEEEvT0_PT3_T1_NS0_13GridEvenShareISH_EET2_T4_E12temp_storage+24];
	add.s32 	%r686, %r684, %r685;
	ld.shared.u32 	%r687, [_ZZN3cub18CUB_300001_SM_10006detail6reduce18DeviceReduceKernelINS2_10policy_hubIijN4cuda3std3__44plusIiEEE10Policy1000EPijS9_iNS7_10__identityEEEvT0_PT3_T1_NS0_13GridEvenShareISH_EET2_T4_E12temp_storage+28];
	add.s32 	%r688, %r686, %r687;
	ld.shared.u32 	%r689, [_ZZN3cub18CUB_300001_SM_10006detail6reduce18DeviceReduceKernelINS2_10policy_hubIijN4cuda3std3__44plusIiEEE10Policy1000EPijS9_iNS7_10__identityEEEvT0_PT3_T1_NS0_13GridEvenShareISH_EET2_T4_E12temp_storage+32];
	add.s32 	%r690, %r688, %r689;
	ld.shared.u32 	%r691, [_ZZN3cub18CUB_300001_SM_10006detail6reduce18DeviceReduceKernelINS2_10policy_hubIijN4cuda3std3__44plusIiEEE10Policy1000EPijS9_iNS7_10__identityEEEvT0_PT3_T1_NS0_13GridEvenShareISH_EET2_T4_E12temp_storage+36];
	add.s32 	%r751, %r690, %r691;
	bra.uni 	$L__BB9_71;
$L__BB9_16:
	// begin inline asm
	mov.u32 %r581, %laneid;
	// end inline asm
	and.b32  	%r607, %r7, 992;
	add.s32 	%r608, %r607, 32;
	setp.gt.u32 	%p72, %r608, %r6;
	not.b32 	%r609, %r607;
	add.s32 	%r610, %r6, %r609;
	selp.b32 	%r605, %r610, 31, %p72;
	mov.b32 	%r584, 1;
	mov.b32 	%r606, -1;
	// begin inline asm
	shfl.sync.down.b32 %r582, %r705, %r584, %r605, %r606;
	// end inline asm
	setp.lt.s32 	%p73, %r581, %r605;
	selp.b32 	%r611, %r582, 0, %p73;
	add.s32 	%r588, %r611, %r705;
	mov.b32 	%r589, 2;
	// begin inline asm
	shfl.sync.down.b32 %r587, %r588, %r589, %r605, %r606;
	// end inline asm
	add.s32 	%r612, %r581, 2;
	setp.gt.s32 	%p74, %r612, %r605;
	selp.b32 	%r613, 0, %r587, %p74;
	add.s32 	%r593, %r588, %r613;
	mov.b32 	%r594, 4;
	// begin inline asm
	shfl.sync.down.b32 %r592, %r593, %r594, %r605, %r606;
	// end inline asm
	add.s32 	%r614, %r581, 4;
	setp.gt.s32 	%p75, %r614, %r605;
	selp.b32 	%r615, 0, %r592, %p75;
	add.s32 	%r598, %r593, %r615;
	mov.b32 	%r599, 8;
	// begin inline asm
	shfl.sync.down.b32 %r597, %r598, %r599, %r605, %r606;
	// end inline asm
	add.s32 	%r616, %r581, 8;
	setp.gt.s32 	%p76, %r616, %r605;
	selp.b32 	%r617, 0, %r597, %p76;
	add.s32 	%r603, %r598, %r617;
	mov.b32 	%r604, 16;
	// begin inline asm
	shfl.sync.down.b32 %r602, %r603, %r604, %r605, %r606;
	// end inline asm
	add.s32 	%r618, %r581, 16;
	setp.gt.s32 	%p77, %r618, %r605;
	selp.b32 	%r619, 0, %r602, %p77;
	add.s32 	%r751, %r603, %r619;
	setp.ne.s32 	%p78, %r581, 0;
	@%p78 bra 	$L__BB9_18;
	shr.u32 	%r620, %r7, 3;
	and.b32  	%r621, %r620, 124;
	mov.u32 	%r622, _ZZN3cub18CUB_300001_SM_10006detail6reduce18DeviceReduceKernelINS2_10policy_hubIijN4cuda3std3__44plusIiEEE10Policy1000EPijS9_iNS7_10__identityEEEvT0_PT3_T1_NS0_13GridEvenShareISH_EET2_T4_E12temp_storage;
	add.s32 	%r623, %r622, %r621;
	st.shared.u32 	[%r623+8], %r751;
$L__BB9_18:
	bar.sync 	0;
	setp.ne.s32 	%p79, %r7, 0;
	@%p79 bra 	$L__BB9_71;
	setp.gt.u32 	%p80, %r6, 32;
	ld.shared.u32 	%r624, [_ZZN3cub18CUB_300001_SM_10006detail6reduce18DeviceReduceKernelINS2_10policy_hubIijN4cuda3std3__44plusIiEEE10Policy1000EPijS9_iNS7_10__identityEEEvT0_PT3_T1_NS0_13GridEvenShareISH_EET2_T4_E12temp_storage+12];
	selp.b32 	%r625, %r624, 0, %p80;
	add.s32 	%r626, %r625, %r751;
	setp.gt.u32 	%p81, %r6, 64;
	ld.shared.u32 	%r627, [_ZZN3cub18CUB_300001_SM_10006detail6reduce18DeviceReduceKernelINS2_10policy_hubIijN4cuda3std3__44plusIiEEE10Policy1000EPijS9_iNS7_10__identityEEEvT0_PT3_T1_NS0_13GridEvenShareISH_EET2_T4_E12temp_storage+16];
	selp.b32 	%r628, %r627, 0, %p81;
	add.s32 	%r629, %r626, %r628;
	setp.gt.u32 	%p82, %r6, 96;
	ld.shared.u32 	%r630, [_ZZN3cub18CUB_300001_SM_10006detail6reduce18DeviceReduceKernelINS2_10policy_hubIijN4cuda3std3__44plusIiEEE10Policy1000EPijS9_iNS7_10__identityEEEvT0_PT3_T1_NS0_13GridEvenShareISH_EET2_T4_E12temp_storage+20];
	selp.b32 	%r631, %r630, 0, %p82;
	add.s32 	%r632, %r629, %r631;
	setp.gt.u32 	%p83, %r6, 128;
	ld.shared.u32 	%r633, [_ZZN3cub18CUB_300001_SM_10006detail6reduce18DeviceReduceKernelINS2_10policy_hubIijN4cuda3std3__44plusIiEEE10Policy1000EPijS9_iNS7_10__identityEEEvT0_PT3_T1_NS0_13GridEvenShareISH_EET2_T4_E12temp_storage+24];
	selp.b32 	%r634, %r633, 0, %p83;
	add.s32 	%r635, %r632, %r634;
	setp.gt.u32 	%p84, %r6, 160;
	ld.shared.u32 	%r636, [_ZZN3cub18CUB_300001_SM_10006detail6reduce18DeviceReduceKernelINS2_10policy_hubIijN4cuda3std3__44plusIiEEE10Policy1000EPijS9_iNS7_10__identityEEEvT0_PT3_T1_NS0_13GridEvenShareISH_EET2_T4_E12temp_storage+28];
	selp.b32 	%r637, %r636, 0, %p84;
	add.s32 	%r638, %r635, %r637;
	setp.gt.u32 	%p85, %r6, 192;
	ld.shared.u32 	%r639, [_ZZN3cub18CUB_300001_SM_10006detail6reduce18DeviceReduceKernelINS2_10policy_hubIijN4cuda3std3__44plusIiEEE10Policy1000EPijS9_iNS7_10__identityEEEvT0_PT3_T1_NS0_13GridEvenShareISH_EET2_T4_E12temp_storage+32];
	selp.b32 	%r640, %r639, 0, %p85;
	add.s32 	%r641, %r638, %r640;
	setp.gt.u32 	%p86, %r6, 224;
	ld.shared.u32 	%r642, [_ZZN3cub18CUB_300001_SM_10006detail6reduce18DeviceReduceKernelINS2_10policy_hubIijN4cuda3std3__44plusIiEEE10Policy1000EPijS9_iNS7_10__identityEEEvT0_PT3_T1_NS0_13GridEvenShareISH_EET2_T4_E12temp_storage+36];
	selp.b32 	%r643, %r642, 0, %p86;
	add.s32 	%r751, %r641, %r643;
	bra.uni 	$L__BB9_71;
$L__BB9_20:
	mov.u32 	%r39, %tid.x;
	shl.b32 	%r40, %r39, 2;
	add.s32 	%r424, %r5, %r40;
	mul.wide.u32 	%rd72, %r424, 4;
	add.s64 	%rd62, %rd1, %rd72;
	// begin inline asm
	ld.global.nc.v2.u64 {%rd60, %rd61}, [%rd62];
	// end inline asm
	mov.b64 	{%r425, %r426}, %rd61;
	mov.b64 	{%r427, %r428}, %rd60;
	add.s64 	%rd65, %rd62, 4096;
	// begin inline asm
	ld.global.nc.v2.u64 {%rd63, %rd64}, [%rd65];
	// end inline asm
	mov.b64 	{%r429, %r430}, %rd64;
	mov.b64 	{%r431, %r432}, %rd63;
	add.s64 	%rd68, %rd62, 8192;
	// begin inline asm
	ld.global.nc.v2.u64 {%rd66, %rd67}, [%rd68];
	// end inline asm
	mov.b64 	{%r433, %r434}, %rd67;
	mov.b64 	{%r435, %r436}, %rd66;
	add.s64 	%rd71, %rd62, 12288;
	// begin inline asm
	ld.global.nc.v2.u64 {%rd69, %rd70}, [%rd71];
	// end inline asm
	mov.b64 	{%r437, %r438}, %rd70;
	mov.b64 	{%r439, %r440}, %rd69;
	add.s32 	%r441, %r428, %r427;
	add.s32 	%r442, %r425, %r441;
	add.s32 	%r443, %r426, %r442;
	add.s32 	%r444, %r431, %r443;
	add.s32 	%r445, %r432, %r444;
	add.s32 	%r446, %r429, %r445;
	add.s32 	%r447, %r430, %r446;
	add.s32 	%r448, %r435, %r447;
	add.s32 	%r449, %r436, %r448;
	add.s32 	%r450, %r433, %r449;
	add.s32 	%r451, %r434, %r450;
	add.s32 	%r452, %r439, %r451;
	add.s32 	%r453, %r440, %r452;
	add.s32 	%r454, %r437, %r453;
	add.s32 	%r721, %r438, %r454;
	setp.lt.u32 	%p49, %r6, %r4;
	@%p49 bra 	$L__BB9_32;
	add.s32 	%r42, %r4, %r5;
	add.s32 	%r707, %r42, 256;
	add.s32 	%r706, %r42, %r39;
	mov.b32 	%r708, 0;
$L__BB9_22:
	add.s32 	%r5, %r5, %r4;
	add.s32 	%r456, %r1, -4096;
	setp.gt.u32 	%p50, %r5, %r456;
	@%p50 bra 	$L__BB9_24;
	add.s32 	%r457, %r5, %r40;
	mul.wide.u32 	%rd85, %r457, 4;
	add.s64 	%rd75, %rd1, %rd85;
	// begin inline asm
	ld.global.nc.v2.u64 {%rd73, %rd74}, [%rd75];
	// end inline asm
	mov.b64 	{%r458, %r459}, %rd74;
	mov.b64 	{%r460, %r461}, %rd73;
	add.s64 	%rd78, %rd75, 4096;
	// begin inline asm
	ld.global.nc.v2.u64 {%rd76, %rd77}, [%rd78];
	// end inline asm
	mov.b64 	{%r462, %r463}, %rd77;
	mov.b64 	{%r464, %r465}, %rd76;
	add.s64 	%rd81, %rd75, 8192;
	// begin inline asm
	ld.global.nc.v2.u64 {%rd79, %rd80}, [%rd81];
	// end inline asm
	mov.b64 	{%r466, %r467}, %rd80;
	mov.b64 	{%r468, %r469}, %rd79;
	add.s64 	%rd84, %rd75, 12288;
	// begin inline asm
	ld.global.nc.v2.u64 {%rd82, %rd83}, [%rd84];
	// end inline asm
	mov.b64 	{%r470, %r471}, %rd83;
	mov.b64 	{%r472, %r473}, %rd82;
	add.s32 	%r474, %r460, %r721;
	add.s32 	%r475, %r461, %r474;
	add.s32 	%r476, %r458, %r475;
	add.s32 	%r477, %r459, %r476;
	add.s32 	%r478, %r464, %r477;
	add.s32 	%r479, %r465, %r478;
	add.s32 	%r480, %r462, %r479;
	add.s32 	%r481, %r463, %r480;
	add.s32 	%r482, %r468, %r481;
	add.s32 	%r483, %r469, %r482;
	add.s32 	%r484, %r466, %r483;
	add.s32 	%r485, %r467, %r484;
	add.s32 	%r486, %r472, %r485;
	add.s32 	%r487, %r473, %r486;
	add.s32 	%r488, %r470, %r487;
	add.s32 	%r721, %r471, %r488;
	sub.s32 	%r489, %r1, %r5;
	setp.lt.u32 	%p51, %r489, %r4;
	add.s32 	%r708, %r708, 1;
	add.s32 	%r707, %r707, %r4;
	add.s32 	%r706, %r706, %r4;
	@%p51 bra 	$L__BB9_32;
	bra.uni 	$L__BB9_22;
$L__BB9_24:
	setp.le.u32 	%p52, %r1, %r5;
	@%p52 bra 	$L__BB9_32;
	sub.s32 	%r55, %r1, %r5;
	setp.ge.s32 	%p53, %r39, %r55;
	@%p53 bra 	$L__BB9_32;
	not.b32 	%r491, %r39;
	add.s32 	%r492, %r1, %r491;
	sub.s32 	%r493, %r492, %r42;
	mul.lo.s32 	%r494, %r2, %r708;
	shl.b32 	%r495, %r494, 12;
	sub.s32 	%r56, %r493, %r495;
	shr.u32 	%r496, %r492, 8;
	add.s32 	%r57, %r496, 1;
	and.b32  	%r497, %r492, 768;
	setp.eq.s32 	%p54, %r497, 768;
	mov.u32 	%r715, %r39;
	@%p54 bra 	$L__BB9_29;
	and.b32  	%r498, %r57, 3;
	neg.s32 	%r711, %r498;
	mov.u32 	%r715, %r39;
$L__BB9_28:
	.pragma "nounroll";
	mul.wide.u32 	%rd87, %r706, 4;
	add.s64 	%rd86, %rd1, %rd87;
	// begin inline asm
	ld.global.nc.u32 %r499, [%rd86];
	// end inline asm
	add.s32 	%r721, %r499, %r721;
	add.s32 	%r715, %r715, 256;
	add.s32 	%r706, %r706, 256;
	add.s32 	%r711, %r711, 1;
	setp.ne.s32 	%p55, %r711, 0;
	@%p55 bra 	$L__BB9_28;
$L__BB9_29:
	setp.lt.u32 	%p56, %r56, 768;
	@%p56 bra 	$L__BB9_32;
	add.s32 	%r719, %r715, 512;
	add.s32 	%r718, %r715, %r707;
$L__BB9_31:
	add.s32 	%r504, %r718, -256;
	mul.wide.u32 	%rd92, %r504, 4;
	add.s64 	%rd88, %rd1, %rd92;
	// begin inline asm
	ld.global.nc.u32 %r500, [%rd88];
	// end inline asm
	add.s32 	%r505, %r500, %r721;
	mul.wide.u32 	%rd93, %r718, 4;
	add.s64 	%rd89, %rd1, %rd93;
	// begin inline asm
	ld.global.nc.u32 %r501, [%rd89];
	// end inline asm
	add.s32 	%r506, %r501, %r505;
	add.s32 	%r507, %r718, 256;
	mul.wide.u32 	%rd94, %r507, 4;
	add.s64 	%rd90, %rd1, %rd94;
	// begin inline asm
	ld.global.nc.u32 %r502, [%rd90];
	// end inline asm
	add.s32 	%r508, %r502, %r506;
	add.s32 	%r509, %r718, 512;
	mul.wide.u32 	%rd95, %r509, 4;
	add.s64 	%rd91, %rd1, %rd95;
	// begin inline asm
	ld.global.nc.u32 %r503, [%rd91];
	// end inline asm
	add.s32 	%r721, %r503, %r508;
	add.s32 	%r76, %r719, 1024;
	add.s32 	%r510, %r719, 512;
	add.s32 	%r718, %r718, 1024;
	setp.lt.s32 	%p57, %r510, %r55;
	mov.u32 	%r719, %r76;
	@%p57 bra 	$L__BB9_31;
$L__BB9_32:
	// begin inline asm
	mov.u32 %r511, %laneid;
	// end inline asm
	mov.b32 	%r514, 1;
	mov.b32 	%r535, 31;
	mov.b32 	%r536, -1;
	// begin inline asm
	shfl.sync.down.b32 %r512, %r721, %r514, %r535, %r536;
	// end inline asm
	setp.gt.s32 	%p58, %r511, 30;
	selp.b32 	%r537, 0, %r512, %p58;
	add.s32 	%r518, %r537, %r721;
	mov.b32 	%r519, 2;
	// begin inline asm
	shfl.sync.down.b32 %r517, %r518, %r519, %r535, %r536;
	// end inline asm
	setp.gt.s32 	%p59, %r511, 29;
	selp.b32 	%r538, 0, %r517, %p59;
	add.s32 	%r523, %r518, %r538;
	mov.b32 	%r524, 4;
	// begin inline asm
	shfl.sync.down.b32 %r522, %r523, %r524, %r535, %r536;
	// end inline asm
	setp.gt.s32 	%p60, %r511, 27;
	selp.b32 	%r539, 0, %r522, %p60;
	add.s32 	%r528, %r523, %r539;
	mov.b32 	%r529, 8;
	// begin inline asm
	shfl.sync.down.b32 %r527, %r528, %r529, %r535, %r536;
	// end inline asm
	setp.gt.s32 	%p61, %r511, 23;
	selp.b32 	%r540, 0, %r527, %p61;
	add.s32 	%r533, %r528, %r540;
	mov.b32 	%r534, 16;
	// begin inline asm
	shfl.sync.down.b32 %r532, %r533, %r534, %r535, %r536;
	// end inline asm
	setp.gt.s32 	%p62, %r511, 15;
	selp.b32 	%r541, 0, %r532, %p62;
	add.s32 	%r751, %r533, %r541;
	setp.ne.s32 	%p63, %r511, 0;
	@%p63 bra 	$L__BB9_34;
	shr.u32 	%r542, %r39, 3;
	and.b32  	%r543, %r542, 124;
	mov.u32 	%r544, _ZZN3cub18CUB_300001_SM_10006detail6reduce18DeviceReduceKernelINS2_10policy_hubIijN4cuda3std3__44plusIiEEE10Policy1000EPijS9_iNS7_10__identityEEEvT0_PT3_T1_NS0_13GridEvenShareISH_EET2_T4_E12temp_storage;
	add.s32 	%r545, %r544, %r543;
	st.shared.u32 	[%r545+8], %r751;
$L__BB9_34:
	bar.sync 	0;
	setp.ne.s32 	%p64, %r39, 0;
	@%p64 bra 	$L__BB9_71;
	ld.shared.u32 	%r546, [_ZZN3cub18CUB_300001_SM_10006detail6reduce18DeviceReduceKernelINS2_10policy_hubIijN4cuda3std3__44plusIiEEE10Policy1000EPijS9_iNS7_10__identityEEEvT0_PT3_T1_NS0_13GridEvenShareISH_EET2_T4_E12temp_storage+12];
	add.s32 	%r547, %r546, %r751;
	ld.shared.u32 	%r548, [_ZZN3cub18CUB_300001_SM_10006detail6reduce18DeviceReduceKernelINS2_10policy_hubIijN4cuda3std3__44plusIiEEE10Policy1000EPijS9_iNS7_10__identityEEEvT0_PT3_T1_NS0_13GridEvenShareISH_EET2_T4_E12temp_storage+16];
	add.s32 	%r549, %r547, %r548;
	ld.shared.u32 	%r550, [_ZZN3cub18CUB_300001_SM_10006detail6reduce18DeviceReduceKernelINS2_10policy_hubIijN4cuda3std3__44plusIiEEE10Policy1000EPijS9_iNS7_10__identityEEEvT0_PT3_T1_NS0_13GridEvenShareISH_EET2_T4_E12temp_storage+20];
	add.s32 	%r551, %r549, %r550;
	ld.shared.u32 	%r552, [_ZZN3cub18CUB_300001_SM_10006detail6reduce18DeviceReduceKernelINS2_10policy_hubIijN4cuda3std3__44plusIiEEE10Policy1000EPijS9_iNS7_10__identityEEEvT0_PT3_T1_NS0_13GridEvenShareISH_EET2_T4_E12temp_storage+24];
	add.s32 	%r553, %r551, %r552;
	ld.shared.u32 	%r554, [_ZZN3cub18CUB_300001_SM_10006detail6reduce18DeviceReduceKernelINS2_10policy_hubIijN4cuda3std3__44plusIiEEE10Policy1000EPijS9_iNS7_10__identityEEEvT0_PT3_T1_NS0_13GridEvenShareISH_EET2_T4_E12temp_storage+28];
	add.s32 	%r555, %r553, %r554;
	ld.shared.u32 	%r556, [_ZZN3cub18CUB_300001_SM_10006detail6reduce18DeviceReduceKernelINS2_10policy_hubIijN4cuda3std3__44plusIiEEE10Policy1000EPijS9_iNS7_10__identityEEEvT0_PT3_T1_NS0_13GridEvenShareISH_EET2_T4_E12temp_storage+32];
	add.s32 	%r557, %r555, %r556;
	ld.shared.u32 	%r558, [_ZZN3cub18CUB_300001_SM_10006detail6reduce18DeviceReduceKernelINS2_10policy_hubIijN4cuda3std3__44plusIiEEE10Policy1000EPijS9_iNS7_10__identityEEEvT0_PT3_T1_NS0_13GridEvenShareISH_EET2_T4_E12temp_storage+36];
	add.s32 	%r751, %r557, %r558;
	bra.uni 	$L__BB9_71;
$L__BB9_36:
	sub.s32 	%r81, %r1, %r5;
	setp.gt.u32 	%p2, %r81, 4095;
	@%p2 bra 	$L__BB9_55;
	mov.u32 	%r82, %tid.x;
	setp.ge.u32 	%p19, %r82, %r81;
	mov.b32 	%r734, 0;
	mov.u32 	%r728, %r82;
	@%p19 bra 	$L__BB9_39;
	add.s32 	%r293, %r5, %r82;
	mul.wide.u32 	%rd49, %r293, 4;
	add.s64 	%rd48, %rd1, %rd49;
	// begin inline asm
	ld.global.nc.u32 %r734, [%rd48];
	// end inline asm
	add.s32 	%r728, %r82, 256;
$L__BB9_39:
	setp.ge.u32 	%p20, %r728, %r81;
	@%p20 bra 	$L__BB9_46;
	not.b32 	%r295, %r728;
	add.s32 	%r87, %r1, %r295;
	and.b32  	%r296, %r87, 768;
	setp.eq.s32 	%p21, %r296, 768;
	@%p21 bra 	$L__BB9_43;
	add.s32 	%r725, %r728, %r5;
	shr.u32 	%r297, %r87, 8;
	add.s32 	%r298, %r297, 1;
	and.b32  	%r299, %r298, 3;
	neg.s32 	%r724, %r299;
$L__BB9_42:
	.pragma "nounroll";
	mul.wide.u32 	%rd51, %r725, 4;
	add.s64 	%rd50, %rd1, %rd51;
	// begin inline asm
	ld.global.nc.u32 %r300, [%rd50];
	// end inline asm
	add.s32 	%r734, %r300, %r734;
	add.s32 	%r728, %r728, 256;
	add.s32 	%r725, %r725, 256;
	add.s32 	%r724, %r724, 1;
	setp.ne.s32 	%p22, %r724, 0;
	@%p22 bra 	$L__BB9_42;
$L__BB9_43:
	sub.s32 	%r301, %r87, %r5;
	setp.lt.u32 	%p23, %r301, 768;
	@%p23 bra 	$L__BB9_46;
	add.s32 	%r732, %r728, 512;
	add.s32 	%r731, %r728, %r5;
$L__BB9_45:
	mul.wide.u32 	%rd56, %r731, 4;
	add.s64 	%rd52, %rd1, %rd56;
	// begin inline asm
	ld.global.nc.u32 %r302, [%rd52];
	// end inline asm
	add.s32 	%r306, %r302, %r734;
	add.s32 	%r307, %r731, 256;
	mul.wide.u32 	%rd57, %r307, 4;
	add.s64 	%rd53, %rd1, %rd57;
	// begin inline asm
	ld.global.nc.u32 %r303, [%rd53];
	// end inline asm
	add.s32 	%r308, %r303, %r306;
	add.s32 	%r309, %r731, 512;
	mul.wide.u32 	%rd58, %r309, 4;
	add.s64 	%rd54, %rd1, %rd58;
	// begin inline asm
	ld.global.nc.u32 %r304, [%rd54];
	// end inline asm
	add.s32 	%r310, %r304, %r308;
	add.s32 	%r311, %r731, 768;
	mul.wide.u32 	%rd59, %r311, 4;
	add.s64 	%rd55, %rd1, %rd59;
	// begin inline asm
	ld.global.nc.u32 %r305, [%rd55];
	// end inline asm
	add.s32 	%r734, %r305, %r310;
	add.s32 	%r107, %r732, 1024;
	add.s32 	%r312, %r732, 512;
	add.s32 	%r731, %r731, 1024;
	setp.lt.s32 	%p24, %r312, %r81;
	mov.u32 	%r732, %r107;
	@%p24 bra 	$L__BB9_45;
$L__BB9_46:
	setp.lt.u32 	%p25, %r81, 256;
	@%p25 bra 	$L__BB9_51;
	// begin inline asm
	mov.u32 %r376, %laneid;
	// end inline asm
	mov.b32 	%r379, 1;
	mov.b32 	%r400, 31;
	mov.b32 	%r401, -1;
	// begin inline asm
	shfl.sync.down.b32 %r377, %r734, %r379, %r400, %r401;
	// end inline asm
	setp.gt.s32 	%p41, %r376, 30;
	selp.b32 	%r402, 0, %r377, %p41;
	add.s32 	%r383, %r402, %r734;
	mov.b32 	%r384, 2;
	// begin inline asm
	shfl.sync.down.b32 %r382, %r383, %r384, %r400, %r401;
	// end inline asm
	setp.gt.s32 	%p42, %r376, 29;
	selp.b32 	%r403, 0, %r382, %p42;
	add.s32 	%r388, %r383, %r403;
	mov.b32 	%r389, 4;
	// begin inline asm
	shfl.sync.down.b32 %r387, %r388, %r389, %r400, %r401;
	// end inline asm
	setp.gt.s32 	%p43, %r376, 27;
	selp.b32 	%r404, 0, %r387, %p43;
	add.s32 	%r393, %r388, %r404;
	mov.b32 	%r394, 8;
	// begin inline asm
	shfl.sync.down.b32 %r392, %r393, %r394, %r400, %r401;
	// end inline asm
	setp.gt.s32 	%p44, %r376, 23;
	selp.b32 	%r405, 0, %r392, %p44;
	add.s32 	%r398, %r393, %r405;
	mov.b32 	%r399, 16;
	// begin inline asm
	shfl.sync.down.b32 %r397, %r398, %r399, %r400, %r401;
	// end inline asm
	setp.gt.s32 	%p45, %r376, 15;
	selp.b32 	%r406, 0, %r397, %p45;
	add.s32 	%r751, %r398, %r406;
	setp.ne.s32 	%p46, %r376, 0;
	@%p46 bra 	$L__BB9_49;
	shr.u32 	%r407, %r82, 3;
	and.b32  	%r408, %r407, 124;
	mov.u32 	%r409, _ZZN3cub18CUB_300001_SM_10006detail6reduce18DeviceReduceKernelINS2_10policy_hubIijN4cuda3std3__44plusIiEEE10Policy1000EPijS9_iNS7_10__identityEEEvT0_PT3_T1_NS0_13GridEvenShareISH_EET2_T4_E12temp_storage;
	add.s32 	%r410, %r409, %r408;
	st.shared.u32 	[%r410+8], %r751;
$L__BB9_49:
	bar.sync 	0;
	setp.ne.s32 	%p47, %r82, 0;
	@%p47 bra 	$L__BB9_71;
	ld.shared.u32 	%r411, [_ZZN3cub18CUB_300001_SM_10006detail6reduce18DeviceReduceKernelINS2_10policy_hubIijN4cuda3std3__44plusIiEEE10Policy1000EPijS9_iNS7_10__identityEEEvT0_PT3_T1_NS0_13GridEvenShareISH_EET2_T4_E12temp_storage+12];
	add.s32 	%r412, %r411, %r751;
	ld.shared.u32 	%r413, [_ZZN3cub18CUB_300001_SM_10006detail6reduce18DeviceReduceKernelINS2_10policy_hubIijN4cuda3std3__44plusIiEEE10Policy1000EPijS9_iNS7_10__identityEEEvT0_PT3_T1_NS0_13GridEvenShareISH_EET2_T4_E12temp_storage+16];
	add.s32 	%r414, %r412, %r413;
	ld.shared.u32 	%r415, [_ZZN3cub18CUB_300001_SM_10006detail6reduce18DeviceReduceKernelINS2_10policy_hubIijN4cuda3std3__44plusIiEEE10Policy1000EPijS9_iNS7_10__identityEEEvT0_PT3_T1_NS0_13GridEvenShareISH_EET2_T4_E12temp_storage+20];
	add.s32 	%r416, %r414, %r415;
	ld.shared.u32 	%r417, [_ZZN3cub18CUB_300001_SM_10006detail6reduce18DeviceReduceKernelINS2_10policy_hubIijN4cuda3std3__44plusIiEEE10Policy1000EPijS9_iNS7_10__identityEEEvT0_PT3_T1_NS0_13GridEvenShareISH_EET2_T4_E12temp_storage+24];
	add.s32 	%r418, %r416, %r417;
	ld.shared.u32 	%r419, [_ZZN3cub18CUB_300001_SM_10006detail6reduce18DeviceReduceKernelINS2_10policy_hubIijN4cuda3std3__44plusIiEEE10Policy1000EPijS9_iNS7_10__identityEEEvT0_PT3_T1_NS0_13GridEvenShareISH_EET2_T4_E12temp_storage+28];
	add.s32 	%r420, %r418, %r419;
	ld.shared.u32 	%r421, [_ZZN3cub18CUB_300001_SM_10006detail6reduce18DeviceReduceKernelINS2_10policy_hubIijN4cuda3std3__44plusIiEEE10Policy1000EPijS9_iNS7_10__identityEEEvT0_PT3_T1_NS0_13GridEvenShareISH_EET2_T4_E12temp_storage+32];
	add.s32 	%r422, %r420, %r421;
	ld.shared.u32 	%r423, [_ZZN3cub18CUB_300001_SM_10006detail6reduce18DeviceReduceKernelINS2_10policy_hubIijN4cuda3std3__44plusIiEEE10Policy1000EPijS9_iNS7_10__identityEEEvT0_PT3_T1_NS0_13GridEvenShareISH_EET2_T4_E12temp_storage+36];
	add.s32 	%r751, %r422, %r423;
	bra.uni 	$L__BB9_71;
$L__BB9_51:
	// begin inline asm
	mov.u32 %r313, %laneid;
	// end inline asm
	and.b32  	%r339, %r82, 992;
	add.s32 	%r340, %r339, 32;
	setp.gt.u32 	%p26, %r340, %r81;
	not.b32 	%r341, %r339;
	add.s32 	%r342, %r81, %r341;
	selp.b32 	%r337, %r342, 31, %p26;
	mov.b32 	%r316, 1;
	mov.b32 	%r338, -1;
	// begin inline asm
	shfl.sync.down.b32 %r314, %r734, %r316, %r337, %r338;
	// end inline asm
	setp.lt.s32 	%p27, %r313, %r337;
	selp.b32 	%r343, %r314, 0, %p27;
	add.s32 	%r320, %r343, %r734;
	mov.b32 	%r321, 2;
	// begin inline asm
	shfl.sync.down.b32 %r319, %r320, %r321, %r337, %r338;
	// end inline asm
	add.s32 	%r344, %r313, 2;
	setp.gt.s32 	%p28, %r344, %r337;
	selp.b32 	%r345, 0, %r319, %p28;
	add.s32 	%r325, %r320, %r345;
	mov.b32 	%r326, 4;
	// begin inline asm
	shfl.sync.down.b32 %r324, %r325, %r326, %r337, %r338;
	// end inline asm
	add.s32 	%r346, %r313, 4;
	setp.gt.s32 	%p29, %r346, %r337;
	selp.b32 	%r347, 0, %r324, %p29;
	add.s32 	%r330, %r325, %r347;
	mov.b32 	%r331, 8;
	// begin inline asm
	shfl.sync.down.b32 %r329, %r330, %r331, %r337, %r338;
	// end inline asm
	add.s32 	%r348, %r313, 8;
	setp.gt.s32 	%p30, %r348, %r337;
	selp.b32 	%r349, 0, %r329, %p30;
	add.s32 	%r335, %r330, %r349;
	mov.b32 	%r336, 16;
	// begin inline asm
	shfl.sync.down.b32 %r334, %r335, %r336, %r337, %r338;
	// end inline asm
	add.s32 	%r350, %r313, 16;
	setp.gt.s32 	%p31, %r350, %r337;
	selp.b32 	%r351, 0, %r334, %p31;
	add.s32 	%r751, %r335, %r351;
	setp.ne.s32 	%p32, %r313, 0;
	@%p32 bra 	$L__BB9_53;
	shr.u32 	%r352, %r82, 3;
	and.b32  	%r353, %r352, 124;
	mov.u32 	%r354, _ZZN3cub18CUB_300001_SM_10006detail6reduce18DeviceReduceKernelINS2_10policy_hubIijN4cuda3std3__44plusIiEEE10Policy1000EPijS9_iNS7_10__identityEEEvT0_PT3_T1_NS0_13GridEvenShareISH_EET2_T4_E12temp_storage;
	add.s32 	%r355, %r354, %r353;
	st.shared.u32 	[%r355+8], %r751;
$L__BB9_53:
	bar.sync 	0;
	setp.ne.s32 	%p33, %r82, 0;
	@%p33 bra 	$L__BB9_71;
	setp.gt.u32 	%p34, %r81, 32;
	ld.shared.u32 	%r356, [_ZZN3cub18CUB_300001_SM_10006detail6reduce18DeviceReduceKernelINS2_10policy_hubIijN4cuda3std3__44plusIiEEE10Policy1000EPijS9_iNS7_10__identityEEEvT0_PT3_T1_NS0_13GridEvenShareISH_EET2_T4_E12temp_storage+12];
	selp.b32 	%r357, %r356, 0, %p34;
	add.s32 	%r358, %r357, %r751;
	setp.gt.u32 	%p35, %r81, 64;
	ld.shared.u32 	%r359, [_ZZN3cub18CUB_300001_SM_10006detail6reduce18DeviceReduceKernelINS2_10policy_hubIijN4cuda3std3__44plusIiEEE10Policy1000EPijS9_iNS7_10__identityEEEvT0_PT3_T1_NS0_13GridEvenShareISH_EET2_T4_E12temp_storage+16];
	selp.b32 	%r360, %r359, 0, %p35;
	add.s32 	%r361, %r358, %r360;
	setp.gt.u32 	%p36, %r81, 96;
	ld.shared.u32 	%r362, [_ZZN3cub18CUB_300001_SM_10006detail6reduce18DeviceReduceKernelINS2_10policy_hubIijN4cuda3std3__44plusIiEEE10Policy1000EPijS9_iNS7_10__identityEEEvT0_PT3_T1_NS0_13GridEvenShareISH_EET2_T4_E12temp_storage+20];
	selp.b32 	%r363, %r362, 0, %p36;
	add.s32 	%r364, %r361, %r363;
	setp.gt.u32 	%p37, %r81, 128;
	ld.shared.u32 	%r365, [_ZZN3cub18CUB_300001_SM_10006detail6reduce18DeviceReduceKernelINS2_10policy_hubIijN4cuda3std3__44plusIiEEE10Policy1000EPijS9_iNS7_10__identityEEEvT0_PT3_T1_NS0_13GridEvenShareISH_EET2_T4_E12temp_storage+24];
	selp.b32 	%r366, %r365, 0, %p37;
	add.s32 	%r367, %r364, %r366;
	setp.gt.u32 	%p38, %r81, 160;
	ld.shared.u32 	%r368, [_ZZN3cub18CUB_300001_SM_10006detail6reduce18DeviceReduceKernelINS2_10policy_hubIijN4cuda3std3__44plusIiEEE10Policy1000EPijS9_iNS7_10__identityEEEvT0_PT3_T1_NS0_13GridEvenShareISH_EET2_T4_E12temp_storage+28];
	selp.b32 	%r369, %r368, 0, %p38;
	add.s32 	%r370, %r367, %r369;
	setp.gt.u32 	%p39, %r81, 192;
	ld.shared.u32 	%r371, [_ZZN3cub18CUB_300001_SM_10006detail6reduce18DeviceReduceKernelINS2_10policy_hubIijN4cuda3std3__44plusIiEEE10Policy1000EPijS9_iNS7_10__identityEEEvT0_PT3_T1_NS0_13GridEvenShareISH_EET2_T4_E12temp_storage+32];
	selp.b32 	%r372, %r371, 0, %p39;
	add.s32 	%r373, %r370, %r372;
	setp.gt.u32 	%p40, %r81, 224;
	ld.shared.u32 	%r374, [_ZZN3cub18CUB_300001_SM_10006detail6reduce18DeviceReduceKernelINS2_10policy_hubIijN4cuda3std3__44plusIiEEE10Policy1000EPijS9_iNS7_10__identityEEEvT0_PT3_T1_NS0_13GridEvenShareISH_EET2_T4_E12temp_storage+36];
	selp.b32 	%r375, %r374, 0, %p40;
	add.s32 	%r751, %r373, %r375;
	bra.uni 	$L__BB9_71;
$L__BB9_55:
	mov.u32 	%r114, %tid.x;
	add.s32 	%r172, %r114, %r5;
	mul.wide.u32 	%rd20, %r172, 4;
	add.s64 	%rd4, %rd1, %rd20;
	// begin inline asm
	ld.global.nc.u32 %r156, [%rd4];
	// end inline asm
	add.s64 	%rd5, %rd4, 1024;
	// begin inline asm
	ld.global.nc.u32 %r157, [%rd5];
	// end inline asm
	add.s64 	%rd6, %rd4, 2048;
	// begin inline asm
	ld.global.nc.u32 %r158, [%rd6];
	// end inline asm
	add.s64 	%rd7, %rd4, 3072;
	// begin inline asm
	ld.global.nc.u32 %r159, [%rd7];
	// end inline asm
	add.s64 	%rd8, %rd4, 4096;
	// begin inline asm
	ld.global.nc.u32 %r160, [%rd8];
	// end inline asm
	add.s64 	%rd9, %rd4, 5120;
	// begin inline asm
	ld.global.nc.u32 %r161, [%rd9];
	// end inline asm
	add.s64 	%rd10, %rd4, 6144;
	// begin inline asm
	ld.global.nc.u32 %r162, [%rd10];
	// end inline asm
	add.s64 	%rd11, %rd4, 7168;
	// begin inline asm
	ld.global.nc.u32 %r163, [%rd11];
	// end inline asm
	add.s64 	%rd12, %rd4, 8192;
	// begin inline asm
	ld.global.nc.u32 %r164, [%rd12];
	// end inline asm
	add.s64 	%rd13, %rd4, 9216;
	// begin inline asm
	ld.global.nc.u32 %r165, [%rd13];
	// end inline asm
	add.s64 	%rd14, %rd4, 10240;
	// begin inline asm
	ld.global.nc.u32 %r166, [%rd14];
	// end inline asm
	add.s64 	%rd15, %rd4, 11264;
	// begin inline asm
	ld.global.nc.u32 %r167, [%rd15];
	// end inline asm
	add.s64 	%rd16, %rd4, 12288;
	// begin inline asm
	ld.global.nc.u32 %r168, [%rd16];
	// end inline asm
	add.s64 	%rd17, %rd4, 13312;
	// begin inline asm
	ld.global.nc.u32 %r169, [%rd17];
	// end inline asm
	add.s64 	%rd18, %rd4, 14336;
	// begin inline asm
	ld.global.nc.u32 %r170, [%rd18];
	// end inline asm
	add.s64 	%rd19, %rd4, 15360;
	// begin inline asm
	ld.global.nc.u32 %r171, [%rd19];
	// end inline asm
	add.s32 	%r173, %r157, %r156;
	add.s32 	%r174, %r158, %r173;
	add.s32 	%r175, %r159, %r174;
	add.s32 	%r176, %r160, %r175;
	add.s32 	%r177, %r161, %r176;
	add.s32 	%r178, %r162, %r177;
	add.s32 	%r179, %r163, %r178;
	add.s32 	%r180, %r164, %r179;
	add.s32 	%r181, %r165, %r180;
	add.s32 	%r182, %r166, %r181;
	add.s32 	%r183, %r167, %r182;
	add.s32 	%r184, %r168, %r183;
	add.s32 	%r185, %r169, %r184;
	add.s32 	%r186, %r170, %r185;
	add.s32 	%r750, %r171, %r186;
	setp.lt.u32 	%p3, %r81, %r4;
	@%p3 bra 	$L__BB9_67;
	add.s32 	%r116, %r4, %r5;
	add.s32 	%r736, %r116, 256;
	add.s32 	%r735, %r116, %r114;
	mov.b32 	%r737, 0;
$L__BB9_57:
	add.s32 	%r5, %r5, %r4;
	add.s32 	%r188, %r1, -4096;
	setp.gt.u32 	%p4, %r5, %r188;
	@%p4 bra 	$L__BB9_59;
	add.s32 	%r205, %r114, %r5;
	mul.wide.u32 	%rd37, %r205, 4;
	add.s64 	%rd21, %rd1, %rd37;
	// begin inline asm
	ld.global.nc.u32 %r189, [%rd21];
	// end inline asm
	add.s64 	%rd22, %rd21, 1024;
	// begin inline asm
	ld.global.nc.u32 %r190, [%rd22];
	// end inline asm
	add.s64 	%rd23, %rd21, 2048;
	// begin inline asm
	ld.global.nc.u32 %r191, [%rd23];
	// end inline asm
	add.s64 	%rd24, %rd21, 3072;
	// begin inline asm
	ld.global.nc.u32 %r192, [%rd24];
	// end inline asm
	add.s64 	%rd25, %rd21, 4096;
	// begin inline asm
	ld.global.nc.u32 %r193, [%rd25];
	// end inline asm
	add.s64 	%rd26, %rd21, 5120;
	// begin inline asm
	ld.global.nc.u32 %r194, [%rd26];
	// end inline asm
	add.s64 	%rd27, %rd21, 6144;
	// begin inline asm
	ld.global.nc.u32 %r195, [%rd27];
	// end inline asm
	add.s64 	%rd28, %rd21, 7168;
	// begin inline asm
	ld.global.nc.u32 %r196, [%rd28];
	// end inline asm
	add.s64 	%rd29, %rd21, 8192;
	// begin inline asm
	ld.global.nc.u32 %r197, [%rd29];
	// end inline asm
	add.s64 	%rd30, %rd21, 9216;
	// begin inline asm
	ld.global.nc.u32 %r198, [%rd30];
	// end inline asm
	add.s64 	%rd31, %rd21, 10240;
	// begin inline asm
	ld.global.nc.u32 %r199, [%rd31];
	// end inline asm
	add.s64 	%rd32, %rd21, 11264;
	// begin inline asm
	ld.global.nc.u32 %r200, [%rd32];
	// end inline asm
	add.s64 	%rd33, %rd21, 12288;
	// begin inline asm
	ld.global.nc.u32 %r201, [%rd33];
	// end inline asm
	add.s64 	%rd34, %rd21, 13312;
	// begin inline asm
	ld.global.nc.u32 %r202, [%rd34];
	// end inline asm
	add.s64 	%rd35, %rd21, 14336;
	// begin inline asm
	ld.global.nc.u32 %r203, [%rd35];
	// end inline asm
	add.s64 	%rd36, %rd21, 15360;
	// begin inline asm
	ld.global.nc.u32 %r204, [%rd36];
	// end inline asm
	add.s32 	%r206, %r189, %r750;
	add.s32 	%r207, %r190, %r206;
	add.s32 	%r208, %r191, %r207;
	add.s32 	%r209, %r192, %r208;
	add.s32 	%r210, %r193, %r209;
	add.s32 	%r211, %r194, %r210;
	add.s32 	%r212, %r195, %r211;
	add.s32 	%r213, %r196, %r212;
	add.s32 	%r214, %r197, %r213;
	add.s32 	%r215, %r198, %r214;
	add.s32 	%r216, %r199, %r215;
	add.s32 	%r217, %r200, %r216;
	add.s32 	%r218, %r201, %r217;
	add.s32 	%r219, %r202, %r218;
	add.s32 	%r220, %r203, %r219;
	add.s32 	%r750, %r204, %r220;
	sub.s32 	%r221, %r1, %r5;
	setp.lt.u32 	%p5, %r221, %r4;
	add.s32 	%r737, %r737, 1;
	add.s32 	%r736, %r736, %r4;
	add.s32 	%r735, %r735, %r4;
	@%p5 bra 	$L__BB9_67;
	bra.uni 	$L__BB9_57;
$L__BB9_59:
	setp.le.u32 	%p6, %r1, %r5;
	@%p6 bra 	$L__BB9_67;
	sub.s32 	%r129, %r1, %r5;
	setp.ge.s32 	%p7, %r114, %r129;
	@%p7 bra 	$L__BB9_67;
	not.b32 	%r223, %r114;
	add.s32 	%r224, %r1, %r223;
	sub.s32 	%r225, %r224, %r116;
	mul.lo.s32 	%r226, %r2, %r737;
	shl.b32 	%r227, %r226, 12;
	sub.s32 	%r130, %r225, %r227;
	shr.u32 	%r228, %r224, 8;
	add.s32 	%r131, %r228, 1;
	and.b32  	%r229, %r224, 768;
	setp.eq.s32 	%p8, %r229, 768;
	mov.u32 	%r744, %r114;
	@%p8 bra 	$L__BB9_64;
	and.b32  	%r230, %r131, 3;
	neg.s32 	%r740, %r230;
	mov.u32 	%r744, %r114;
$L__BB9_63:
	.pragma "nounroll";
	mul.wide.u32 	%rd39, %r735, 4;
	add.s64 	%rd38, %rd1, %rd39;
	// begin inline asm
	ld.global.nc.u32 %r231, [%rd38];
	// end inline asm
	add.s32 	%r750, %r231, %r750;
	add.s32 	%r744, %r744, 256;
	add.s32 	%r735, %r735, 256;
	add.s32 	%r740, %r740, 1;
	setp.ne.s32 	%p9, %r740, 0;
	@%p9 bra 	$L__BB9_63;
$L__BB9_64:
	setp.lt.u32 	%p10, %r130, 768;
	@%p10 bra 	$L__BB9_67;
	add.s32 	%r748, %r744, 512;
	add.s32 	%r747, %r744, %r736;
$L__BB9_66:
	add.s32 	%r236, %r747, -256;
	mul.wide.u32 	%rd44, %r236, 4;
	add.s64 	%rd40, %rd1, %rd44;
	// begin inline asm
	ld.global.nc.u32 %r232, [%rd40];
	// end inline asm
	add.s32 	%r237, %r232, %r750;
	mul.wide.u32 	%rd45, %r747, 4;
	add.s64 	%rd41, %rd1, %rd45;
	// begin inline asm
	ld.global.nc.u32 %r233, [%rd41];
	// end inline asm
	add.s32 	%r238, %r233, %r237;
	add.s32 	%r239, %r747, 256;
	mul.wide.u32 	%rd46, %r239, 4;
	add.s64 	%rd42, %rd1, %rd46;
	// begin inline asm
	ld.global.nc.u32 %r234, [%rd42];
	// end inline asm
	add.s32 	%r240, %r234, %r238;
	add.s32 	%r241, %r747, 512;
	mul.wide.u32 	%rd47, %r241, 4;
	add.s64 	%rd43, %rd1, %rd47;
	// begin inline asm
	ld.global.nc.u32 %r235, [%rd43];
	// end inline asm
	add.s32 	%r750, %r235, %r240;
	add.s32 	%r150, %r748, 1024;
	add.s32 	%r242, %r748, 512;
	add.s32 	%r747, %r747, 1024;
	setp.lt.s32 	%p11, %r242, %r129;
	mov.u32 	%r748, %r150;
	@%p11 bra 	$L__BB9_66;
$L__BB9_67:
	// begin inline asm
	mov.u32 %r243, %laneid;
	// end inline asm
	mov.b32 	%r246, 1;
	mov.b32 	%r267, 31;
	mov.b32 	%r268, -1;
	// begin inline asm
	shfl.sync.down.b32 %r244, %r750, %r246, %r267, %r268;
	// end inline asm
	setp.gt.s32 	%p12, %r243, 30;
	selp.b32 	%r269, 0, %r244, %p12;
	add.s32 	%r250, %r269, %r750;
	mov.b32 	%r251, 2;
	// begin inline asm
	shfl.sync.down.b32 %r249, %r250, %r251, %r267, %r268;
	// end inline asm
	setp.gt.s32 	%p13, %r243, 29;
	selp.b32 	%r270, 0, %r249, %p13;
	add.s32 	%r255, %r250, %r270;
	mov.b32 	%r256, 4;
	// begin inline asm
	shfl.sync.down.b32 %r254, %r255, %r256, %r267, %r268;
	// end inline asm
	setp.gt.s32 	%p14, %r243, 27;
	selp.b32 	%r271, 0, %r254, %p14;
	add.s32 	%r260, %r255, %r271;
	mov.b32 	%r261, 8;
	// begin inline asm
	shfl.sync.down.b32 %r259, %r260, %r261, %r267, %r268;
	// end inline asm
	setp.gt.s32 	%p15, %r243, 23;
	selp.b32 	%r272, 0, %r259, %p15;
	add.s32 	%r265, %r260, %r272;
	mov.b32 	%r266, 16;
	// begin inline asm
	shfl.sync.down.b32 %r264, %r265, %r266, %r267, %r268;
	// end inline asm
	setp.gt.s32 	%p16, %r243, 15;
	selp.b32 	%r273, 0, %r264, %p16;
	add.s32 	%r751, %r265, %r273;
	setp.ne.s32 	%p17, %r243, 0;
	@%p17 bra 	$L__BB9_69;
	shr.u32 	%r274, %r114, 3;
	and.b32  	%r275, %r274, 124;
	mov.u32 	%r276, _ZZN3cub18CUB_300001_SM_10006detail6reduce18DeviceReduceKernelINS2_10policy_hubIijN4cuda3std3__44plusIiEEE10Policy1000EPijS9_iNS7_10__identityEEEvT0_PT3_T1_NS0_13GridEvenShareISH_EET2_T4_E12temp_storage;
	add.s32 	%r277, %r276, %r275;
	st.shared.u32 	[%r277+8], %r751;
$L__BB9_69:
	bar.sync 	0;
	setp.ne.s32 	%p18, %r114, 0;
	@%p18 bra 	$L__BB9_71;
	ld.shared.u32 	%r278, [_ZZN3cub18CUB_300001_SM_10006detail6reduce18DeviceReduceKernelINS2_10policy_hubIijN4cuda3std3__44plusIiEEE10Policy1000EPijS9_iNS7_10__identityEEEvT0_PT3_T1_NS0_13GridEvenShareISH_EET2_T4_E12temp_storage+12];
	add.s32 	%r279, %r278, %r751;
	ld.shared.u32 	%r280, [_ZZN3cub18CUB_300001_SM_10006detail6reduce18DeviceReduceKernelINS2_10policy_hubIijN4cuda3std3__44plusIiEEE10Policy1000EPijS9_iNS7_10__identityEEEvT0_PT3_T1_NS0_13GridEvenShareISH_EET2_T4_E12temp_storage+16];
	add.s32 	%r281, %r279, %r280;
	ld.shared.u32 	%r282, [_ZZN3cub18CUB_300001_SM_10006detail6reduce18DeviceReduceKernelINS2_10policy_hubIijN4cuda3std3__44plusIiEEE10Policy1000EPijS9_iNS7_10__identityEEEvT0_PT3_T1_NS0_13GridEvenShareISH_EET2_T4_E12temp_storage+20];
	add.s32 	%r283, %r281, %r282;
	ld.shared.u32 	%r284, [_ZZN3cub18CUB_300001_SM_10006detail6reduce18DeviceReduceKernelINS2_10policy_hubIijN4cuda3std3__44plusIiEEE10Policy1000EPijS9_iNS7_10__identityEEEvT0_PT3_T1_NS0_13GridEvenShareISH_EET2_T4_E12temp_storage+24];
	add.s32 	%r285, %r283, %r284;
	ld.shared.u32 	%r286, [_ZZN3cub18CUB_300001_SM_10006detail6reduce18DeviceReduceKernelINS2_10policy_hubIijN4cuda3std3__44plusIiEEE10Policy1000EPijS9_iNS7_10__identityEEEvT0_PT3_T1_NS0_13GridEvenShareISH_EET2_T4_E12temp_storage+28];
	add.s32 	%r287, %r285, %r286;
	ld.shared.u32 	%r288, [_ZZN3cub18CUB_300001_SM_10006detail6reduce18DeviceReduceKernelINS2_10policy_hubIijN4cuda3std3__44plusIiEEE10Policy1000EPijS9_iNS7_10__identityEEEvT0_PT3_T1_NS0_13GridEvenShareISH_EET2_T4_E12temp_storage+32];
	add.s32 	%r289, %r287, %r288;
	ld.shared.u32 	%r290, [_ZZN3cub18CUB_300001_SM_10006detail6reduce18DeviceReduceKernelINS2_10policy_hubIijN4cuda3std3__44plusIiEEE10Policy1000EPijS9_iNS7_10__identityEEEvT0_PT3_T1_NS0_13GridEvenShareISH_EET2_T4_E12temp_storage+36];
	add.s32 	%r751, %r289, %r290;
$L__BB9_71:
	mov.u32 	%r692, %tid.x;
	setp.ne.s32 	%p94, %r692, 0;
	@%p94 bra 	$L__BB9_73;
	ld.param.u64 	%rd111, [_ZN3cub18CUB_300001_SM_10006detail6reduce18DeviceReduceKernelINS2_10policy_hubIijN4cuda3std3__44plusIiEEE10Policy1000EPijS9_iNS7_10__identityEEEvT0_PT3_T1_NS0_13GridEvenShareISH_EET2_T4__param_1];
	cvta.to.global.u64 	%rd108, %rd111;
	mul.wide.u32 	%rd109, %r3, 4;
	add.s64 	%rd110, %rd108, %rd109;
	st.global.u32 	[%rd110], %r751;
$L__BB9_73:
	ret;

}
	// .globl	_ZN3cub18CUB_300001_SM_10006detail6reduce28DeviceReduceSingleTileKernelINS2_10policy_hubIijN4cuda3std3__44plusIiEEE10Policy1000EPiSC_iS9_iiNS7_10__identityEEEvT0_T1_T2_T3_T4_T6_
.visible .entry _ZN3cub18CUB_300001_SM_10006detail6reduce28DeviceReduceSingleTileKernelINS2_10policy_hubIijN4cuda3std3__44plusIiEEE10Policy1000EPiSC_iS9_iiNS7_10__identityEEEvT0_T1_T2_T3_T4_T6_(
	.param .u64 .ptr .align 1 _ZN3cub18CUB_300001_SM_10006detail6reduce28DeviceReduceSingleTileKernelINS2_10policy_hubIijN4cuda3std3__44plusIiEEE10Policy1000EPiSC_iS9_iiNS7_10__identityEEEvT0_T1_T2_T3_T4_T6__param_0,
	.param .u64 .ptr .align 1 _ZN3cub18CUB_300001_SM_10006detail6reduce28DeviceReduceSingleTileKernelINS2_10policy_hubIijN4cuda3std3__44plusIiEEE10Policy1000EPiSC_iS9_iiNS7_10__identityEEEvT0_T1_T2_T3_T4_T6__param_1,
	.param .u32 _ZN3cub18CUB_300001_SM_10006detail6reduce28DeviceReduceSingleTileKernelINS2_10policy_hubIijN4cuda3std3__44plusIiEEE10Policy1000EPiSC_iS9_iiNS7_10__identityEEEvT0_T1_T2_T3_T4_T6__param_2,
	.param .align 1 .b8 _ZN3cub18CUB_300001_SM_10006detail6reduce28DeviceReduceSingleTileKernelINS2_10policy_hubIijN4cuda3std3__44plusIiEEE10Policy1000EPiSC_iS9_iiNS7_10__identityEEEvT0_T1_T2_T3_T4_T6__param_3[1],
	.param .u32 _ZN3cub18CUB_300001_SM_10006detail6reduce28DeviceReduceSingleTileKernelINS2_10policy_hubIijN4cuda3std3__44plusIiEEE10Policy1000EPiSC_iS9_iiNS7_10__identityEEEvT0_T1_T2_T3_T4_T6__param_4,
	.param .align 1 .b8 _ZN3cub18CUB_300001_SM_10006detail6reduce28DeviceReduceSingleTileKernelINS2_10policy_hubIijN4cuda3std3__44plusIiEEE10Policy1000EPiSC_iS9_iiNS7_10__identityEEEvT0_T1_T2_T3_T4_T6__param_5[1]
)
.maxntid 256
.minnctapersm 1
{
	.reg .pred 	%p<97>;
	.reg .b32 	%r<687>;
	.reg .b64 	%rd<125>;
	// demoted variable
	.shared .align 4 .b8 _ZZN3cub18CUB_300001_SM_10006detail6reduce28DeviceReduceSingleTileKernelINS2_10policy_hubIijN4cuda3std3__44plusIiEEE10Policy1000EPiSC_iS9_iiNS7_10__identityEEEvT0_T1_T2_T3_T4_T6_E12temp_storage[44];
	ld.param.u64 	%rd16, [_ZN3cub18CUB_300001_SM_10006detail6reduce28DeviceReduceSingleTileKernelINS2_10policy_hubIijN4cuda3std3__44plusIiEEE10Policy1000EPiSC_iS9_iiNS7_10__identityEEEvT0_T1_T2_T3_T4_T6__param_0];
	ld.param.u64 	%rd17, [_ZN3cub18CUB_300001_SM_10006detail6reduce28DeviceReduceSingleTileKernelINS2_10policy_hubIijN4cuda3std3__44plusIiEEE10Policy1000EPiSC_iS9_iiNS7_10__identityEEEvT0_T1_T2_T3_T4_T6__param_1];
	ld.param.u32 	%r120, [_ZN3cub18CUB_300001_SM_10006detail6reduce28DeviceReduceSingleTileKernelINS2_10policy_hubIijN4cuda3std3__44plusIiEEE10Policy1000EPiSC_iS9_iiNS7_10__identityEEEvT0_T1_T2_T3_T4_T6__param_2];
	ld.param.u32 	%r121, [_ZN3cub18CUB_300001_SM_10006detail6reduce28DeviceReduceSingleTileKernelINS2_10policy_hubIijN4cuda3std3__44plusIiEEE10Policy1000EPiSC_iS9_iiNS7_10__identityEEEvT0_T1_T2_T3_T4_T6__param_4];
	cvta.to.global.u64 	%rd1, %rd17;
	setp.ne.s32 	%p1, %r120, 0;
	@%p1 bra 	$L__BB10_3;
	mov.u32 	%r633, %tid.x;
	setp.ne.s32 	%p96, %r633, 0;
	@%p96 bra 	$L__BB10_74;
	st.global.u32 	[%rd1], %r121;
	bra.uni 	$L__BB10_74;
$L__BB10_3:
	and.b64  	%rd18, %rd16, 15;
	setp.ne.s64 	%p2, %rd18, 0;
	@%p2 bra 	$L__BB10_38;
	setp.gt.s32 	%p49, %r120, 4095;
	@%p49 bra 	$L__BB10_22;
	mov.u32 	%r1, %tid.x;
	setp.ge.s32 	%p66, %r1, %r120;
	mov.b32 	%r644, 0;
	mov.u32 	%r639, %r1;
	@%p66 bra 	$L__BB10_7;
	mul.wide.u32 	%rd113, %r1, 4;
	add.s64 	%rd112, %rd16, %rd113;
	// begin inline asm
	ld.global.nc.u32 %r644, [%rd112];
	// end inline asm
	add.s32 	%r639, %r1, 256;
$L__BB10_7:
	setp.ge.s32 	%p67, %r639, %r120;
	@%p67 bra 	$L__BB10_13;
	not.b32 	%r507, %r639;
	add.s32 	%r6, %r120, %r507;
	and.b32  	%r508, %r6, 768;
	setp.eq.s32 	%p68, %r508, 768;
	@%p68 bra 	$L__BB10_11;
	mul.wide.u32 	%rd114, %r639, 4;
	add.s64 	%rd121, %rd16, %rd114;
	shr.u32 	%r509, %r6, 8;
	add.s32 	%r510, %r509, 1;
	and.b32  	%r511, %r510, 3;
	neg.s32 	%r636, %r511;
$L__BB10_10:
	.pragma "nounroll";
	// begin inline asm
	ld.global.nc.u32 %r512, [%rd121];
	// end inline asm
	add.s32 	%r644, %r512, %r644;
	add.s32 	%r639, %r639, 256;
	add.s64 	%rd121, %rd121, 1024;
	add.s32 	%r636, %r636, 1;
	setp.ne.s32 	%p69, %r636, 0;
	@%p69 bra 	$L__BB10_10;
$L__BB10_11:
	setp.lt.u32 	%p70, %r6, 768;
	@%p70 bra 	$L__BB10_13;
$L__BB10_12:
	mul.wide.s32 	%rd120, %r639, 4;
	add.s64 	%rd116, %rd16, %rd120;
	// begin inline asm
	ld.global.nc.u32 %r513, [%rd116];
	// end inline asm
	add.s32 	%r517, %r513, %r644;
	add.s64 	%rd117, %rd116, 1024;
	// begin inline asm
	ld.global.nc.u32 %r514, [%rd117];
	// end inline asm
	add.s32 	%r518, %r514, %r517;
	add.s64 	%rd118, %rd116, 2048;
	// begin inline asm
	ld.global.nc.u32 %r515, [%rd118];
	// end inline asm
	add.s32 	%r519, %r515, %r518;
	add.s64 	%rd119, %rd116, 3072;
	// begin inline asm
	ld.global.nc.u32 %r516, [%rd119];
	// end inline asm
	add.s32 	%r644, %r516, %r519;
	add.s32 	%r639, %r639, 1024;
	setp.lt.s32 	%p71, %r639, %r120;
	@%p71 bra 	$L__BB10_12;
$L__BB10_13:
	setp.lt.s32 	%p72, %r120, 256;
	@%p72 bra 	$L__BB10_18;
	// begin inline asm
	mov.u32 %r583, %laneid;
	// end inline asm
	mov.b32 	%r586, 1;
	mov.b32 	%r607, 31;
	mov.b32 	%r608, -1;
	// begin inline asm
	shfl.sync.down.b32 %r584, %r644, %r586, %r607, %r608;
	// end inline asm
	setp.gt.s32 	%p88, %r583, 30;
	selp.b32 	%r609, 0, %r584, %p88;
	add.s32 	%r590, %r609, %r644;
	mov.b32 	%r591, 2;
	// begin inline asm
	shfl.sync.down.b32 %r589, %r590, %r591, %r607, %r608;
	// end inline asm
	setp.gt.s32 	%p89, %r583, 29;
	selp.b32 	%r610, 0, %r589, %p89;
	add.s32 	%r595, %r590, %r610;
	mov.b32 	%r596, 4;
	// begin inline asm
	shfl.sync.down.b32 %r594, %r595, %r596, %r607, %r608;
	// end inline asm
	setp.gt.s32 	%p90, %r583, 27;
	selp.b32 	%r611, 0, %r594, %p90;
	add.s32 	%r600, %r595, %r611;
	mov.b32 	%r601, 8;
	// begin inline asm
	shfl.sync.down.b32 %r599, %r600, %r601, %r607, %r608;
	// end inline asm
	setp.gt.s32 	%p91, %r583, 23;
	selp.b32 	%r612, 0, %r599, %p91;
	add.s32 	%r605, %r600, %r612;
	mov.b32 	%r606, 16;
	// begin inline asm
	shfl.sync.down.b32 %r604, %r605, %r606, %r607, %r608;
	// end inline asm
	setp.gt.s32 	%p92, %r583, 15;
	selp.b32 	%r613, 0, %r604, %p92;
	add.s32 	%r686, %r605, %r613;
	setp.ne.s32 	%p93, %r583, 0;
	@%p93 bra 	$L__BB10_16;
	shr.u32 	%r614, %r1, 3;
	and.b32  	%r615, %r614, 124;
	mov.u32 	%r616, _ZZN3cub18CUB_300001_SM_10006detail6reduce28DeviceReduceSingleTileKernelINS2_10policy_hubIijN4cuda3std3__44plusIiEEE10Policy1000EPiSC_iS9_iiNS7_10__identityEEEvT0_T1_T2_T3_T4_T6_E12temp_storage;
	add.s32 	%r617, %r616, %r615;
	st.shared.u32 	[%r617+8], %r686;
$L__BB10_16:
	bar.sync 	0;
	setp.ne.s32 	%p94, %r1, 0;
	@%p94 bra 	$L__BB10_72;
	ld.shared.u32 	%r618, [_ZZN3cub18CUB_300001_SM_10006detail6reduce28DeviceReduceSingleTileKernelINS2_10policy_hubIijN4cuda3std3__44plusIiEEE10Policy1000EPiSC_iS9_iiNS7_10__identityEEEvT0_T1_T2_T3_T4_T6_E12temp_storage+12];
	add.s32 	%r619, %r618, %r686;
	ld.shared.u32 	%r620, [_ZZN3cub18CUB_300001_SM_10006detail6reduce28DeviceReduceSingleTileKernelINS2_10policy_hubIijN4cuda3std3__44plusIiEEE10Policy1000EPiSC_iS9_iiNS7_10__identityEEEvT0_T1_T2_T3_T4_T6_E12temp_storage+16];
	add.s32 	%r621, %r619, %r620;
	ld.shared.u32 	%r622, [_ZZN3cub18CUB_300001_SM_10006detail6reduce28DeviceReduceSingleTileKernelINS2_10policy_hubIijN4cuda3std3__44plusIiEEE10Policy1000EPiSC_iS9_iiNS7_10__identityEEEvT0_T1_T2_T3_T4_T6_E12temp_storage+20];
	add.s32 	%r623, %r621, %r622;
	ld.shared.u32 	%r624, [_ZZN3cub18CUB_300001_SM_10006detail6reduce28DeviceReduceSingleTileKernelINS2_10policy_hubIijN4cuda3std3__44plusIiEEE10Policy1000EPiSC_iS9_iiNS7_10__identityEEEvT0_T1_T2_T3_T4_T6_E12temp_storage+24];
	add.s32 	%r625, %r623, %r624;
	ld.shared.u32 	%r626, [_ZZN3cub18CUB_300001_SM_10006detail6reduce28DeviceReduceSingleTileKernelINS2_10policy_hubIijN4cuda3std3__44plusIiEEE10Policy1000EPiSC_iS9_iiNS7_10__identityEEEvT0_T1_T2_T3_T4_T6_E12temp_storage+28];
	add.s32 	%r627, %r625, %r626;
	ld.shared.u32 	%r628, [_ZZN3cub18CUB_300001_SM_10006detail6reduce28DeviceReduceSingleTileKernelINS2_10policy_hubIijN4cuda3std3__44plusIiEEE10Policy1000EPiSC_iS9_iiNS7_10__identityEEEvT0_T1_T2_T3_T4_T6_E12temp_storage+32];
	add.s32 	%r629, %r627, %r628;
	ld.shared.u32 	%r630, [_ZZN3cub18CUB_300001_SM_10006detail6reduce28DeviceReduceSingleTileKernelINS2_10policy_hubIijN4cuda3std3__44plusIiEEE10Policy1000EPiSC_iS9_iiNS7_10__identityEEEvT0_T1_T2_T3_T4_T6_E12temp_storage+36];
	add.s32 	%r686, %r629, %r630;
	bra.uni 	$L__BB10_72;
$L__BB10_18:
	// begin inline asm
	mov.u32 %r520, %laneid;
	// end inline asm
	and.b32  	%r546, %r1, 992;
	add.s32 	%r547, %r546, 32;
	setp.gt.s32 	%p73, %r547, %r120;
	not.b32 	%r548, %r546;
	add.s32 	%r549, %r120, %r548;
	selp.b32 	%r544, %r549, 31, %p73;
	mov.b32 	%r523, 1;
	mov.b32 	%r545, -1;
	// begin inline asm
	shfl.sync.down.b32 %r521, %r644, %r523, %r544, %r545;
	// end inline asm
	setp.lt.s32 	%p74, %r520, %r544;
	selp.b32 	%r550, %r521, 0, %p74;
	add.s32 	%r527, %r550, %r644;
	mov.b32 	%r528, 2;
	// begin inline asm
	shfl.sync.down.b32 %r526, %r527, %r528, %r544, %r545;
	// end inline asm
	add.s32 	%r551, %r520, 2;
	setp.gt.s32 	%p75, %r551, %r544;
	selp.b32 	%r552, 0, %r526, %p75;
	add.s32 	%r532, %r527, %r552;
	mov.b32 	%r533, 4;
	// begin inline asm
	shfl.sync.down.b32 %r531, %r532, %r533, %r544, %r545;
	// end inline asm
	add.s32 	%r553, %r520, 4;
	setp.gt.s32 	%p76, %r553, %r544;
	selp.b32 	%r554, 0, %r531, %p76;
	add.s32 	%r537, %r532, %r554;
	mov.b32 	%r538, 8;
	// begin inline asm
	shfl.sync.down.b32 %r536, %r537, %r538, %r544, %r545;
	// end inline asm
	add.s32 	%r555, %r520, 8;
	setp.gt.s32 	%p77, %r555, %r544;
	selp.b32 	%r556, 0, %r536, %p77;
	add.s32 	%r542, %r537, %r556;
	mov.b32 	%r543, 16;
	// begin inline asm
	shfl.sync.down.b32 %r541, %r542, %r543, %r544, %r545;
	// end inline asm
	add.s32 	%r557, %r520, 16;
	setp.gt.s32 	%p78, %r557, %r544;
	selp.b32 	%r558, 0, %r541, %p78;
	add.s32 	%r686, %r542, %r558;
	setp.ne.s32 	%p79, %r520, 0;
	@%p79 bra 	$L__BB10_20;
	shr.u32 	%r559, %r1, 3;
	and.b32  	%r560, %r559, 124;
	mov.u32 	%r561, _ZZN3cub18CUB_300001_SM_10006detail6reduce28DeviceReduceSingleTileKernelINS2_10policy_hubIijN4cuda3std3__44plusIiEEE10Policy1000EPiSC_iS9_iiNS7_10__identityEEEvT0_T1_T2_T3_T4_T6_E12temp_storage;
	add.s32 	%r562, %r561, %r560;
	st.shared.u32 	[%r562+8], %r686;
$L__BB10_20:
	bar.sync 	0;
	setp.ne.s32 	%p80, %r1, 0;
	@%p80 bra 	$L__BB10_72;
	setp.gt.s32 	%p81, %r120, 32;
	ld.shared.u32 	%r563, [_ZZN3cub18CUB_300001_SM_10006detail6reduce28DeviceReduceSingleTileKernelINS2_10policy_hubIijN4cuda3std3__44plusIiEEE10Policy1000EPiSC_iS9_iiNS7_10__identityEEEvT0_T1_T2_T3_T4_T6_E12temp_storage+12];
	selp.b32 	%r564, %r563, 0, %p81;
	add.s32 	%r565, %r564, %r686;
	setp.gt.s32 	%p82, %r120, 64;
	ld.shared.u32 	%r566, [_ZZN3cub18CUB_300001_SM_10006detail6reduce28DeviceReduceSingleTileKernelINS2_10policy_hubIijN4cuda3std3__44plusIiEEE10Policy1000EPiSC_iS9_iiNS7_10__identityEEEvT0_T1_T2_T3_T4_T6_E12temp_storage+16];
	selp.b32 	%r567, %r566, 0, %p82;
	add.s32 	%r568, %r565, %r567;
	setp.gt.s32 	%p83, %r120, 96;
	ld.shared.u32 	%r569, [_ZZN3cub18CUB_300001_SM_10006detail6reduce28DeviceReduceSingleTileKernelINS2_10policy_hubIijN4cuda3std3__44plusIiEEE10Policy1000EPiSC_iS9_iiNS7_10__identityEEEvT0_T1_T2_T3_T4_T6_E12temp_storage+20];
	selp.b32 	%r570, %r569, 0, %p83;
	add.s32 	%r571, %r568, %r570;
	setp.gt.s32 	%p84, %r120, 128;
	ld.shared.u32 	%r572, [_ZZN3cub18CUB_300001_SM_10006detail6reduce28DeviceReduceSingleTileKernelINS2_10policy_hubIijN4cuda3std3__44plusIiEEE10Policy1000EPiSC_iS9_iiNS7_10__identityEEEvT0_T1_T2_T3_T4_T6_E12temp_storage+24];
	selp.b32 	%r573, %r572, 0, %p84;
	add.s32 	%r574, %r571, %r573;
	setp.gt.s32 	%p85, %r120, 160;
	ld.shared.u32 	%r575, [_ZZN3cub18CUB_300001_SM_10006detail6reduce28DeviceReduceSingleTileKernelINS2_10policy_hubIijN4cuda3std3__44plusIiEEE10Policy1000EPiSC_iS9_iiNS7_10__identityEEEvT0_T1_T2_T3_T4_T6_E12temp_storage+28];
	selp.b32 	%r576, %r575, 0, %p85;
	add.s32 	%r577, %r574, %r576;
	setp.gt.s32 	%p86, %r120, 192;
	ld.shared.u32 	%r578, [_ZZN3cub18CUB_300001_SM_10006detail6reduce28DeviceReduceSingleTileKernelINS2_10policy_hubIijN4cuda3std3__44plusIiEEE10Policy1000EPiSC_iS9_iiNS7_10__identityEEEvT0_T1_T2_T3_T4_T6_E12temp_storage+32];
	selp.b32 	%r579, %r578, 0, %p86;
	add.s32 	%r580, %r577, %r579;
	setp.gt.s32 	%p87, %r120, 224;
	ld.shared.u32 	%r581, [_ZZN3cub18CUB_300001_SM_10006detail6reduce28DeviceReduceSingleTileKernelINS2_10policy_hubIijN4cuda3std3__44plusIiEEE10Policy1000EPiSC_iS9_iiNS7_10__identityEEEvT0_T1_T2_T3_T4_T6_E12temp_storage+36];
	selp.b32 	%r582, %r581, 0, %p87;
	add.s32 	%r686, %r580, %r582;
	bra.uni 	$L__BB10_72;
$L__BB10_22:
	mov.u32 	%r26, %tid.x;
	shl.b32 	%r377, %r26, 2;
	mul.wide.u32 	%rd86, %r377, 4;
	add.s64 	%rd76, %rd16, %rd86;
	// begin inline asm
	ld.global.nc.v2.u64 {%rd74, %rd75}, [%rd76];
	// end inline asm
	mov.b64 	{%r378, %r379}, %rd75;
	mov.b64 	{%r380, %r381}, %rd74;
	add.s64 	%rd79, %rd76, 4096;
	// begin inline asm
	ld.global.nc.v2.u64 {%rd77, %rd78}, [%rd79];
	// end inline asm
	mov.b64 	{%r382, %r383}, %rd78;
	mov.b64 	{%r384, %r385}, %rd77;
	add.s64 	%rd82, %rd76, 8192;
	// begin inline asm
	ld.global.nc.v2.u64 {%rd80, %rd81}, [%rd82];
	// end inline asm
	mov.b64 	{%r386, %r387}, %rd81;
	mov.b64 	{%r388, %r389}, %rd80;
	add.s64 	%rd85, %rd76, 12288;
	// begin inline asm
	ld.global.nc.v2.u64 {%rd83, %rd84}, [%rd85];
	// end inline asm
	mov.b64 	{%r390, %r391}, %rd84;
	mov.b64 	{%r392, %r393}, %rd83;
	add.s32 	%r394, %r381, %r380;
	add.s32 	%r395, %r378, %r394;
	add.s32 	%r396, %r379, %r395;
	add.s32 	%r397, %r384, %r396;
	add.s32 	%r398, %r385, %r397;
	add.s32 	%r399, %r382, %r398;
	add.s32 	%r400, %r383, %r399;
	add.s32 	%r401, %r388, %r400;
	add.s32 	%r402, %r389, %r401;
	add.s32 	%r403, %r386, %r402;
	add.s32 	%r404, %r387, %r403;
	add.s32 	%r405, %r392, %r404;
	add.s32 	%r406, %r393, %r405;
	add.s32 	%r407, %r390, %r406;
	add.s32 	%r659, %r391, %r407;
	setp.lt.u32 	%p50, %r120, 8192;
	mov.b32 	%r648, 4096;
	@%p50 bra 	$L__BB10_26;
	add.s32 	%r28, %r120, -4096;
	mov.b32 	%r648, 4096;
$L__BB10_24:
	mul.wide.s32 	%rd99, %r648, 4;
	add.s64 	%rd89, %rd76, %rd99;
	// begin inline asm
	ld.global.nc.v2.u64 {%rd87, %rd88}, [%rd89];
	// end inline asm
	mov.b64 	{%r409, %r410}, %rd88;
	mov.b64 	{%r411, %r412}, %rd87;
	add.s64 	%rd92, %rd89, 4096;
	// begin inline asm
	ld.global.nc.v2.u64 {%rd90, %rd91}, [%rd92];
	// end inline asm
	mov.b64 	{%r413, %r414}, %rd91;
	mov.b64 	{%r415, %r416}, %rd90;
	add.s64 	%rd95, %rd89, 8192;
	// begin inline asm
	ld.global.nc.v2.u64 {%rd93, %rd94}, [%rd95];
	// end inline asm
	mov.b64 	{%r417, %r418}, %rd94;
	mov.b64 	{%r419, %r420}, %rd93;
	add.s64 	%rd98, %rd89, 12288;
	// begin inline asm
	ld.global.nc.v2.u64 {%rd96, %rd97}, [%rd98];
	// end inline asm
	mov.b64 	{%r421, %r422}, %rd97;
	mov.b64 	{%r423, %r424}, %rd96;
	add.s32 	%r425, %r411, %r659;
	add.s32 	%r426, %r412, %r425;
	add.s32 	%r427, %r409, %r426;
	add.s32 	%r428, %r410, %r427;
	add.s32 	%r429, %r415, %r428;
	add.s32 	%r430, %r416, %r429;
	add.s32 	%r431, %r413, %r430;
	add.s32 	%r432, %r414, %r431;
	add.s32 	%r433, %r419, %r432;
	add.s32 	%r434, %r420, %r433;
	add.s32 	%r435, %r417, %r434;
	add.s32 	%r436, %r418, %r435;
	add.s32 	%r437, %r423, %r436;
	add.s32 	%r438, %r424, %r437;
	add.s32 	%r439, %r421, %r438;
	add.s32 	%r659, %r422, %r439;
	sub.s32 	%r440, %r120, %r648;
	setp.lt.s32 	%p51, %r440, 4096;
	@%p51 bra 	$L__BB10_34;
	add.s32 	%r648, %r648, 4096;
	setp.le.s32 	%p52, %r648, %r28;
	@%p52 bra 	$L__BB10_24;
$L__BB10_26:
	setp.le.s32 	%p53, %r120, %r648;
	@%p53 bra 	$L__BB10_34;
	sub.s32 	%r35, %r120, %r648;
	setp.ge.s32 	%p54, %r26, %r35;
	@%p54 bra 	$L__BB10_34;
	not.b32 	%r442, %r26;
	add.s32 	%r443, %r120, %r442;
	sub.s32 	%r36, %r443, %r648;
	and.b32  	%r444, %r36, 768;
	setp.eq.s32 	%p55, %r444, 768;
	mov.u32 	%r653, %r26;
	@%p55 bra 	$L__BB10_31;
	add.s32 	%r650, %r26, %r648;
	shr.u32 	%r445, %r36, 8;
	add.s32 	%r446, %r445, 1;
	and.b32  	%r447, %r446, 3;
	neg.s32 	%r649, %r447;
	mov.u32 	%r653, %r26;
$L__BB10_30:
	.pragma "nounroll";
	mul.wide.u32 	%rd101, %r650, 4;
	add.s64 	%rd100, %rd16, %rd101;
	// begin inline asm
	ld.global.nc.u32 %r448, [%rd100];
	// end inline asm
	add.s32 	%r659, %r448, %r659;
	add.s32 	%r653, %r653, 256;
	add.s32 	%r650, %r650, 256;
	add.s32 	%r649, %r649, 1;
	setp.ne.s32 	%p56, %r649, 0;
	@%p56 bra 	$L__BB10_30;
$L__BB10_31:
	setp.lt.u32 	%p57, %r36, 768;
	@%p57 bra 	$L__BB10_34;
	cvt.u64.u32 	%rd102, %r653;
	cvt.u64.u32 	%rd103, %r648;
	add.s64 	%rd104, %rd102, %rd103;
	shl.b64 	%rd105, %rd104, 2;
	add.s64 	%rd106, %rd105, %rd16;
	add.s64 	%rd122, %rd106, 2048;
	add.s32 	%r656, %r653, %r648;
$L__BB10_33:
	mul.wide.u32 	%rd111, %r656, 4;
	add.s64 	%rd107, %rd16, %rd111;
	// begin inline asm
	ld.global.nc.u32 %r449, [%rd107];
	// end inline asm
	add.s32 	%r453, %r449, %r659;
	add.s64 	%rd108, %rd122, -1024;
	// begin inline asm
	ld.global.nc.u32 %r450, [%rd108];
	// end inline asm
	add.s32 	%r454, %r450, %r453;
	// begin inline asm
	ld.global.nc.u32 %r451, [%rd122];
	// end inline asm
	add.s32 	%r455, %r451, %r454;
	add.s64 	%rd110, %rd122, 1024;
	// begin inline asm
	ld.global.nc.u32 %r452, [%rd110];
	// end inline asm
	add.s32 	%r659, %r452, %r455;
	add.s32 	%r653, %r653, 1024;
	add.s64 	%rd122, %rd122, 4096;
	add.s32 	%r656, %r656, 1024;
	setp.lt.s32 	%p58, %r653, %r35;
	@%p58 bra 	$L__BB10_33;
$L__BB10_34:
	// begin inline asm
	mov.u32 %r456, %laneid;
	// end inline asm
	mov.b32 	%r459, 1;
	mov.b32 	%r480, 31;
	mov.b32 	%r481, -1;
	// begin inline asm
	shfl.sync.down.b32 %r457, %r659, %r459, %r480, %r481;
	// end inline asm
	setp.gt.s32 	%p59, %r456, 30;
	selp.b32 	%r482, 0, %r457, %p59;
	add.s32 	%r463, %r482, %r659;
	mov.b32 	%r464, 2;
	// begin inline asm
	shfl.sync.down.b32 %r462, %r463, %r464, %r480, %r481;
	// end inline asm
	setp.gt.s32 	%p60, %r456, 29;
	selp.b32 	%r483, 0, %r462, %p60;
	add.s32 	%r468, %r463, %r483;
	mov.b32 	%r469, 4;
	// begin inline asm
	shfl.sync.down.b32 %r467, %r468, %r469, %r480, %r481;
	// end inline asm
	setp.gt.s32 	%p61, %r456, 27;
	selp.b32 	%r484, 0, %r467, %p61;
	add.s32 	%r473, %r468, %r484;
	mov.b32 	%r474, 8;
	// begin inline asm
	shfl.sync.down.b32 %r472, %r473, %r474, %r480, %r481;
	// end inline asm
	setp.gt.s32 	%p62, %r456, 23;
	selp.b32 	%r485, 0, %r472, %p62;
	add.s32 	%r478, %r473, %r485;
	mov.b32 	%r479, 16;
	// begin inline asm
	shfl.sync.down.b32 %r477, %r478, %r479, %r480, %r481;
	// end inline asm
	setp.gt.s32 	%p63, %r456, 15;
	selp.b32 	%r486, 0, %r477, %p63;
	add.s32 	%r686, %r478, %r486;
	setp.ne.s32 	%p64, %r456, 0;
	@%p64 bra 	$L__BB10_36;
	shr.u32 	%r487, %r26, 3;
	and.b32  	%r488, %r487, 124;
	mov.u32 	%r489, _ZZN3cub18CUB_300001_SM_10006detail6reduce28DeviceReduceSingleTileKernelINS2_10policy_hubIijN4cuda3std3__44plusIiEEE10Policy1000EPiSC_iS9_iiNS7_10__identityEEEvT0_T1_T2_T3_T4_T6_E12temp_storage;
	add.s32 	%r490, %r489, %r488;
	st.shared.u32 	[%r490+8], %r686;
$L__BB10_36:
	bar.sync 	0;
	setp.ne.s32 	%p65, %r26, 0;
	@%p65 bra 	$L__BB10_72;
	ld.shared.u32 	%r491, [_ZZN3cub18CUB_300001_SM_10006detail6reduce28DeviceReduceSingleTileKernelINS2_10policy_hubIijN4cuda3std3__44plusIiEEE10Policy1000EPiSC_iS9_iiNS7_10__identityEEEvT0_T1_T2_T3_T4_T6_E12temp_storage+12];
	add.s32 	%r492, %r491, %r686;
	ld.shared.u32 	%r493, [_ZZN3cub18CUB_300001_SM_10006detail6reduce28DeviceReduceSingleTileKernelINS2_10policy_hubIijN4cuda3std3__44plusIiEEE10Policy1000EPiSC_iS9_iiNS7_10__identityEEEvT0_T1_T2_T3_T4_T6_E12temp_storage+16];
	add.s32 	%r494, %r492, %r493;
	ld.shared.u32 	%r495, [_ZZN3cub18CUB_300001_SM_10006detail6reduce28DeviceReduceSingleTileKernelINS2_10policy_hubIijN4cuda3std3__44plusIiEEE10Policy1000EPiSC_iS9_iiNS7_10__identityEEEvT0_T1_T2_T3_T4_T6_E12temp_storage+20];
	add.s32 	%r496, %r494, %r495;
	ld.shared.u32 	%r497, [_ZZN3cub18CUB_300001_SM_10006detail6reduce28DeviceReduceSingleTileKernelINS2_10policy_hubIijN4cuda3std3__44plusIiEEE10Policy1000EPiSC_iS9_iiNS7_10__identityEEEvT0_T1_T2_T3_T4_T6_E12temp_storage+24];
	add.s32 	%r498, %r496, %r497;
	ld.shared.u32 	%r499, [_ZZN3cub18CUB_300001_SM_10006detail6reduce28DeviceReduceSingleTileKernelINS2_10policy_hubIijN4cuda3std3__44plusIiEEE10Policy1000EPiSC_iS9_iiNS7_10__identityEEEvT0_T1_T2_T3_T4_T6_E12temp_storage+28];
	add.s32 	%r500, %r498, %r499;
	ld.shared.u32 	%r501, [_ZZN3cub18CUB_300001_SM_10006detail6reduce28DeviceReduceSingleTileKernelINS2_10policy_hubIijN4cuda3std3__44plusIiEEE10Policy1000EPiSC_iS9_iiNS7_10__identityEEEvT0_T1_T2_T3_T4_T6_E12temp_storage+32];
	add.s32 	%r502, %r500, %r501;
	ld.shared.u32 	%r503, [_ZZN3cub18CUB_300001_SM_10006detail6reduce28DeviceReduceSingleTileKernelINS2_10policy_hubIijN4cuda3std3__44plusIiEEE10Policy1000EPiSC_iS9_iiNS7_10__identityEEEvT0_T1_T2_T3_T4_T6_E12temp_storage+36];
	add.s32 	%r686, %r502, %r503;
	bra.uni 	$L__BB10_72;
$L__BB10_38:
	setp.gt.s32 	%p3, %r120, 4095;
	@%p3 bra 	$L__BB10_56;
	mov.u32 	%r60, %tid.x;
	setp.ge.s32 	%p20, %r60, %r120;
	mov.b32 	%r670, 0;
	mov.u32 	%r665, %r60;
	@%p20 bra 	$L__BB10_41;
	mul.wide.u32 	%rd66, %r60, 4;
	add.s64 	%rd65, %rd16, %rd66;
	// begin inline asm
	ld.global.nc.u32 %r670, [%rd65];
	// end inline asm
	add.s32 	%r665, %r60, 256;
$L__BB10_41:
	setp.ge.s32 	%p21, %r665, %r120;
	@%p21 bra 	$L__BB10_47;
	not.b32 	%r252, %r665;
	add.s32 	%r65, %r120, %r252;
	and.b32  	%r253, %r65, 768;
	setp.eq.s32 	%p22, %r253, 768;
	@%p22 bra 	$L__BB10_45;
	mul.wide.u32 	%rd67, %r665, 4;
	add.s64 	%rd123, %rd16, %rd67;
	shr.u32 	%r254, %r65, 8;
	add.s32 	%r255, %r254, 1;
	and.b32  	%r256, %r255, 3;
	neg.s32 	%r662, %r256;
$L__BB10_44:
	.pragma "nounroll";
	// begin inline asm
	ld.global.nc.u32 %r257, [%rd123];
	// end inline asm
	add.s32 	%r670, %r257, %r670;
	add.s32 	%r665, %r665, 256;
	add.s64 	%rd123, %rd123, 1024;
	add.s32 	%r662, %r662, 1;
	setp.ne.s32 	%p23, %r662, 0;
	@%p23 bra 	$L__BB10_44;
$L__BB10_45:
	setp.lt.u32 	%p24, %r65, 768;
	@%p24 bra 	$L__BB10_47;
$L__BB10_46:
	mul.wide.s32 	%rd73, %r665, 4;
	add.s64 	%rd69, %rd16, %rd73;
	// begin inline asm
	ld.global.nc.u32 %r258, [%rd69];
	// end inline asm
	add.s32 	%r262, %r258, %r670;
	add.s64 	%rd70, %rd69, 1024;
	// begin inline asm
	ld.global.nc.u32 %r259, [%rd70];
	// end inline asm
	add.s32 	%r263, %r259, %r262;
	add.s64 	%rd71, %rd69, 2048;
	// begin inline asm
	ld.global.nc.u32 %r260, [%rd71];
	// end inline asm
	add.s32 	%r264, %r260, %r263;
	add.s64 	%rd72, %rd69, 3072;
	// begin inline asm
	ld.global.nc.u32 %r261, [%rd72];
	// end inline asm
	add.s32 	%r670, %r261, %r264;
	add.s32 	%r665, %r665, 1024;
	setp.lt.s32 	%p25, %r665, %r120;
	@%p25 bra 	$L__BB10_46;
$L__BB10_47:
	setp.lt.s32 	%p26, %r120, 256;
	@%p26 bra 	$L__BB10_52;
	// begin inline asm
	mov.u32 %r328, %laneid;
	// end inline asm
	mov.b32 	%r331, 1;
	mov.b32 	%r352, 31;
	mov.b32 	%r353, -1;
	// begin inline asm
	shfl.sync.down.b32 %r329, %r670, %r331, %r352, %r353;
	// end inline asm
	setp.gt.s32 	%p42, %r328, 30;
	selp.b32 	%r354, 0, %r329, %p42;
	add.s32 	%r335, %r354, %r670;
	mov.b32 	%r336, 2;
	// begin inline asm
	shfl.sync.down.b32 %r334, %r335, %r336, %r352, %r353;
	// end inline asm
	setp.gt.s32 	%p43, %r328, 29;
	selp.b32 	%r355, 0, %r334, %p43;
	add.s32 	%r340, %r335, %r355;
	mov.b32 	%r341, 4;
	// begin inline asm
	shfl.sync.down.b32 %r339, %r340, %r341, %r352, %r353;
	// end inline asm
	setp.gt.s32 	%p44, %r328, 27;
	selp.b32 	%r356, 0, %r339, %p44;
	add.s32 	%r345, %r340, %r356;
	mov.b32 	%r346, 8;
	// begin inline asm
	shfl.sync.down.b32 %r344, %r345, %r346, %r352, %r353;
	// end inline asm
	setp.gt.s32 	%p45, %r328, 23;
	selp.b32 	%r357, 0, %r344, %p45;
	add.s32 	%r350, %r345, %r357;
	mov.b32 	%r351, 16;
	// begin inline asm
	shfl.sync.down.b32 %r349, %r350, %r351, %r352, %r353;
	// end inline asm
	setp.gt.s32 	%p46, %r328, 15;
	selp.b32 	%r358, 0, %r349, %p46;
	add.s32 	%r686, %r350, %r358;
	setp.ne.s32 	%p47, %r328, 0;
	@%p47 bra 	$L__BB10_50;
	shr.u32 	%r359, %r60, 3;
	and.b32  	%r360, %r359, 124;
	mov.u32 	%r361, _ZZN3cub18CUB_300001_SM_10006detail6reduce28DeviceReduceSingleTileKernelINS2_10policy_hubIijN4cuda3std3__44plusIiEEE10Policy1000EPiSC_iS9_iiNS7_10__identityEEEvT0_T1_T2_T3_T4_T6_E12temp_storage;
	add.s32 	%r362, %r361, %r360;
	st.shared.u32 	[%r362+8], %r686;
$L__BB10_50:
	bar.sync 	0;
	setp.ne.s32 	%p48, %r60, 0;
	@%p48 bra 	$L__BB10_72;
	ld.shared.u32 	%r363, [_ZZN3cub18CUB_300001_SM_10006detail6reduce28DeviceReduceSingleTileKernelINS2_10policy_hubIijN4cuda3std3__44plusIiEEE10Policy1000EPiSC_iS9_iiNS7_10__identityEEEvT0_T1_T2_T3_T4_T6_E12temp_storage+12];
	add.s32 	%r364, %r363, %r686;
	ld.shared.u32 	%r365, [_ZZN3cub18CUB_300001_SM_10006detail6reduce28DeviceReduceSingleTileKernelINS2_10policy_hubIijN4cuda3std3__44plusIiEEE10Policy1000EPiSC_iS9_iiNS7_10__identityEEEvT0_T1_T2_T3_T4_T6_E12temp_storage+16];
	add.s32 	%r366, %r364, %r365;
	ld.shared.u32 	%r367, [_ZZN3cub18CUB_300001_SM_10006detail6reduce28DeviceReduceSingleTileKernelINS2_10policy_hubIijN4cuda3std3__44plusIiEEE10Policy1000EPiSC_iS9_iiNS7_10__identityEEEvT0_T1_T2_T3_T4_T6_E12temp_storage+20];
	add.s32 	%r368, %r366, %r367;
	ld.shared.u32 	%r369, [_ZZN3cub18CUB_300001_SM_10006detail6reduce28DeviceReduceSingleTileKernelINS2_10policy_hubIijN4cuda3std3__44plusIiEEE10Policy1000EPiSC_iS9_iiNS7_10__identityEEEvT0_T1_T2_T3_T4_T6_E12temp_storage+24];
	add.s32 	%r370, %r368, %r369;
	ld.shared.u32 	%r371, [_ZZN3cub18CUB_300001_SM_10006detail6reduce28DeviceReduceSingleTileKernelINS2_10policy_hubIijN4cuda3std3__44plusIiEEE10Policy1000EPiSC_iS9_iiNS7_10__identityEEEvT0_T1_T2_T3_T4_T6_E12temp_storage+28];
	add.s32 	%r372, %r370, %r371;
	ld.shared.u32 	%r373, [_ZZN3cub18CUB_300001_SM_10006detail6reduce28DeviceReduceSingleTileKernelINS2_10policy_hubIijN4cuda3std3__44plusIiEEE10Policy1000EPiSC_iS9_iiNS7_10__identityEEEvT0_T1_T2_T3_T4_T6_E12temp_storage+32];
	add.s32 	%r374, %r372, %r373;
	ld.shared.u32 	%r375, [_ZZN3cub18CUB_300001_SM_10006detail6reduce28DeviceReduceSingleTileKernelINS2_10policy_hubIijN4cuda3std3__44plusIiEEE10Policy1000EPiSC_iS9_iiNS7_10__identityEEEvT0_T1_T2_T3_T4_T6_E12temp_storage+36];
	add.s32 	%r686, %r374, %r375;
	bra.uni 	$L__BB10_72;
$L__BB10_52:
	// begin inline asm
	mov.u32 %r265, %laneid;
	// end inline asm
	and.b32  	%r291, %r60, 992;
	add.s32 	%r292, %r291, 32;
	setp.gt.s32 	%p27, %r292, %r120;
	not.b32 	%r293, %r291;
	add.s32 	%r294, %r120, %r293;
	selp.b32 	%r289, %r294, 31, %p27;
	mov.b32 	%r268, 1;
	mov.b32 	%r290, -1;
	// begin inline asm
	shfl.sync.down.b32 %r266, %r670, %r268, %r289, %r290;
	// end inline asm
	setp.lt.s32 	%p28, %r265, %r289;
	selp.b32 	%r295, %r266, 0, %p28;
	add.s32 	%r272, %r295, %r670;
	mov.b32 	%r273, 2;
	// begin inline asm
	shfl.sync.down.b32 %r271, %r272, %r273, %r289, %r290;
	// end inline asm
	add.s32 	%r296, %r265, 2;
	setp.gt.s32 	%p29, %r296, %r289;
	selp.b32 	%r297, 0, %r271, %p29;
	add.s32 	%r277, %r272, %r297;
	mov.b32 	%r278, 4;
	// begin inline asm
	shfl.sync.down.b32 %r276, %r277, %r278, %r289, %r290;
	// end inline asm
	add.s32 	%r298, %r265, 4;
	setp.gt.s32 	%p30, %r298, %r289;
	selp.b32 	%r299, 0, %r276, %p30;
	add.s32 	%r282, %r277, %r299;
	mov.b32 	%r283, 8;
	// begin inline asm
	shfl.sync.down.b32 %r281, %r282, %r283, %r289, %r290;
	// end inline asm
	add.s32 	%r300, %r265, 8;
	setp.gt.s32 	%p31, %r300, %r289;
	selp.b32 	%r301, 0, %r281, %p31;
	add.s32 	%r287, %r282, %r301;
	mov.b32 	%r288, 16;
	// begin inline asm
	shfl.sync.down.b32 %r286, %r287, %r288, %r289, %r290;
	// end inline asm
	add.s32 	%r302, %r265, 16;
	setp.gt.s32 	%p32, %r302, %r289;
	selp.b32 	%r303, 0, %r286, %p32;
	add.s32 	%r686, %r287, %r303;
	setp.ne.s32 	%p33, %r265, 0;
	@%p33 bra 	$L__BB10_54;
	shr.u32 	%r304, %r60, 3;
	and.b32  	%r305, %r304, 124;
	mov.u32 	%r306, _ZZN3cub18CUB_300001_SM_10006detail6reduce28DeviceReduceSingleTileKernelINS2_10policy_hubIijN4cuda3std3__44plusIiEEE10Policy1000EPiSC_iS9_iiNS7_10__identityEEEvT0_T1_T2_T3_T4_T6_E12temp_storage;
	add.s32 	%r307, %r306, %r305;
	st.shared.u32 	[%r307+8], %r686;
$L__BB10_54:
	bar.sync 	0;
	setp.ne.s32 	%p34, %r60, 0;
	@%p34 bra 	$L__BB10_72;
	setp.gt.s32 	%p35, %r120, 32;
	ld.shared.u32 	%r308, [_ZZN3cub18CUB_300001_SM_10006detail6reduce28DeviceReduceSingleTileKernelINS2_10policy_hubIijN4cuda3std3__44plusIiEEE10Policy1000EPiSC_iS9_iiNS7_10__identityEEEvT0_T1_T2_T3_T4_T6_E12temp_storage+12];
	selp.b32 	%r309, %r308, 0, %p35;
	add.s32 	%r310, %r309, %r686;
	setp.gt.s32 	%p36, %r120, 64;
	ld.shared.u32 	%r311, [_ZZN3cub18CUB_300001_SM_10006detail6reduce28DeviceReduceSingleTileKernelINS2_10policy_hubIijN4cuda3std3__44plusIiEEE10Policy1000EPiSC_iS9_iiNS7_10__identityEEEvT0_T1_T2_T3_T4_T6_E12temp_storage+16];
	selp.b32 	%r312, %r311, 0, %p36;
	add.s32 	%r313, %r310, %r312;
	setp.gt.s32 	%p37, %r120, 96;
	ld.shared.u32 	%r314, [_ZZN3cub18CUB_300001_SM_10006detail6reduce28DeviceReduceSingleTileKernelINS2_10policy_hubIijN4cuda3std3__44plusIiEEE10Policy1000EPiSC_iS9_iiNS7_10__identityEEEvT0_T1_T2_T3_T4_T6_E12temp_storage+20];
	selp.b32 	%r315, %r314, 0, %p37;
	add.s32 	%r316, %r313, %r315;
	setp.gt.s32 	%p38, %r120, 128;
	ld.shared.u32 	%r317, [_ZZN3cub18CUB_300001_SM_10006detail6reduce28DeviceReduceSingleTileKernelINS2_10policy_hubIijN4cuda3std3__44plusIiEEE10Policy1000EPiSC_iS9_iiNS7_10__identityEEEvT0_T1_T2_T3_T4_T6_E12temp_storage+24];
	selp.b32 	%r318, %r317, 0, %p38;
	add.s32 	%r319, %r316, %r318;
	setp.gt.s32 	%p39, %r120, 160;
	ld.shared.u32 	%r320, [_ZZN3cub18CUB_300001_SM_10006detail6reduce28DeviceReduceSingleTileKernelINS2_10policy_hubIijN4cuda3std3__44plusIiEEE10Policy1000EPiSC_iS9_iiNS7_10__identityEEEvT0_T1_T2_T3_T4_T6_E12temp_storage+28];
	selp.b32 	%r321, %r320, 0, %p39;
	add.s32 	%r322, %r319, %r321;
	setp.gt.s32 	%p40, %r120, 192;
	ld.shared.u32 	%r323, [_ZZN3cub18CUB_300001_SM_10006detail6reduce28DeviceReduceSingleTileKernelINS2_10policy_hubIijN4cuda3std3__44plusIiEEE10Policy1000EPiSC_iS9_iiNS7_10__identityEEEvT0_T1_T2_T3_T4_T6_E12temp_storage+32];
	selp.b32 	%r324, %r323, 0, %p40;
	add.s32 	%r325, %r322, %r324;
	setp.gt.s32 	%p41, %r120, 224;
	ld.shared.u32 	%r326, [_ZZN3cub18CUB_300001_SM_10006detail6reduce28DeviceReduceSingleTileKernelINS2_10policy_hubIijN4cuda3std3__44plusIiEEE10Policy1000EPiSC_iS9_iiNS7_10__identityEEEvT0_T1_T2_T3_T4_T6_E12temp_storage+36];
	selp.b32 	%r327, %r326, 0, %p41;
	add.s32 	%r686, %r325, %r327;
	bra.uni 	$L__BB10_72;
$L__BB10_56:
	mov.u32 	%r85, %tid.x;
	mul.wide.u32 	%rd35, %r85, 4;
	add.s64 	%rd19, %rd16, %rd35;
	// begin inline asm
	ld.global.nc.u32 %r122, [%rd19];
	// end inline asm
	add.s64 	%rd20, %rd19, 1024;
	// begin inline asm
	ld.global.nc.u32 %r123, [%rd20];
	// end inline asm
	add.s64 	%rd21, %rd19, 2048;
	// begin inline asm
	ld.global.nc.u32 %r124, [%rd21];
	// end inline asm
	add.s64 	%rd22, %rd19, 3072;
	// begin inline asm
	ld.global.nc.u32 %r125, [%rd22];
	// end inline asm
	add.s64 	%rd23, %rd19, 4096;
	// begin inline asm
	ld.global.nc.u32 %r126, [%rd23];
	// end inline asm
	add.s64 	%rd24, %rd19, 5120;
	// begin inline asm
	ld.global.nc.u32 %r127, [%rd24];
	// end inline asm
	add.s64 	%rd25, %rd19, 6144;
	// begin inline asm
	ld.global.nc.u32 %r128, [%rd25];
	// end inline asm
	add.s64 	%rd26, %rd19, 7168;
	// begin inline asm
	ld.global.nc.u32 %r129, [%rd26];
	// end inline asm
	add.s64 	%rd27, %rd19, 8192;
	// begin inline asm
	ld.global.nc.u32 %r130, [%rd27];
	// end inline asm
	add.s64 	%rd28, %rd19, 9216;
	// begin inline asm
	ld.global.nc.u32 %r131, [%rd28];
	// end inline asm
	add.s64 	%rd29, %rd19, 10240;
	// begin inline asm
	ld.global.nc.u32 %r132, [%rd29];
	// end inline asm
	add.s64 	%rd30, %rd19, 11264;
	// begin inline asm
	ld.global.nc.u32 %r133, [%rd30];
	// end inline asm
	add.s64 	%rd31, %rd19, 12288;
	// begin inline asm
	ld.global.nc.u32 %r134, [%rd31];
	// end inline asm
	add.s64 	%rd32, %rd19, 13312;
	// begin inline asm
	ld.global.nc.u32 %r135, [%rd32];
	// end inline asm
	add.s64 	%rd33, %rd19, 14336;
	// begin inline asm
	ld.global.nc.u32 %r136, [%rd33];
	// end inline asm
	add.s64 	%rd34, %rd19, 15360;
	// begin inline asm
	ld.global.nc.u32 %r137, [%rd34];
	// end inline asm
	add.s32 	%r139, %r123, %r122;
	add.s32 	%r140, %r124, %r139;
	add.s32 	%r141, %r125, %r140;
	add.s32 	%r142, %r126, %r141;
	add.s32 	%r143, %r127, %r142;
	add.s32 	%r144, %r128, %r143;
	add.s32 	%r145, %r129, %r144;
	add.s32 	%r146, %r130, %r145;
	add.s32 	%r147, %r131, %r146;
	add.s32 	%r148, %r132, %r147;
	add.s32 	%r149, %r133, %r148;
	add.s32 	%r150, %r134, %r149;
	add.s32 	%r151, %r135, %r150;
	add.s32 	%r152, %r136, %r151;
	add.s32 	%r685, %r137, %r152;
	setp.lt.u32 	%p4, %r120, 8192;
	mov.b32 	%r674, 4096;
	@%p4 bra 	$L__BB10_60;
	add.s32 	%r87, %r120, -4096;
	mov.b32 	%r674, 4096;
$L__BB10_58:
	mul.wide.s32 	%rd52, %r674, 4;
	add.s64 	%rd36, %rd19, %rd52;
	// begin inline asm
	ld.global.nc.u32 %r154, [%rd36];
	// end inline asm
	add.s64 	%rd37, %rd36, 1024;
	// begin inline asm
	ld.global.nc.u32 %r155, [%rd37];
	// end inline asm
	add.s64 	%rd38, %rd36, 2048;
	// begin inline asm
	ld.global.nc.u32 %r156, [%rd38];
	// end inline asm
	add.s64 	%rd39, %rd36, 3072;
	// begin inline asm
	ld.global.nc.u32 %r157, [%rd39];
	// end inline asm
	add.s64 	%rd40, %rd36, 4096;
	// begin inline asm
	ld.global.nc.u32 %r158, [%rd40];
	// end inline asm
	add.s64 	%rd41, %rd36, 5120;
	// begin inline asm
	ld.global.nc.u32 %r159, [%rd41];
	// end inline asm
	add.s64 	%rd42, %rd36, 6144;
	// begin inline asm
	ld.global.nc.u32 %r160, [%rd42];
	// end inline asm
	add.s64 	%rd43, %rd36, 7168;
	// begin inline asm
	ld.global.nc.u32 %r161, [%rd43];
	// end inline asm
	add.s64 	%rd44, %rd36, 8192;
	// begin inline asm
	ld.global.nc.u32 %r162, [%rd44];
	// end inline asm
	add.s64 	%rd45, %rd36, 9216;
	// begin inline asm
	ld.global.nc.u32 %r163, [%rd45];
	// end inline asm
	add.s64 	%rd46, %rd36, 10240;
	// begin inline asm
	ld.global.nc.u32 %r164, [%rd46];
	// end inline asm
	add.s64 	%rd47, %rd36, 11264;
	// begin inline asm
	ld.global.nc.u32 %r165, [%rd47];
	// end inline asm
	add.s64 	%rd48, %rd36, 12288;
	// begin inline asm
	ld.global.nc.u32 %r166, [%rd48];
	// end inline asm
	add.s64 	%rd49, %rd36, 13312;
	// begin inline asm
	ld.global.nc.u32 %r167, [%rd49];
	// end inline asm
	add.s64 	%rd50, %rd36, 14336;
	// begin inline asm
	ld.global.nc.u32 %r168, [%rd50];
	// end inline asm
	add.s64 	%rd51, %rd36, 15360;
	// begin inline asm
	ld.global.nc.u32 %r169, [%rd51];
	// end inline asm
	add.s32 	%r170, %r154, %r685;
	add.s32 	%r171, %r155, %r170;
	add.s32 	%r172, %r156, %r171;
	add.s32 	%r173, %r157, %r172;
	add.s32 	%r174, %r158, %r173;
	add.s32 	%r175, %r159, %r174;
	add.s32 	%r176, %r160, %r175;
	add.s32 	%r177, %r161, %r176;
	add.s32 	%r178, %r162, %r177;
	add.s32 	%r179, %r163, %r178;
	add.s32 	%r180, %r164, %r179;
	add.s32 	%r181, %r165, %r180;
	add.s32 	%r182, %r166, %r181;
	add.s32 	%r183, %r167, %r182;
	add.s32 	%r184, %r168, %r183;
	add.s32 	%r685, %r169, %r184;
	sub.s32 	%r185, %r120, %r674;
	setp.lt.s32 	%p5, %r185, 4096;
	@%p5 bra 	$L__BB10_68;
	add.s32 	%r674, %r674, 4096;
	setp.le.s32 	%p6, %r674, %r87;
	@%p6 bra 	$L__BB10_58;
$L__BB10_60:
	setp.le.s32 	%p7, %r120, %r674;
	@%p7 bra 	$L__BB10_68;
	sub.s32 	%r94, %r120, %r674;
	setp.ge.s32 	%p8, %r85, %r94;
	@%p8 bra 	$L__BB10_68;
	not.b32 	%r187, %r85;
	add.s32 	%r188, %r120, %r187;
	sub.s32 	%r95, %r188, %r674;
	and.b32  	%r189, %r95, 768;
	setp.eq.s32 	%p9, %r189, 768;
	mov.u32 	%r679, %r85;
	@%p9 bra 	$L__BB10_65;
	add.s32 	%r676, %r85, %r674;
	shr.u32 	%r190, %r95, 8;
	add.s32 	%r191, %r190, 1;
	and.b32  	%r192, %r191, 3;
	neg.s32 	%r675, %r192;
	mov.u32 	%r679, %r85;
$L__BB10_64:
	.pragma "nounroll";
	mul.wide.u32 	%rd54, %r676, 4;
	add.s64 	%rd53, %rd16, %rd54;
	// begin inline asm
	ld.global.nc.u32 %r193, [%rd53];
	// end inline asm
	add.s32 	%r685, %r193, %r685;
	add.s32 	%r679, %r679, 256;
	add.s32 	%r676, %r676, 256;
	add.s32 	%r675, %r675, 1;
	setp.ne.s32 	%p10, %r675, 0;
	@%p10 bra 	$L__BB10_64;
$L__BB10_65:
	setp.lt.u32 	%p11, %r95, 768;
	@%p11 bra 	$L__BB10_68;
	cvt.u64.u32 	%rd55, %r679;
	cvt.u64.u32 	%rd56, %r674;
	add.s64 	%rd57, %rd55, %rd56;
	shl.b64 	%rd58, %rd57, 2;
	add.s64 	%rd59, %rd58, %rd16;
	add.s64 	%rd124, %rd59, 2048;
	add.s32 	%r682, %r679, %r674;
$L__BB10_67:
	mul.wide.u32 	%rd64, %r682, 4;
	add.s64 	%rd60, %rd16, %rd64;
	// begin inline asm
	ld.global.nc.u32 %r194, [%rd60];
	// end inline asm
	add.s32 	%r198, %r194, %r685;
	add.s64 	%rd61, %rd124, -1024;
	// begin inline asm
	ld.global.nc.u32 %r195, [%rd61];
	// end inline asm
	add.s32 	%r199, %r195, %r198;
	// begin inline asm
	ld.global.nc.u32 %r196, [%rd124];
	// end inline asm
	add.s32 	%r200, %r196, %r199;
	add.s64 	%rd63, %rd124, 1024;
	// begin inline asm
	ld.global.nc.u32 %r197, [%rd63];
	// end inline asm
	add.s32 	%r685, %r197, %r200;
	add.s32 	%r679, %r679, 1024;
	add.s64 	%rd124, %rd124, 4096;
	add.s32 	%r682, %r682, 1024;
	setp.lt.s32 	%p12, %r679, %r94;
	@%p12 bra 	$L__BB10_67;
$L__BB10_68:
	// begin inline asm
	mov.u32 %r201, %laneid;
	// end inline asm
	mov.b32 	%r204, 1;
	mov.b32 	%r225, 31;
	mov.b32 	%r226, -1;
	// begin inline asm
	shfl.sync.down.b32 %r202, %r685, %r204, %r225, %r226;
	// end inline asm
	setp.gt.s32 	%p13, %r201, 30;
	selp.b32 	%r227, 0, %r202, %p13;
	add.s32 	%r208, %r227, %r685;
	mov.b32 	%r209, 2;
	// begin inline asm
	shfl.sync.down.b32 %r207, %r208, %r209, %r225, %r226;
	// end inline asm
	setp.gt.s32 	%p14, %r201, 29;
	selp.b32 	%r228, 0, %r207, %p14;
	add.s32 	%r213, %r208, %r228;
	mov.b32 	%r214, 4;
	// begin inline asm
	shfl.sync.down.b32 %r212, %r213, %r214, %r225, %r226;
	// end inline asm
	setp.gt.s32 	%p15, %r201, 27;
	selp.b32 	%r229, 0, %r212, %p15;
	add.s32 	%r218, %r213, %r229;
	mov.b32 	%r219, 8;
	// begin inline asm
	shfl.sync.down.b32 %r217, %r218, %r219, %r225, %r226;
	// end inline asm
	setp.gt.s32 	%p16, %r201, 23;
	selp.b32 	%r230, 0, %r217, %p16;
	add.s32 	%r223, %r218, %r230;
	mov.b32 	%r224, 16;
	// begin inline asm
	shfl.sync.down.b32 %r222, %r223, %r224, %r225, %r226;
	// end inline asm
	setp.gt.s32 	%p17, %r201, 15;
	selp.b32 	%r231, 0, %r222, %p17;
	add.s32 	%r686, %r223, %r231;
	setp.ne.s32 	%p18, %r201, 0;
	@%p18 bra 	$L__BB10_70;
	shr.u32 	%r232, %r85, 3;
	and.b32  	%r233, %r232, 124;
	mov.u32 	%r234, _ZZN3cub18CUB_300001_SM_10006detail6reduce28DeviceReduceSingleTileKernelINS2_10policy_hubIijN4cuda3std3__44plusIiEEE10Policy1000EPiSC_iS9_iiNS7_10__identityEEEvT0_T1_T2_T3_T4_T6_E12temp_storage;
	add.s32 	%r235, %r234, %r233;
	st.shared.u32 	[%r235+8], %r686;
$L__BB10_70:
	bar.sync 	0;
	setp.ne.s32 	%p19, %r85, 0;
	@%p19 bra 	$L__BB10_72;
	ld.shared.u32 	%r236, [_ZZN3cub18CUB_300001_SM_10006detail6reduce28DeviceReduceSingleTileKernelINS2_10policy_hubIijN4cuda3std3__44plusIiEEE10Policy1000EPiSC_iS9_iiNS7_10__identityEEEvT0_T1_T2_T3_T4_T6_E12temp_storage+12];
	add.s32 	%r237, %r236, %r686;
	ld.shared.u32 	%r238, [_ZZN3cub18CUB_300001_SM_10006detail6reduce28DeviceReduceSingleTileKernelINS2_10policy_hubIijN4cuda3std3__44plusIiEEE10Policy1000EPiSC_iS9_iiNS7_10__identityEEEvT0_T1_T2_T3_T4_T6_E12temp_storage+16];
	add.s32 	%r239, %r237, %r238;
	ld.shared.u32 	%r240, [_ZZN3cub18CUB_300001_SM_10006detail6reduce28DeviceReduceSingleTileKernelINS2_10policy_hubIijN4cuda3std3__44plusIiEEE10Policy1000EPiSC_iS9_iiNS7_10__identityEEEvT0_T1_T2_T3_T4_T6_E12temp_storage+20];
	add.s32 	%r241, %r239, %r240;
	ld.shared.u32 	%r242, [_ZZN3cub18CUB_300001_SM_10006detail6reduce28DeviceReduceSingleTileKernelINS2_10policy_hubIijN4cuda3std3__44plusIiEEE10Policy1000EPiSC_iS9_iiNS7_10__identityEEEvT0_T1_T2_T3_T4_T6_E12temp_storage+24];
	add.s32 	%r243, %r241, %r242;
	ld.shared.u32 	%r244, [_ZZN3cub18CUB_300001_SM_10006detail6reduce28DeviceReduceSingleTileKernelINS2_10policy_hubIijN4cuda3std3__44plusIiEEE10Policy1000EPiSC_iS9_iiNS7_10__identityEEEvT0_T1_T2_T3_T4_T6_E12temp_storage+28];
	add.s32 	%r245, %r243, %r244;
	ld.shared.u32 	%r246, [_ZZN3cub18CUB_300001_SM_10006detail6reduce28DeviceReduceSingleTileKernelINS2_10policy_hubIijN4cuda3std3__44plusIiEEE10Policy1000EPiSC_iS9_iiNS7_10__identityEEEvT0_T1_T2_T3_T4_T6_E12temp_storage+32];
	add.s32 	%r247, %r245, %r246;
	ld.shared.u32 	%r248, [_ZZN3cub18CUB_300001_SM_10006detail6reduce28DeviceReduceSingleTileKernelINS2_10policy_hubIijN4cuda3std3__44plusIiEEE10Policy1000EPiSC_iS9_iiNS7_10__identityEEEvT0_T1_T2_T3_T4_T6_E12temp_storage+36];
	add.s32 	%r686, %r247, %r248;
$L__BB10_72:
	mov.u32 	%r631, %tid.x;
	setp.ne.s32 	%p95, %r631, 0;
	@%p95 bra 	$L__BB10_74;
	add.s32 	%r632, %r686, %r121;
	st.global.u32 	[%rd1], %r632;
$L__BB10_74:
	ret;

}
	// .globl	_ZN3cub18CUB_300001_SM_10006detail6reduce28DeviceReduceSingleTileKernelINS2_10policy_hubIiyN4cuda3std3__44plusIiEEE10Policy1000EPiSC_yS9_iiNS7_10__identityEEEvT0_T1_T2_T3_T4_T6_
.visible .entry _ZN3cub18CUB_300001_SM_10006detail6reduce28DeviceReduceSingleTileKernelINS2_10policy_hubIiyN4cuda3std3__44plusIiEEE10Policy1000EPiSC_yS9_iiNS7_10__identityEEEvT0_T1_T2_T3_T4_T6_(
	.param .u64 .ptr .align 1 _ZN3cub18CUB_300001_SM_10006detail6reduce28DeviceReduceSingleTileKernelINS2_10policy_hubIiyN4cuda3std3__44plusIiEEE10Policy1000EPiSC_yS9_iiNS7_10__identityEEEvT0_T1_T2_T3_T4_T6__param_0,
	.param .u64 .ptr .align 1 _ZN3cub18CUB_300001_SM_10006detail6reduce28DeviceReduceSingleTileKernelINS2_10policy_hubIiyN4cuda3std3__44plusIiEEE10Policy1000EPiSC_yS9_iiNS7_10__identityEEEvT0_T1_T2_T3_T4_T6__param_1,
	.param .u64 _ZN3cub18CUB_300001_SM_10006detail6reduce28DeviceReduceSingleTileKernelINS2_10policy_hubIiyN4cuda3std3__44plusIiEEE10Policy1000EPiSC_yS9_iiNS7_10__identityEEEvT0_T1_T2_T3_T4_T6__param_2,
	.param .align 1 .b8 _ZN3cub18CUB_300001_SM_10006detail6reduce28DeviceReduceSingleTileKernelINS2_10policy_hubIiyN4cuda3std3__44plusIiEEE10Policy1000EPiSC_yS9_iiNS7_10__identityEEEvT0_T1_T2_T3_T4_T6__param_3[1],
	.param .u32 _ZN3cub18CUB_300001_SM_10006detail6reduce28DeviceReduceSingleTileKernelINS2_10policy_hubIiyN4cuda3std3__44plusIiEEE10Policy1000EPiSC_yS9_iiNS7_10__identityEEEvT0_T1_T2_T3_T4_T6__param_4,
	.param .align 1 .b8 _ZN3cub18CUB_300001_SM_10006detail6reduce28DeviceReduceSingleTileKernelINS2_10policy_hubIiyN4cuda3std3__44plusIiEEE10Policy1000EPiSC_yS9_iiNS7_10__identityEEEvT0_T1_T2_T3_T4_T6__param_5[1]
)
.maxntid 256
.minnctapersm 1
{
	.reg .pred 	%p<97>;
	.reg .b32 	%r<662>;
	.reg .b64 	%rd<150>;
	// demoted variable
	.shared .align 4 .b8 _ZZN3cub18CUB_300001_SM_10006detail6reduce28DeviceReduceSingleTileKernelINS2_10policy_hubIiyN4cuda3std3__44plusIiEEE10Policy1000EPiSC_yS9_iiNS7_10__identityEEEvT0_T1_T2_T3_T4_T6_E12temp_storage[44];
	ld.param.u64 	%rd31, [_ZN3cub18CUB_300001_SM_10006detail6reduce28DeviceReduceSingleTileKernelINS2_10policy_hubIiyN4cuda3std3__44plusIiEEE10Policy1000EPiSC_yS9_iiNS7_10__identityEEEvT0_T1_T2_T3_T4_T6__param_0];
	ld.param.u64 	%rd33, [_ZN3cub18CUB_300001_SM_10006detail6reduce28DeviceReduceSingleTileKernelINS2_10policy_hubIiyN4cuda3std3__44plusIiEEE10Policy1000EPiSC_yS9_iiNS7_10__identityEEEvT0_T1_T2_T3_T4_T6__param_1];
	ld.param.u64 	%rd32, [_ZN3cub18CUB_300001_SM_10006detail6reduce28DeviceReduceSingleTileKernelINS2_10policy_hubIiyN4cuda3std3__44plusIiEEE10Policy1000EPiSC_yS9_iiNS7_10__identityEEEvT0_T1_T2_T3_T4_T6__param_2];
	ld.param.u32 	%r102, [_ZN3cub18CUB_300001_SM_10006detail6reduce28DeviceReduceSingleTileKernelINS2_10policy_hubIiyN4cuda3std3__44plusIiEEE10Policy1000EPiSC_yS9_iiNS7_10__identityEEEvT0_T1_T2_T3_T4_T6__param_4];
	cvta.to.global.u64 	%rd1, %rd33;
	setp.ne.s64 	%p1, %rd32, 0;
	@%p1 bra 	$L__BB11_3;
	mov.u32 	%r616, %tid.x;
	setp.ne.s32 	%p96, %r616, 0;
	@%p96 bra 	$L__BB11_74;
	st.global.u32 	[%rd1], %r102;
	bra.uni 	$L__BB11_74;
$L__BB11_3:
	and.b64  	%rd34, %rd31, 15;
	setp.ne.s64 	%p2, %rd34, 0;
	@%p2 bra 	$L__BB11_38;
	setp.gt.u64 	%p49, %rd32, 4095;
	@%p49 bra 	$L__BB11_22;
	cvt.u32.u64 	%r1, %rd32;
	mov.u32 	%r2, %tid.x;
	setp.ge.u32 	%p66, %r2, %r1;
	mov.b32 	%r627, 0;
	mov.u32 	%r622, %r2;
	@%p66 bra 	$L__BB11_7;
	mul.wide.u32 	%rd132, %r2, 4;
	add.s64 	%rd131, %rd31, %rd132;
	// begin inline asm
	ld.global.nc.u32 %r627, [%rd131];
	// end inline asm
	add.s32 	%r622, %r2, 256;
$L__BB11_7:
	setp.ge.u32 	%p67, %r622, %r1;
	@%p67 bra 	$L__BB11_13;
	not.b32 	%r490, %r622;
	add.s32 	%r7, %r490, %r1;
	and.b32  	%r491, %r7, 768;
	setp.eq.s32 	%p68, %r491, 768;
	@%p68 bra 	$L__BB11_11;
	mul.wide.u32 	%rd133, %r622, 4;
	add.s64 	%rd140, %rd31, %rd133;
	shr.u32 	%r492, %r7, 8;
	add.s32 	%r493, %r492, 1;
	and.b32  	%r494, %r493, 3;
	neg.s32 	%r619, %r494;
$L__BB11_10:
	.pragma "nounroll";
	// begin inline asm
	ld.global.nc.u32 %r495, [%rd140];
	// end inline asm
	add.s32 	%r627, %r495, %r627;
	add.s32 	%r622, %r622, 256;
	add.s64 	%rd140, %rd140, 1024;
	add.s32 	%r619, %r619, 1;
	setp.ne.s32 	%p69, %r619, 0;
	@%p69 bra 	$L__BB11_10;
$L__BB11_11:
	setp.lt.u32 	%p70, %r7, 768;
	@%p70 bra 	$L__BB11_13;
$L__BB11_12:
	mul.wide.s32 	%rd139, %r622, 4;
	add.s64 	%rd135, %rd31, %rd139;
	// begin inline asm
	ld.global.nc.u32 %r496, [%rd135];
	// end inline asm
	add.s32 	%r500, %r496, %r627;
	add.s64 	%rd136, %rd135, 1024;
	// begin inline asm
	ld.global.nc.u32 %r497, [%rd136];
	// end inline asm
	add.s32 	%r501, %r497, %r500;
	add.s64 	%rd137, %rd135, 2048;
	// begin inline asm
	ld.global.nc.u32 %r498, [%rd137];
	// end inline asm
	add.s32 	%r502, %r498, %r501;
	add.s64 	%rd138, %rd135, 3072;
	// begin inline asm
	ld.global.nc.u32 %r499, [%rd138];
	// end inline asm
	add.s32 	%r627, %r499, %r502;
	add.s32 	%r622, %r622, 1024;
	setp.lt.s32 	%p71, %r622, %r1;
	@%p71 bra 	$L__BB11_12;
$L__BB11_13:
	setp.lt.u64 	%p72, %rd32, 256;
	@%p72 bra 	$L__BB11_18;
	// begin inline asm
	mov.u32 %r566, %laneid;
	// end inline asm
	mov.b32 	%r569, 1;
	mov.b32 	%r590, 31;
	mov.b32 	%r591, -1;
	// begin inline asm
	shfl.sync.down.b32 %r567, %r627, %r569, %r590, %r591;
	// end inline asm
	setp.gt.s32 	%p88, %r566, 30;
	selp.b32 	%r592, 0, %r567, %p88;
	add.s32 	%r573, %r592, %r627;
	mov.b32 	%r574, 2;
	// begin inline asm
	shfl.sync.down.b32 %r572, %r573, %r574, %r590, %r591;
	// end inline asm
	setp.gt.s32 	%p89, %r566, 29;
	selp.b32 	%r593, 0, %r572, %p89;
	add.s32 	%r578, %r573, %r593;
	mov.b32 	%r579, 4;
	// begin inline asm
	shfl.sync.down.b32 %r577, %r578, %r579, %r590, %r591;
	// end inline asm
	setp.gt.s32 	%p90, %r566, 27;
	selp.b32 	%r594, 0, %r577, %p90;
	add.s32 	%r583, %r578, %r594;
	mov.b32 	%r584, 8;
	// begin inline asm
	shfl.sync.down.b32 %r582, %r583, %r584, %r590, %r591;
	// end inline asm
	setp.gt.s32 	%p91, %r566, 23;
	selp.b32 	%r595, 0, %r582, %p91;
	add.s32 	%r588, %r583, %r595;
	mov.b32 	%r589, 16;
	// begin inline asm
	shfl.sync.down.b32 %r587, %r588, %r589, %r590, %r591;
	// end inline asm
	setp.gt.s32 	%p92, %r566, 15;
	selp.b32 	%r596, 0, %r587, %p92;
	add.s32 	%r661, %r588, %r596;
	setp.ne.s32 	%p93, %r566, 0;
	@%p93 bra 	$L__BB11_16;
	shr.u32 	%r597, %r2, 3;
	and.b32  	%r598, %r597, 124;
	mov.u32 	%r599, _ZZN3cub18CUB_300001_SM_10006detail6reduce28DeviceReduceSingleTileKernelINS2_10policy_hubIiyN4cuda3std3__44plusIiEEE10Policy1000EPiSC_yS9_iiNS7_10__identityEEEvT0_T1_T2_T3_T4_T6_E12temp_storage;
	add.s32 	%r600, %r599, %r598;
	st.shared.u32 	[%r600+8], %r661;
$L__BB11_16:
	bar.sync 	0;
	setp.ne.s32 	%p94, %r2, 0;
	@%p94 bra 	$L__BB11_72;
	ld.shared.u32 	%r601, [_ZZN3cub18CUB_300001_SM_10006detail6reduce28DeviceReduceSingleTileKernelINS2_10policy_hubIiyN4cuda3std3__44plusIiEEE10Policy1000EPiSC_yS9_iiNS7_10__identityEEEvT0_T1_T2_T3_T4_T6_E12temp_storage+12];
	add.s32 	%r602, %r601, %r661;
	ld.shared.u32 	%r603, [_ZZN3cub18CUB_300001_SM_10006detail6reduce28DeviceReduceSingleTileKernelINS2_10policy_hubIiyN4cuda3std3__44plusIiEEE10Policy1000EPiSC_yS9_iiNS7_10__identityEEEvT0_T1_T2_T3_T4_T6_E12temp_storage+16];
	add.s32 	%r604, %r602, %r603;
	ld.shared.u32 	%r605, [_ZZN3cub18CUB_300001_SM_10006detail6reduce28DeviceReduceSingleTileKernelINS2_10policy_hubIiyN4cuda3std3__44plusIiEEE10Policy1000EPiSC_yS9_iiNS7_10__identityEEEvT0_T1_T2_T3_T4_T6_E12temp_storage+20];
	add.s32 	%r606, %r604, %r605;
	ld.shared.u32 	%r607, [_ZZN3cub18CUB_300001_SM_10006detail6reduce28DeviceReduceSingleTileKernelINS2_10policy_hubIiyN4cuda3std3__44plusIiEEE10Policy1000EPiSC_yS9_iiNS7_10__identityEEEvT0_T1_T2_T3_T4_T6_E12temp_storage+24];
	add.s32 	%r608, %r606, %r607;
	ld.shared.u32 	%r609, [_ZZN3cub18CUB_300001_SM_10006detail6reduce28DeviceReduceSingleTileKernelINS2_10policy_hubIiyN4cuda3std3__44plusIiEEE10Policy1000EPiSC_yS9_iiNS7_10__identityEEEvT0_T1_T2_T3_T4_T6_E12temp_storage+28];
	add.s32 	%r610, %r608, %r609;
	ld.shared.u32 	%r611, [_ZZN3cub18CUB_300001_SM_10006detail6reduce28DeviceReduceSingleTileKernelINS2_10policy_hubIiyN4cuda3std3__44plusIiEEE10Policy1000EPiSC_yS9_iiNS7_10__identityEEEvT0_T1_T2_T3_T4_T6_E12temp_storage+32];
	add.s32 	%r612, %r610, %r611;
	ld.shared.u32 	%r613, [_ZZN3cub18CUB_300001_SM_10006detail6reduce28DeviceReduceSingleTileKernelINS2_10policy_hubIiyN4cuda3std3__44plusIiEEE10Policy1000EPiSC_yS9_iiNS7_10__identityEEEvT0_T1_T2_T3_T4_T6_E12temp_storage+36];
	add.s32 	%r661, %r612, %r613;
	bra.uni 	$L__BB11_72;
$L__BB11_18:
	// begin inline asm
	mov.u32 %r503, %laneid;
	// end inline asm
	and.b32  	%r529, %r2, 992;
	add.s32 	%r530, %r529, 32;
	setp.gt.u32 	%p73, %r530, %r1;
	not.b32 	%r531, %r529;
	add.s32 	%r532, %r1, %r531;
	selp.b32 	%r527, %r532, 31, %p73;
	mov.b32 	%r506, 1;
	mov.b32 	%r528, -1;
	// begin inline asm
	shfl.sync.down.b32 %r504, %r627, %r506, %r527, %r528;
	// end inline asm
	setp.lt.s32 	%p74, %r503, %r527;
	selp.b32 	%r533, %r504, 0, %p74;
	add.s32 	%r510, %r533, %r627;
	mov.b32 	%r511, 2;
	// begin inline asm
	shfl.sync.down.b32 %r509, %r510, %r511, %r527, %r528;
	// end inline asm
	add.s32 	%r534, %r503, 2;
	setp.gt.s32 	%p75, %r534, %r527;
	selp.b32 	%r535, 0, %r509, %p75;
	add.s32 	%r515, %r510, %r535;
	mov.b32 	%r516, 4;
	// begin inline asm
	shfl.sync.down.b32 %r514, %r515, %r516, %r527, %r528;
	// end inline asm
	add.s32 	%r536, %r503, 4;
	setp.gt.s32 	%p76, %r536, %r527;
	selp.b32 	%r537, 0, %r514, %p76;
	add.s32 	%r520, %r515, %r537;
	mov.b32 	%r521, 8;
	// begin inline asm
	shfl.sync.down.b32 %r519, %r520, %r521, %r527, %r528;
	// end inline asm
	add.s32 	%r538, %r503, 8;
	setp.gt.s32 	%p77, %r538, %r527;
	selp.b32 	%r539, 0, %r519, %p77;
	add.s32 	%r525, %r520, %r539;
	mov.b32 	%r526, 16;
	// begin inline asm
	shfl.sync.down.b32 %r524, %r525, %r526, %r527, %r528;
	// end inline asm
	add.s32 	%r540, %r503, 16;
	setp.gt.s32 	%p78, %r540, %r527;
	selp.b32 	%r541, 0, %r524, %p78;
	add.s32 	%r661, %r525, %r541;
	setp.ne.s32 	%p79, %r503, 0;
	@%p79 bra 	$L__BB11_20;
	shr.u32 	%r542, %r2, 3;
	and.b32  	%r543, %r542, 124;
	mov.u32 	%r544, _ZZN3cub18CUB_300001_SM_10006detail6reduce28DeviceReduceSingleTileKernelINS2_10policy_hubIiyN4cuda3std3__44plusIiEEE10Policy1000EPiSC_yS9_iiNS7_10__identityEEEvT0_T1_T2_T3_T4_T6_E12temp_storage;
	add.s32 	%r545, %r544, %r543;
	st.shared.u32 	[%r545+8], %r661;
$L__BB11_20:
	bar.sync 	0;
	setp.ne.s32 	%p80, %r2, 0;
	@%p80 bra 	$L__BB11_72;
	setp.gt.u64 	%p81, %rd32, 32;
	ld.shared.u32 	%r546, [_ZZN3cub18CUB_300001_SM_10006detail6reduce28DeviceReduceSingleTileKernelINS2_10policy_hubIiyN4cuda3std3__44plusIiEEE10Policy1000EPiSC_yS9_iiNS7_10__identityEEEvT0_T1_T2_T3_T4_T6_E12temp_storage+12];
	selp.b32 	%r547, %r546, 0, %p81;
	add.s32 	%r548, %r547, %r661;
	setp.gt.u64 	%p82, %rd32, 64;
	ld.shared.u32 	%r549, [_ZZN3cub18CUB_300001_SM_10006detail6reduce28DeviceReduceSingleTileKernelINS2_10policy_hubIiyN4cuda3std3__44plusIiEEE10Policy1000EPiSC_yS9_iiNS7_10__identityEEEvT0_T1_T2_T3_T4_T6_E12temp_storage+16];
	selp.b32 	%r550, %r549, 0, %p82;
	add.s32 	%r551, %r548, %r550;
	setp.gt.u64 	%p83, %rd32, 96;
	ld.shared.u32 	%r552, [_ZZN3cub18CUB_300001_SM_10006detail6reduce28DeviceReduceSingleTileKernelINS2_10policy_hubIiyN4cuda3std3__44plusIiEEE10Policy1000EPiSC_yS9_iiNS7_10__identityEEEvT0_T1_T2_T3_T4_T6_E12temp_storage+20];
	selp.b32 	%r553, %r552, 0, %p83;
	add.s32 	%r554, %r551, %r553;
	setp.gt.u64 	%p84, %rd32, 128;
	ld.shared.u32 	%r555, [_ZZN3cub18CUB_300001_SM_10006detail6reduce28DeviceReduceSingleTileKernelINS2_10policy_hubIiyN4cuda3std3__44plusIiEEE10Policy1000EPiSC_yS9_iiNS7_10__identityEEEvT0_T1_T2_T3_T4_T6_E12temp_storage+24];
	selp.b32 	%r556, %r555, 0, %p84;
	add.s32 	%r557, %r554, %r556;
	setp.gt.u64 	%p85, %rd32, 160;
	ld.shared.u32 	%r558, [_ZZN3cub18CUB_300001_SM_10006detail6reduce28DeviceReduceSingleTileKernelINS2_10policy_hubIiyN4cuda3std3__44plusIiEEE10Policy1000EPiSC_yS9_iiNS7_10__identityEEEvT0_T1_T2_T3_T4_T6_E12temp_storage+28];
	selp.b32 	%r559, %r558, 0, %p85;
	add.s32 	%r560, %r557, %r559;
	setp.gt.u64 	%p86, %rd32, 192;
	ld.shared.u32 	%r561, [_ZZN3cub18CUB_300001_SM_10006detail6reduce28DeviceReduceSingleTileKernelINS2_10policy_hubIiyN4cuda3std3__44plusIiEEE10Policy1000EPiSC_yS9_iiNS7_10__identityEEEvT0_T1_T2_T3_T4_T6_E12temp_storage+32];
	selp.b32 	%r562, %r561, 0, %p86;
	add.s32 	%r563, %r560, %r562;
	setp.gt.u64 	%p87, %rd32, 224;
	ld.shared.u32 	%r564, [_ZZN3cub18CUB_300001_SM_10006detail6reduce28DeviceReduceSingleTileKernelINS2_10policy_hubIiyN4cuda3std3__44plusIiEEE10Policy1000EPiSC_yS9_iiNS7_10__identityEEEvT0_T1_T2_T3_T4_T6_E12temp_storage+36];
	selp.b32 	%r565, %r564, 0, %p87;
	add.s32 	%r661, %r563, %r565;
	bra.uni 	$L__BB11_72;
$L__BB11_22:
	mov.u32 	%r27, %tid.x;
	shl.b32 	%r358, %r27, 2;
	mul.wide.u32 	%rd104, %r358, 4;
	add.s64 	%rd93, %rd31, %rd104;
	// begin inline asm
	ld.global.nc.v2.u64 {%rd91, %rd92}, [%rd93];
	// end inline asm
	mov.b64 	{%r359, %r360}, %rd92;
	mov.b64 	{%r361, %r362}, %rd91;
	add.s64 	%rd96, %rd93, 4096;
	// begin inline asm
	ld.global.nc.v2.u64 {%rd94, %rd95}, [%rd96];
	// end inline asm
	mov.b64 	{%r363, %r364}, %rd95;
	mov.b64 	{%r365, %r366}, %rd94;
	add.s64 	%rd99, %rd93, 8192;
	// begin inline asm
	ld.global.nc.v2.u64 {%rd97, %rd98}, [%rd99];
	// end inline asm
	mov.b64 	{%r367, %r368}, %rd98;
	mov.b64 	{%r369, %r370}, %rd97;
	add.s64 	%rd102, %rd93, 12288;
	// begin inline asm
	ld.global.nc.v2.u64 {%rd100, %rd101}, [%rd102];
	// end inline asm
	mov.b64 	{%r371, %r372}, %rd101;
	mov.b64 	{%r373, %r374}, %rd100;
	add.s32 	%r375, %r362, %r361;
	add.s32 	%r376, %r359, %r375;
	add.s32 	%r377, %r360, %r376;
	add.s32 	%r378, %r365, %r377;
	add.s32 	%r379, %r366, %r378;
	add.s32 	%r380, %r363, %r379;
	add.s32 	%r381, %r364, %r380;
	add.s32 	%r382, %r369, %r381;
	add.s32 	%r383, %r370, %r382;
	add.s32 	%r384, %r367, %r383;
	add.s32 	%r385, %r368, %r384;
	add.s32 	%r386, %r373, %r385;
	add.s32 	%r387, %r374, %r386;
	add.s32 	%r388, %r371, %r387;
	add.s32 	%r638, %r372, %r388;
	add.s64 	%rd6, %rd32, -4096;
	setp.lt.u64 	%p50, %rd6, 4096;
	mov.b64 	%rd142, 4096;
	@%p50 bra 	$L__BB11_26;
	mov.b64 	%rd142, 4096;
$L__BB11_24:
	shl.b64 	%rd118, %rd142, 2;
	add.s64 	%rd108, %rd93, %rd118;
	// begin inline asm
	ld.global.nc.v2.u64 {%rd106, %rd107}, [%rd108];
	// end inline asm
	mov.b64 	{%r389, %r390}, %rd107;
	mov.b64 	{%r391, %r392}, %rd106;
	add.s64 	%rd111, %rd108, 4096;
	// begin inline asm
	ld.global.nc.v2.u64 {%rd109, %rd110}, [%rd111];
	// end inline asm
	mov.b64 	{%r393, %r394}, %rd110;
	mov.b64 	{%r395, %r396}, %rd109;
	add.s64 	%rd114, %rd108, 8192;
	// begin inline asm
	ld.global.nc.v2.u64 {%rd112, %rd113}, [%rd114];
	// end inline asm
	mov.b64 	{%r397, %r398}, %rd113;
	mov.b64 	{%r399, %r400}, %rd112;
	add.s64 	%rd117, %rd108, 12288;
	// begin inline asm
	ld.global.nc.v2.u64 {%rd115, %rd116}, [%rd117];
	// end inline asm
	mov.b64 	{%r401, %r402}, %rd116;
	mov.b64 	{%r403, %r404}, %rd115;
	add.s32 	%r405, %r391, %r638;
	add.s32 	%r406, %r392, %r405;
	add.s32 	%r407, %r389, %r406;
	add.s32 	%r408, %r390, %r407;
	add.s32 	%r409, %r395, %r408;
	add.s32 	%r410, %r396, %r409;
	add.s32 	%r411, %r393, %r410;
	add.s32 	%r412, %r394, %r411;
	add.s32 	%r413, %r399, %r412;
	add.s32 	%r414, %r400, %r413;
	add.s32 	%r415, %r397, %r414;
	add.s32 	%r416, %r398, %r415;
	add.s32 	%r417, %r403, %r416;
	add.s32 	%r418, %r404, %r417;
	add.s32 	%r419, %r401, %r418;
	add.s32 	%r638, %r402, %r419;
	sub.s64 	%rd119, %rd32, %rd142;
	setp.lt.u64 	%p51, %rd119, 4096;
	@%p51 bra 	$L__BB11_34;
	add.s64 	%rd142, %rd142, 4096;
	setp.le.u64 	%p52, %rd142, %rd6;
	@%p52 bra 	$L__BB11_24;
$L__BB11_26:
	setp.le.u64 	%p53, %rd32, %rd142;
	@%p53 bra 	$L__BB11_34;
	cvt.u32.u64 	%r420, %rd142;
	cvt.u32.u64 	%r421, %rd32;
	sub.s32 	%r32, %r421, %r420;
	setp.ge.s32 	%p54, %r27, %r32;
	@%p54 bra 	$L__BB11_34;
	not.b32 	%r424, %r27;
	add.s32 	%r425, %r424, %r421;
	sub.s32 	%r33, %r425, %r420;
	and.b32  	%r427, %r33, 768;
	setp.eq.s32 	%p55, %r427, 768;
	mov.u32 	%r633, %r27;
	@%p55 bra 	$L__BB11_31;
	cvt.u64.u32 	%rd120, %r27;
	add.s64 	%rd121, %rd142, %rd120;
	shl.b64 	%rd122, %rd121, 2;
	add.s64 	%rd143, %rd31, %rd122;
	shr.u32 	%r428, %r33, 8;
	add.s32 	%r429, %r428, 1;
	and.b32  	%r430, %r429, 3;
	neg.s32 	%r630, %r430;
	mov.u32 	%r633, %r27;
$L__BB11_30:
	.pragma "nounroll";
	// begin inline asm
	ld.global.nc.u32 %r431, [%rd143];
	// end inline asm
	add.s32 	%r638, %r431, %r638;
	add.s32 	%r633, %r633, 256;
	add.s64 	%rd143, %rd143, 1024;
	add.s32 	%r630, %r630, 1;
	setp.ne.s32 	%p56, %r630, 0;
	@%p56 bra 	$L__BB11_30;
$L__BB11_31:
	setp.lt.u32 	%p57, %r33, 768;
	@%p57 bra 	$L__BB11_34;
	cvt.u64.u32 	%rd124, %r633;
	add.s64 	%rd125, %rd142, %rd124;
	shl.b64 	%rd126, %rd125, 2;
	add.s64 	%rd144, %rd31, %rd126;
$L__BB11_33:
	// begin inline asm
	ld.global.nc.u32 %r432, [%rd144];
	// end inline asm
	add.s32 	%r436, %r432, %r638;
	add.s64 	%rd128, %rd144, 1024;
	// begin inline asm
	ld.global.nc.u32 %r433, [%rd128];
	// end inline asm
	add.s32 	%r437, %r433, %r436;
	add.s64 	%rd129, %rd144, 2048;
	// begin inline asm
	ld.global.nc.u32 %r434, [%rd129];
	// end inline asm
	add.s32 	%r438, %r434, %r437;
	add.s64 	%rd130, %rd144, 3072;
	// begin inline asm
	ld.global.nc.u32 %r435, [%rd130];
	// end inline asm
	add.s32 	%r638, %r435, %r438;
	add.s32 	%r633, %r633, 1024;
	add.s64 	%rd144, %rd144, 4096;
	setp.lt.s32 	%p58, %r633, %r32;
	@%p58 bra 	$L__BB11_33;
$L__BB11_34:
	// begin inline asm
	mov.u32 %r439, %laneid;
	// end inline asm
	mov.b32 	%r442, 1;
	mov.b32 	%r463, 31;
	mov.b32 	%r464, -1;
	// begin inline asm
	shfl.sync.down.b32 %r440, %r638, %r442, %r463, %r464;
	// end inline asm
	setp.gt.s32 	%p59, %r439, 30;
	selp.b32 	%r465, 0, %r440, %p59;
	add.s32 	%r446, %r465, %r638;
	mov.b32 	%r447, 2;
	// begin inline asm
	shfl.sync.down.b32 %r445, %r446, %r447, %r463, %r464;
	// end inline asm
	setp.gt.s32 	%p60, %r439, 29;
	selp.b32 	%r466, 0, %r445, %p60;
	add.s32 	%r451, %r446, %r466;
	mov.b32 	%r452, 4;
	// begin inline asm
	shfl.sync.down.b32 %r450, %r451, %r452, %r463, %r464;
	// end inline asm
	setp.gt.s32 	%p61, %r439, 27;
	selp.b32 	%r467, 0, %r450, %p61;
	add.s32 	%r456, %r451, %r467;
	mov.b32 	%r457, 8;
	// begin inline asm
	shfl.sync.down.b32 %r455, %r456, %r457, %r463, %r464;
	// end inline asm
	setp.gt.s32 	%p62, %r439, 23;
	selp.b32 	%r468, 0, %r455, %p62;
	add.s32 	%r461, %r456, %r468;
	mov.b32 	%r462, 16;
	// begin inline asm
	shfl.sync.down.b32 %r460, %r461, %r462, %r463, %r464;
	// end inline asm
	setp.gt.s32 	%p63, %r439, 15;
	selp.b32 	%r469, 0, %r460, %p63;
	add.s32 	%r661, %r461, %r469;
	setp.ne.s32 	%p64, %r439, 0;
	@%p64 bra 	$L__BB11_36;
	shr.u32 	%r470, %r27, 3;
	and.b32  	%r471, %r470, 124;
	mov.u32 	%r472, _ZZN3cub18CUB_300001_SM_10006detail6reduce28DeviceReduceSingleTileKernelINS2_10policy_hubIiyN4cuda3std3__44plusIiEEE10Policy1000EPiSC_yS9_iiNS7_10__identityEEEvT0_T1_T2_T3_T4_T6_E12temp_storage;
	add.s32 	%r473, %r472, %r471;
	st.shared.u32 	[%r473+8], %r661;
$L__BB11_36:
	bar.sync 	0;
	setp.ne.s32 	%p65, %r27, 0;
	@%p65 bra 	$L__BB11_72;
	ld.shared.u32 	%r474, [_ZZN3cub18CUB_300001_SM_10006detail6reduce28DeviceReduceSingleTileKernelINS2_10policy_hubIiyN4cuda3std3__44plusIiEEE10Policy1000EPiSC_yS9_iiNS7_10__identityEEEvT0_T1_T2_T3_T4_T6_E12temp_storage+12];
	add.s32 	%r475, %r474, %r661;
	ld.shared.u32 	%r476, [_ZZN3cub18CUB_300001_SM_10006detail6reduce28DeviceReduceSingleTileKernelINS2_10policy_hubIiyN4cuda3std3__44plusIiEEE10Policy1000EPiSC_yS9_iiNS7_10__identityEEEvT0_T1_T2_T3_T4_T6_E12temp_storage+16];
	add.s32 	%r477, %r475, %r476;
	ld.shared.u32 	%r478, [_ZZN3cub18CUB_300001_SM_10006detail6reduce28DeviceReduceSingleTileKernelINS2_10policy_hubIiyN4cuda3std3__44plusIiEEE10Policy1000EPiSC_yS9_iiNS7_10__identityEEEvT0_T1_T2_T3_T4_T6_E12temp_storage+20];
	add.s32 	%r479, %r477, %r478;
	ld.shared.u32 	%r480, [_ZZN3cub18CUB_300001_SM_10006detail6reduce28DeviceReduceSingleTileKernelINS2_10policy_hubIiyN4cuda3std3__44plusIiEEE10Policy1000EPiSC_yS9_iiNS7_10__identityEEEvT0_T1_T2_T3_T4_T6_E12temp_storage+24];
	add.s32 	%r481, %r479, %r480;
	ld.shared.u32 	%r482, [_ZZN3cub18CUB_300001_SM_10006detail6reduce28DeviceReduceSingleTileKernelINS2_10policy_hubIiyN4cuda3std3__44plusIiEEE10Policy1000EPiSC_yS9_iiNS7_10__identityEEEvT0_T1_T2_T3_T4_T6_E12temp_storage+28];
	add.s32 	%r483, %r481, %r482;
	ld.shared.u32 	%r484, [_ZZN3cub18CUB_300001_SM_10006detail6reduce28DeviceReduceSingleTileKernelINS2_10policy_hubIiyN4cuda3std3__44plusIiEEE10Policy1000EPiSC_yS9_iiNS7_10__identityEEEvT0_T1_T2_T3_T4_T6_E12temp_storage+32];
	add.s32 	%r485, %r483, %r484;
	ld.shared.u32 	%r486, [_ZZN3cub18CUB_300001_SM_10006detail6reduce28DeviceReduceSingleTileKernelINS2_10policy_hubIiyN4cuda3std3__44plusIiEEE10Policy1000EPiSC_yS9_iiNS7_10__identityEEEvT0_T1_T2_T3_T4_T6_E12temp_storage+36];
	add.s32 	%r661, %r485, %r486;
	bra.uni 	$L__BB11_72;
$L__BB11_38:
	setp.gt.u64 	%p3, %rd32, 4095;
	@%p3 bra 	$L__BB11_56;
	cvt.u32.u64 	%r51, %rd32;
	mov.u32 	%r52, %tid.x;
	setp.ge.u32 	%p20, %r52, %r51;
	mov.b32 	%r649, 0;
	mov.u32 	%r644, %r52;
	@%p20 bra 	$L__BB11_41;
	mul.wide.u32 	%rd83, %r52, 4;
	add.s64 	%rd82, %rd31, %rd83;
	// begin inline asm
	ld.global.nc.u32 %r649, [%rd82];
	// end inline asm
	add.s32 	%r644, %r52, 256;
$L__BB11_41:
	setp.ge.u32 	%p21, %r644, %r51;
	@%p21 bra 	$L__BB11_47;
	not.b32 	%r234, %r644;
	add.s32 	%r57, %r234, %r51;
	and.b32  	%r235, %r57, 768;
	setp.eq.s32 	%p22, %r235, 768;
	@%p22 bra 	$L__BB11_45;
	mul.wide.u32 	%rd84, %r644, 4;
	add.s64 	%rd145, %rd31, %rd84;
	shr.u32 	%r236, %r57, 8;
	add.s32 	%r237, %r236, 1;
	and.b32  	%r238, %r237, 3;
	neg.s32 	%r641, %r238;
$L__BB11_44:
	.pragma "nounroll";
	// begin inline asm
	ld.global.nc.u32 %r239, [%rd145];
	// end inline asm
	add.s32 	%r649, %r239, %r649;
	add.s32 	%r644, %r644, 256;
	add.s64 	%rd145, %rd145, 1024;
	add.s32 	%r641, %r641, 1;
	setp.ne.s32 	%p23, %r641, 0;
	@%p23 bra 	$L__BB11_44;
$L__BB11_45:
	setp.lt.u32 	%p24, %r57, 768;
	@%p24 bra 	$L__BB11_47;
$L__BB11_46:
	mul.wide.s32 	%rd90, %r644, 4;
	add.s64 	%rd86, %rd31, %rd90;
	// begin inline asm
	ld.global.nc.u32 %r240, [%rd86];
	// end inline asm
	add.s32 	%r244, %r240, %r649;
	add.s64 	%rd87, %rd86, 1024;
	// begin inline asm
	ld.global.nc.u32 %r241, [%rd87];
	// end inline asm
	add.s32 	%r245, %r241, %r244;
	add.s64 	%rd88, %rd86, 2048;
	// begin inline asm
	ld.global.nc.u32 %r242, [%rd88];
	// end inline asm
	add.s32 	%r246, %r242, %r245;
	add.s64 	%rd89, %rd86, 3072;
	// begin inline asm
	ld.global.nc.u32 %r243, [%rd89];
	// end inline asm
	add.s32 	%r649, %r243, %r246;
	add.s32 	%r644, %r644, 1024;
	setp.lt.s32 	%p25, %r644, %r51;
	@%p25 bra 	$L__BB11_46;
$L__BB11_47:
	setp.lt.u64 	%p26, %rd32, 256;
	@%p26 bra 	$L__BB11_52;
	// begin inline asm
	mov.u32 %r310, %laneid;
	// end inline asm
	mov.b32 	%r313, 1;
	mov.b32 	%r334, 31;
	mov.b32 	%r335, -1;
	// begin inline asm
	shfl.sync.down.b32 %r311, %r649, %r313, %r334, %r335;
	// end inline asm
	setp.gt.s32 	%p42, %r310, 30;
	selp.b32 	%r336, 0, %r311, %p42;
	add.s32 	%r317, %r336, %r649;
	mov.b32 	%r318, 2;
	// begin inline asm
	shfl.sync.down.b32 %r316, %r317, %r318, %r334, %r335;
	// end inline asm
	setp.gt.s32 	%p43, %r310, 29;
	selp.b32 	%r337, 0, %r316, %p43;
	add.s32 	%r322, %r317, %r337;
	mov.b32 	%r323, 4;
	// begin inline asm
	shfl.sync.down.b32 %r321, %r322, %r323, %r334, %r335;
	// end inline asm
	setp.gt.s32 	%p44, %r310, 27;
	selp.b32 	%r338, 0, %r321, %p44;
	add.s32 	%r327, %r322, %r338;
	mov.b32 	%r328, 8;
	// begin inline asm
	shfl.sync.down.b32 %r326, %r327, %r328, %r334, %r335;
	// end inline asm
	setp.gt.s32 	%p45, %r310, 23;
	selp.b32 	%r339, 0, %r326, %p45;
	add.s32 	%r332, %r327, %r339;
	mov.b32 	%r333, 16;
	// begin inline asm
	shfl.sync.down.b32 %r331, %r332, %r333, %r334, %r335;
	// end inline asm
	setp.gt.s32 	%p46, %r310, 15;
	selp.b32 	%r340, 0, %r331, %p46;
	add.s32 	%r661, %r332, %r340;
	setp.ne.s32 	%p47, %r310, 0;
	@%p47 bra 	$L__BB11_50;
	shr.u32 	%r341, %r52, 3;
	and.b32  	%r342, %r341, 124;
	mov.u32 	%r343, _ZZN3cub18CUB_300001_SM_10006detail6reduce28DeviceReduceSingleTileKernelINS2_10policy_hubIiyN4cuda3std3__44plusIiEEE10Policy1000EPiSC_yS9_iiNS7_10__identityEEEvT0_T1_T2_T3_T4_T6_E12temp_storage;
	add.s32 	%r344, %r343, %r342;
	st.shared.u32 	[%r344+8], %r661;
$L__BB11_50:
	bar.sync 	0;
	setp.ne.s32 	%p48, %r52, 0;
	@%p48 bra 	$L__BB11_72;
	ld.shared.u32 	%r345, [_ZZN3cub18CUB_300001_SM_10006detail6reduce28DeviceReduceSingleTileKernelINS2_10policy_hubIiyN4cuda3std3__44plusIiEEE10Policy1000EPiSC_yS9_iiNS7_10__identityEEEvT0_T1_T2_T3_T4_T6_E12temp_storage+12];
	add.s32 	%r346, %r345, %r661;
	ld.shared.u32 	%r347, [_ZZN3cub18CUB_300001_SM_10006detail6reduce28DeviceReduceSingleTileKernelINS2_10policy_hubIiyN4cuda3std3__44plusIiEEE10Policy1000EPiSC_yS9_iiNS7_10__identityEEEvT0_T1_T2_T3_T4_T6_E12temp_storage+16];
	add.s32 	%r348, %r346, %r347;
	ld.shared.u32 	%r349, [_ZZN3cub18CUB_300001_SM_10006detail6reduce28DeviceReduceSingleTileKernelINS2_10policy_hubIiyN4cuda3std3__44plusIiEEE10Policy1000EPiSC_yS9_iiNS7_10__identityEEEvT0_T1_T2_T3_T4_T6_E12temp_storage+20];
	add.s32 	%r350, %r348, %r349;
	ld.shared.u32 	%r351, [_ZZN3cub18CUB_300001_SM_10006detail6reduce28DeviceReduceSingleTileKernelINS2_10policy_hubIiyN4cuda3std3__44plusIiEEE10Policy1000EPiSC_yS9_iiNS7_10__identityEEEvT0_T1_T2_T3_T4_T6_E12temp_storage+24];
	add.s32 	%r352, %r350, %r351;
	ld.shared.u32 	%r353, [_ZZN3cub18CUB_300001_SM_10006detail6reduce28DeviceReduceSingleTileKernelINS2_10policy_hubIiyN4cuda3std3__44plusIiEEE10Policy1000EPiSC_yS9_iiNS7_10__identityEEEvT0_T1_T2_T3_T4_T6_E12temp_storage+28];
	add.s32 	%r354, %r352, %r353;
	ld.shared.u32 	%r355, [_ZZN3cub18CUB_300001_SM_10006detail6reduce28DeviceReduceSingleTileKernelINS2_10policy_hubIiyN4cuda3std3__44plusIiEEE10Policy1000EPiSC_yS9_iiNS7_10__identityEEEvT0_T1_T2_T3_T4_T6_E12temp_storage+32];
	add.s32 	%r356, %r354, %r355;
	ld.shared.u32 	%r357, [_ZZN3cub18CUB_300001_SM_10006detail6reduce28DeviceReduceSingleTileKernelINS2_10policy_hubIiyN4cuda3std3__44plusIiEEE10Policy1000EPiSC_yS9_iiNS7_10__identityEEEvT0_T1_T2_T3_T4_T6_E12temp_storage+36];
	add.s32 	%r661, %r356, %r357;
	bra.uni 	$L__BB11_72;
$L__BB11_52:
	// begin inline asm
	mov.u32 %r247, %laneid;
	// end inline asm
	and.b32  	%r273, %r52, 992;
	add.s32 	%r274, %r273, 32;
	setp.gt.u32 	%p27, %r274, %r51;
	not.b32 	%r275, %r273;
	add.s32 	%r276, %r51, %r275;
	selp.b32 	%r271, %r276, 31, %p27;
	mov.b32 	%r250, 1;
	mov.b32 	%r272, -1;
	// begin inline asm
	shfl.sync.down.b32 %r248, %r649, %r250, %r271, %r272;
	// end inline asm
	setp.lt.s32 	%p28, %r247, %r271;
	selp.b32 	%r277, %r248, 0, %p28;
	add.s32 	%r254, %r277, %r649;
	mov.b32 	%r255, 2;
	// begin inline asm
	shfl.sync.down.b32 %r253, %r254, %r255, %r271, %r272;
	// end inline asm
	add.s32 	%r278, %r247, 2;
	setp.gt.s32 	%p29, %r278, %r271;
	selp.b32 	%r279, 0, %r253, %p29;
	add.s32 	%r259, %r254, %r279;
	mov.b32 	%r260, 4;
	// begin inline asm
	shfl.sync.down.b32 %r258, %r259, %r260, %r271, %r272;
	// end inline asm
	add.s32 	%r280, %r247, 4;
	setp.gt.s32 	%p30, %r280, %r271;
	selp.b32 	%r281, 0, %r258, %p30;
	add.s32 	%r264, %r259, %r281;
	mov.b32 	%r265, 8;
	// begin inline asm
	shfl.sync.down.b32 %r263, %r264, %r265, %r271, %r272;
	// end inline asm
	add.s32 	%r282, %r247, 8;
	setp.gt.s32 	%p31, %r282, %r271;
	selp.b32 	%r283, 0, %r263, %p31;
	add.s32 	%r269, %r264, %r283;
	mov.b32 	%r270, 16;
	// begin inline asm
	shfl.sync.down.b32 %r268, %r269, %r270, %r271, %r272;
	// end inline asm
	add.s32 	%r284, %r247, 16;
	setp.gt.s32 	%p32, %r284, %r271;
	selp.b32 	%r285, 0, %r268, %p32;
	add.s32 	%r661, %r269, %r285;
	setp.ne.s32 	%p33, %r247, 0;
	@%p33 bra 	$L__BB11_54;
	shr.u32 	%r286, %r52, 3;
	and.b32  	%r287, %r286, 124;
	mov.u32 	%r288, _ZZN3cub18CUB_300001_SM_10006detail6reduce28DeviceReduceSingleTileKernelINS2_10policy_hubIiyN4cuda3std3__44plusIiEEE10Policy1000EPiSC_yS9_iiNS7_10__identityEEEvT0_T1_T2_T3_T4_T6_E12temp_storage;
	add.s32 	%r289, %r288, %r287;
	st.shared.u32 	[%r289+8], %r661;
$L__BB11_54:
	bar.sync 	0;
	setp.ne.s32 	%p34, %r52, 0;
	@%p34 bra 	$L__BB11_72;
	setp.gt.u64 	%p35, %rd32, 32;
	ld.shared.u32 	%r290, [_ZZN3cub18CUB_300001_SM_10006detail6reduce28DeviceReduceSingleTileKernelINS2_10policy_hubIiyN4cuda3std3__44plusIiEEE10Policy1000EPiSC_yS9_iiNS7_10__identityEEEvT0_T1_T2_T3_T4_T6_E12temp_storage+12];
	selp.b32 	%r291, %r290, 0, %p35;
	add.s32 	%r292, %r291, %r661;
	setp.gt.u64 	%p36, %rd32, 64;
	ld.shared.u32 	%r293, [_ZZN3cub18CUB_300001_SM_10006detail6reduce28DeviceReduceSingleTileKernelINS2_10policy_hubIiyN4cuda3std3__44plusIiEEE10Policy1000EPiSC_yS9_iiNS7_10__identityEEEvT0_T1_T2_T3_T4_T6_E12temp_storage+16];
	selp.b32 	%r294, %r293, 0, %p36;
	add.s32 	%r295, %r292, %r294;
	setp.gt.u64 	%p37, %rd32, 96;
	ld.shared.u32 	%r296, [_ZZN3cub18CUB_300001_SM_10006detail6reduce28DeviceReduceSingleTileKernelINS2_10policy_hubIiyN4cuda3std3__44plusIiEEE10Policy1000EPiSC_yS9_iiNS7_10__identityEEEvT0_T1_T2_T3_T4_T6_E12temp_storage+20];
	selp.b32 	%r297, %r296, 0, %p37;
	add.s32 	%r298, %r295, %r297;
	setp.gt.u64 	%p38, %rd32, 128;
	ld.shared.u32 	%r299, [_ZZN3cub18CUB_300001_SM_10006detail6reduce28DeviceReduceSingleTileKernelINS2_10policy_hubIiyN4cuda3std3__44plusIiEEE10Policy1000EPiSC_yS9_iiNS7_10__identityEEEvT0_T1_T2_T3_T4_T6_E12temp_storage+24];
	selp.b32 	%r300, %r299, 0, %p38;
	add.s32 	%r301, %r298, %r300;
	setp.gt.u64 	%p39, %rd32, 160;
	ld.shared.u32 	%r302, [_ZZN3cub18CUB_300001_SM_10006detail6reduce28DeviceReduceSingleTileKernelINS2_10policy_hubIiyN4cuda3std3__44plusIiEEE10Policy1000EPiSC_yS9_iiNS7_10__identityEEEvT0_T1_T2_T3_T4_T6_E12temp_storage+28];
	selp.b32 	%r303, %r302, 0, %p39;
	add.s32 	%r304, %r301, %r303;
	setp.gt.u64 	%p40, %rd32, 192;
	ld.shared.u32 	%r305, [_ZZN3cub18CUB_300001_SM_10006detail6reduce28DeviceReduceSingleTileKernelINS2_10policy_hubIiyN4cuda3std3__44plusIiEEE10Policy1000EPiSC_yS9_iiNS7_10__identityEEEvT0_T1_T2_T3_T4_T6_E12temp_storage+32];
	selp.b32 	%r306, %r305, 0, %p40;
	add.s32 	%r307, %r304, %r306;
	setp.gt.u64 	%p41, %rd32, 224;
	ld.shared.u32 	%r308, [_ZZN3cub18CUB_300001_SM_10006detail6reduce28DeviceReduceSingleTileKernelINS2_10policy_hubIiyN4cuda3std3__44plusIiEEE10Policy1000EPiSC_yS9_iiNS7_10__identityEEEvT0_T1_T2_T3_T4_T6_E12temp_storage+36];
	selp.b32 	%r309, %r308, 0, %p41;
	add.s32 	%r661, %r307, %r309;
	bra.uni 	$L__BB11_72;
$L__BB11_56:
	mov.u32 	%r77, %tid.x;
	cvt.u64.u32 	%rd19, %r77;
	mul.wide.u32 	%rd52, %r77, 4;
	add.s64 	%rd35, %rd31, %rd52;
	// begin inline asm
	ld.global.nc.u32 %r103, [%rd35];
	// end inline asm
	add.s64 	%rd36, %rd35, 1024;
	// begin inline asm
	ld.global.nc.u32 %r104, [%rd36];
	// end inline asm
	add.s64 	%rd37, %rd35, 2048;
	// begin inline asm
	ld.global.nc.u32 %r105, [%rd37];
	// end inline asm
	add.s64 	%rd38, %rd35, 3072;
	// begin inline asm
	ld.global.nc.u32 %r106, [%rd38];
	// end inline asm
	add.s64 	%rd39, %rd35, 4096;
	// begin inline asm
	ld.global.nc.u32 %r107, [%rd39];
	// end inline asm
	add.s64 	%rd40, %rd35, 5120;
	// begin inline asm
	ld.global.nc.u32 %r108, [%rd40];
	// end inline asm
	add.s64 	%rd41, %rd35, 6144;
	// begin inline asm
	ld.global.nc.u32 %r109, [%rd41];
	// end inline asm
	add.s64 	%rd42, %rd35, 7168;
	// begin inline asm
	ld.global.nc.u32 %r110, [%rd42];
	// end inline asm
	add.s64 	%rd43, %rd35, 8192;
	// begin inline asm
	ld.global.nc.u32 %r111, [%rd43];
	// end inline asm
	add.s64 	%rd44, %rd35, 9216;
	// begin inline asm
	ld.global.nc.u32 %r112, [%rd44];
	// end inline asm
	add.s64 	%rd45, %rd35, 10240;
	// begin inline asm
	ld.global.nc.u32 %r113, [%rd45];
	// end inline asm
	add.s64 	%rd46, %rd35, 11264;
	// begin inline asm
	ld.global.nc.u32 %r114, [%rd46];
	// end inline asm
	add.s64 	%rd47, %rd35, 12288;
	// begin inline asm
	ld.global.nc.u32 %r115, [%rd47];
	// end inline asm
	add.s64 	%rd48, %rd35, 13312;
	// begin inline asm
	ld.global.nc.u32 %r116, [%rd48];
	// end inline asm
	add.s64 	%rd49, %rd35, 14336;
	// begin inline asm
	ld.global.nc.u32 %r117, [%rd49];
	// end inline asm
	add.s64 	%rd50, %rd35, 15360;
	// begin inline asm
	ld.global.nc.u32 %r118, [%rd50];
	// end inline asm
	add.s32 	%r119, %r104, %r103;
	add.s32 	%r120, %r105, %r119;
	add.s32 	%r121, %r106, %r120;
	add.s32 	%r122, %r107, %r121;
	add.s32 	%r123, %r108, %r122;
	add.s32 	%r124, %r109, %r123;
	add.s32 	%r125, %r110, %r124;
	add.s32 	%r126, %r111, %r125;
	add.s32 	%r127, %r112, %r126;
	add.s32 	%r128, %r113, %r127;
	add.s32 	%r129, %r114, %r128;
	add.s32 	%r130, %r115, %r129;
	add.s32 	%r131, %r116, %r130;
	add.s32 	%r132, %r117, %r131;
	add.s32 	%r660, %r118, %r132;
	add.s64 	%rd21, %rd32, -4096;
	setp.lt.u64 	%p4, %rd21, 4096;
	mov.b64 	%rd147, 4096;
	@%p4 bra 	$L__BB11_60;
	mov.b64 	%rd147, 4096;
$L__BB11_58:
	shl.b64 	%rd70, %rd147, 2;
	add.s64 	%rd54, %rd35, %rd70;
	// begin inline asm
	ld.global.nc.u32 %r133, [%rd54];
	// end inline asm
	add.s64 	%rd55, %rd54, 1024;
	// begin inline asm
	ld.global.nc.u32 %r134, [%rd55];
	// end inline asm
	add.s64 	%rd56, %rd54, 2048;
	// begin inline asm
	ld.global.nc.u32 %r135, [%rd56];
	// end inline asm
	add.s64 	%rd57, %rd54, 3072;
	// begin inline asm
	ld.global.nc.u32 %r136, [%rd57];
	// end inline asm
	add.s64 	%rd58, %rd54, 4096;
	// begin inline asm
	ld.global.nc.u32 %r137, [%rd58];
	// end inline asm
	add.s64 	%rd59, %rd54, 5120;
	// begin inline asm
	ld.global.nc.u32 %r138, [%rd59];
	// end inline asm
	add.s64 	%rd60, %rd54, 6144;
	// begin inline asm
	ld.global.nc.u32 %r139, [%rd60];
	// end inline asm
	add.s64 	%rd61, %rd54, 7168;
	// begin inline asm
	ld.global.nc.u32 %r140, [%rd61];
	// end inline asm
	add.s64 	%rd62, %rd54, 8192;
	// begin inline asm
	ld.global.nc.u32 %r141, [%rd62];
	// end inline asm
	add.s64 	%rd63, %rd54, 9216;
	// begin inline asm
	ld.global.nc.u32 %r142, [%rd63];
	// end inline asm
	add.s64 	%rd64, %rd54, 10240;
	// begin inline asm
	ld.global.nc.u32 %r143, [%rd64];
	// end inline asm
	add.s64 	%rd65, %rd54, 11264;
	// begin inline asm
	ld.global.nc.u32 %r144, [%rd65];
	// end inline asm
	add.s64 	%rd66, %rd54, 12288;
	// begin inline asm
	ld.global.nc.u32 %r145, [%rd66];
	// end inline asm
	add.s64 	%rd67, %rd54, 13312;
	// begin inline asm
	ld.global.nc.u32 %r146, [%rd67];
	// end inline asm
	add.s64 	%rd68, %rd54, 14336;
	// begin inline asm
	ld.global.nc.u32 %r147, [%rd68];
	// end inline asm
	add.s64 	%rd69, %rd54, 15360;
	// begin inline asm
	ld.global.nc.u32 %r148, [%rd69];
	// end inline asm
	add.s32 	%r149, %r133, %r660;
	add.s32 	%r150, %r134, %r149;
	add.s32 	%r151, %r135, %r150;
	add.s32 	%r152, %r136, %r151;
	add.s32 	%r153, %r137, %r152;
	add.s32 	%r154, %r138, %r153;
	add.s32 	%r155, %r139, %r154;
	add.s32 	%r156, %r140, %r155;
	add.s32 	%r157, %r141, %r156;
	add.s32 	%r158, %r142, %r157;
	add.s32 	%r159, %r143, %r158;
	add.s32 	%r160, %r144, %r159;
	add.s32 	%r161, %r145, %r160;
	add.s32 	%r162, %r146, %r161;
	add.s32 	%r163, %r147, %r162;
	add.s32 	%r660, %r148, %r163;
	sub.s64 	%rd71, %rd32, %rd147;
	setp.lt.u64 	%p5, %rd71, 4096;
	@%p5 bra 	$L__BB11_68;
	add.s64 	%rd147, %rd147, 4096;
	setp.le.u64 	%p6, %rd147, %rd21;
	@%p6 bra 	$L__BB11_58;
$L__BB11_60:
	setp.le.u64 	%p7, %rd32, %rd147;
	@%p7 bra 	$L__BB11_68;
	cvt.u32.u64 	%r164, %rd147;
	cvt.u32.u64 	%r165, %rd32;
	sub.s32 	%r82, %r165, %r164;
	setp.ge.s32 	%p8, %r77, %r82;
	@%p8 bra 	$L__BB11_68;
	not.b32 	%r168, %r77;
	add.s32 	%r169, %r168, %r165;
	sub.s32 	%r83, %r169, %r164;
	and.b32  	%r171, %r83, 768;
	setp.eq.s32 	%p9, %r171, 768;
	mov.u32 	%r655, %r77;
	@%p9 bra 	$L__BB11_65;
	add.s64 	%rd72, %rd147, %rd19;
	shl.b64 	%rd73, %rd72, 2;
	add.s64 	%rd148, %rd31, %rd73;
	shr.u32 	%r172, %r83, 8;
	add.s32 	%r173, %r172, 1;
	and.b32  	%r174, %r173, 3;
	neg.s32 	%r652, %r174;
	mov.u32 	%r655, %r77;
$L__BB11_64:
	.pragma "nounroll";
	// begin inline asm
	ld.global.nc.u32 %r175, [%rd148];
	// end inline asm
	add.s32 	%r660, %r175, %r660;
	add.s32 	%r655, %r655, 256;
	add.s64 	%rd148, %rd148, 1024;
	add.s32 	%r652, %r652, 1;
	setp.ne.s32 	%p10, %r652, 0;
	@%p10 bra 	$L__BB11_64;
$L__BB11_65:
	setp.lt.u32 	%p11, %r83, 768;
	@%p11 bra 	$L__BB11_68;
	cvt.u64.u32 	%rd75, %r655;
	add.s64 	%rd76, %rd147, %rd75;
	shl.b64 	%rd77, %rd76, 2;
	add.s64 	%rd149, %rd31, %rd77;
$L__BB11_67:
	// begin inline asm
	ld.global.nc.u32 %r176, [%rd149];
	// end inline asm
	add.s32 	%r180, %r176, %r660;
	add.s64 	%rd79, %rd149, 1024;
	// begin inline asm
	ld.global.nc.u32 %r177, [%rd79];
	// end inline asm
	add.s32 	%r181, %r177, %r180;
	add.s64 	%rd80, %rd149, 2048;
	// begin inline asm
	ld.global.nc.u32 %r178, [%rd80];
	// end inline asm
	add.s32 	%r182, %r178, %r181;
	add.s64 	%rd81, %rd149, 3072;
	// begin inline asm
	ld.global.nc.u32 %r179, [%rd81];
	// end inline asm
	add.s32 	%r660, %r179, %r182;
	add.s32 	%r655, %r655, 1024;
	add.s64 	%rd149, %rd149, 4096;
	setp.lt.s32 	%p12, %r655, %r82;
	@%p12 bra 	$L__BB11_67;
$L__BB11_68:
	// begin inline asm
	mov.u32 %r183, %laneid;
	// end inline asm
	mov.b32 	%r186, 1;
	mov.b32 	%r207, 31;
	mov.b32 	%r208, -1;
	// begin inline asm
	shfl.sync.down.b32 %r184, %r660, %r186, %r207, %r208;
	// end inline asm
	setp.gt.s32 	%p13, %r183, 30;
	selp.b32 	%r209, 0, %r184, %p13;
	add.s32 	%r190, %r209, %r660;
	mov.b32 	%r191, 2;
	// begin inline asm
	shfl.sync.down.b32 %r189, %r190, %r191, %r207, %r208;
	// end inline asm
	setp.gt.s32 	%p14, %r183, 29;
	selp.b32 	%r210, 0, %r189, %p14;
	add.s32 	%r195, %r190, %r210;
	mov.b32 	%r196, 4;
	// begin inline asm
	shfl.sync.down.b32 %r194, %r195, %r196, %r207, %r208;
	// end inline asm
	setp.gt.s32 	%p15, %r183, 27;
	selp.b32 	%r211, 0, %r194, %p15;
	add.s32 	%r200, %r195, %r211;
	mov.b32 	%r201, 8;
	// begin inline asm
	shfl.sync.down.b32 %r199, %r200, %r201, %r207, %r208;
	// end inline asm
	setp.gt.s32 	%p16, %r183, 23;
	selp.b32 	%r212, 0, %r199, %p16;
	add.s32 	%r205, %r200, %r212;
	mov.b32 	%r206, 16;
	// begin inline asm
	shfl.sync.down.b32 %r204, %r205, %r206, %r207, %r208;
	// end inline asm
	setp.gt.s32 	%p17, %r183, 15;
	selp.b32 	%r213, 0, %r204, %p17;
	add.s32 	%r661, %r205, %r213;
	setp.ne.s32 	%p18, %r183, 0;
	@%p18 bra 	$L__BB11_70;
	shr.u32 	%r214, %r77, 3;
	and.b32  	%r215, %r214, 124;
	mov.u32 	%r216, _ZZN3cub18CUB_300001_SM_10006detail6reduce28DeviceReduceSingleTileKernelINS2_10policy_hubIiyN4cuda3std3__44plusIiEEE10Policy1000EPiSC_yS9_iiNS7_10__identityEEEvT0_T1_T2_T3_T4_T6_E12temp_storage;
	add.s32 	%r217, %r216, %r215;
	st.shared.u32 	[%r217+8], %r661;
$L__BB11_70:
	bar.sync 	0;
	setp.ne.s32 	%p19, %r77, 0;
	@%p19 bra 	$L__BB11_72;
	ld.shared.u32 	%r218, [_ZZN3cub18CUB_300001_SM_10006detail6reduce28DeviceReduceSingleTileKernelINS2_10policy_hubIiyN4cuda3std3__44plusIiEEE10Policy1000EPiSC_yS9_iiNS7_10__identityEEEvT0_T1_T2_T3_T4_T6_E12temp_storage+12];
	add.s32 	%r219, %r218, %r661;
	ld.shared.u32 	%r220, [_ZZN3cub18CUB_300001_SM_10006detail6reduce28DeviceReduceSingleTileKernelINS2_10policy_hubIiyN4cuda3std3__44plusIiEEE10Policy1000EPiSC_yS9_iiNS7_10__identityEEEvT0_T1_T2_T3_T4_T6_E12temp_storage+16];
	add.s32 	%r221, %r219, %r220;
	ld.shared.u32 	%r222, [_ZZN3cub18CUB_300001_SM_10006detail6reduce28DeviceReduceSingleTileKernelINS2_10policy_hubIiyN4cuda3std3__44plusIiEEE10Policy1000EPiSC_yS9_iiNS7_10__identityEEEvT0_T1_T2_T3_T4_T6_E12temp_storage+20];
	add.s32 	%r223, %r221, %r222;
	ld.shared.u32 	%r224, [_ZZN3cub18CUB_300001_SM_10006detail6reduce28DeviceReduceSingleTileKernelINS2_10policy_hubIiyN4cuda3std3__44plusIiEEE10Policy1000EPiSC_yS9_iiNS7_10__identityEEEvT0_T1_T2_T3_T4_T6_E12temp_storage+24];
	add.s32 	%r225, %r223, %r224;
	ld.shared.u32 	%r226, [_ZZN3cub18CUB_300001_SM_10006detail6reduce28DeviceReduceSingleTileKernelINS2_10policy_hubIiyN4cuda3std3__44plusIiEEE10Policy1000EPiSC_yS9_iiNS7_10__identityEEEvT0_T1_T2_T3_T4_T6_E12temp_storage+28];
	add.s32 	%r227, %r225, %r226;
	ld.shared.u32 	%r228, [_ZZN3cub18CUB_300001_SM_10006detail6reduce28DeviceReduceSingleTileKernelINS2_10policy_hubIiyN4cuda3std3__44plusIiEEE10Policy1000EPiSC_yS9_iiNS7_10__identityEEEvT0_T1_T2_T3_T4_T6_E12temp_storage+32];
	add.s32 	%r229, %r227, %r228;
	ld.shared.u32 	%r230, [_ZZN3cub18CUB_300001_SM_10006detail6reduce28DeviceReduceSingleTileKernelINS2_10policy_hubIiyN4cuda3std3__44plusIiEEE10Policy1000EPiSC_yS9_iiNS7_10__identityEEEvT0_T1_T2_T3_T4_T6_E12temp_storage+36];
	add.s32 	%r661, %r229, %r230;
$L__BB11_72:
	mov.u32 	%r614, %tid.x;
	setp.ne.s32 	%p95, %r614, 0;
	@%p95 bra 	$L__BB11_74;
	add.s32 	%r615, %r661, %r102;
	st.global.u32 	[%rd1], %r615;
$L__BB11_74:
	ret;

}
	// .globl	_ZN3cub18CUB_300001_SM_10006detail6reduce18DeviceReduceKernelINS2_10policy_hubIiyN4cuda3std3__44plusIiEEE10Policy1000EPiyS9_iNS7_10__identityEEEvT0_PT3_T1_NS0_13GridEvenShareISH_EET2_T4_
.visible .entry _ZN3cub18CUB_300001_SM_10006detail6reduce18DeviceReduceKernelINS2_10policy_hubIiyN4cuda3std3__44plusIiEEE10Policy1000EPiyS9_iNS7_10__identityEEEvT0_PT3_T1_NS0_13GridEvenShareISH_EET2_T4_(
	.param .u64 .ptr .align 1 _ZN3cub18CUB_300001_SM_10006detail6reduce18DeviceReduceKernelINS2_10policy_hubIiyN4cuda3std3__44plusIiEEE10Policy1000EPiyS9_iNS7_10__identityEEEvT0_PT3_T1_NS0_13GridEvenShareISH_EET2_T4__param_0,
	.param .u64 .ptr .align 1 _ZN3cub18CUB_300001_SM_10006detail6reduce18DeviceReduceKernelINS2_10policy_hubIiyN4cuda3std3__44plusIiEEE10Policy1000EPiyS9_iNS7_10__identityEEEvT0_PT3_T1_NS0_13GridEvenShareISH_EET2_T4__param_1,
	.param .u64 _ZN3cub18CUB_300001_SM_10006detail6reduce18DeviceReduceKernelINS2_10policy_hubIiyN4cuda3std3__44plusIiEEE10Policy1000EPiyS9_iNS7_10__identityEEEvT0_PT3_T1_NS0_13GridEvenShareISH_EET2_T4__param_2,
	.param .align 8 .b8 _ZN3cub18CUB_300001_SM_10006detail6reduce18DeviceReduceKernelINS2_10policy_hubIiyN4cuda3std3__44plusIiEEE10Policy1000EPiyS9_iNS7_10__identityEEEvT0_PT3_T1_NS0_13GridEvenShareISH_EET2_T4__param_3[72],
	.param .align 1 .b8 _ZN3cub18CUB_300001_SM_10006detail6reduce18DeviceReduceKernelINS2_10policy_hubIiyN4cuda3std3__44plusIiEEE10Policy1000EPiyS9_iNS7_10__identityEEEvT0_PT3_T1_NS0_13GridEvenShareISH_EET2_T4__param_4[1],
	.param .align 1 .b8 _ZN3cub18CUB_300001_SM_10006detail6reduce18DeviceReduceKernelINS2_10policy_hubIiyN4cuda3std3__44plusIiEEE10Policy1000EPiyS9_iNS7_10__identityEEEvT0_PT3_T1_NS0_13GridEvenShareISH_EET2_T4__param_5[1]
)
.maxntid 256
{
	.reg .pred 	%p<95>;
	.reg .b32 	%r<694>;
	.reg .b64 	%rd<174>;
	// demoted variable
	.shared .align 4 .b8 _ZZN3cub18CUB_300001_SM_10006detail6reduce18DeviceReduceKernelINS2_10policy_hubIiyN4cuda3std3__44plusIiEEE10Policy1000EPiyS9_iNS7_10__identityEEEvT0_PT3_T1_NS0_13GridEvenShareISH_EET2_T4_E12temp_storage[44];
	ld.param.u64 	%rd1, [_ZN3cub18CUB_300001_SM_10006detail6reduce18DeviceReduceKernelINS2_10policy_hubIiyN4cuda3std3__44plusIiEEE10Policy1000EPiyS9_iNS7_10__identityEEEvT0_PT3_T1_NS0_13GridEvenShareISH_EET2_T4__param_3+32];
	ld.param.u64 	%rd39, [_ZN3cub18CUB_300001_SM_10006detail6reduce18DeviceReduceKernelINS2_10policy_hubIiyN4cuda3std3__44plusIiEEE10Policy1000EPiyS9_iNS7_10__identityEEEvT0_PT3_T1_NS0_13GridEvenShareISH_EET2_T4__param_0];
	ld.param.u32 	%r1, [_ZN3cub18CUB_300001_SM_10006detail6reduce18DeviceReduceKernelINS2_10policy_hubIiyN4cuda3std3__44plusIiEEE10Policy1000EPiyS9_iNS7_10__identityEEEvT0_PT3_T1_NS0_13GridEvenShareISH_EET2_T4__param_3+40];
	mov.u32 	%r2, %ctaid.x;
	shl.b32 	%r110, %r1, 12;
	cvt.s64.s32 	%rd2, %r110;
	shl.b32 	%r111, %r2, 12;
	cvt.u64.u32 	%rd3, %r111;
	and.b64  	%rd41, %rd39, 15;
	setp.ne.s64 	%p1, %rd41, 0;
	@%p1 bra 	$L__BB12_35;
	sub.s64 	%rd4, %rd1, %rd3;
	setp.gt.u64 	%p48, %rd4, 4095;
	@%p48 bra 	$L__BB12_19;
	cvt.u32.u64 	%r517, %rd3;
	cvt.u32.u64 	%r3, %rd1;
	sub.s32 	%r4, %r3, %r517;
	mov.u32 	%r5, %tid.x;
	setp.ge.s32 	%p65, %r5, %r4;
	mov.b32 	%r659, 0;
	mov.u32 	%r654, %r5;
	@%p65 bra 	$L__BB12_4;
	add.s32 	%r520, %r517, %r5;
	mul.wide.u32 	%rd146, %r520, 4;
	add.s64 	%rd145, %rd39, %rd146;
	// begin inline asm
	ld.global.nc.u32 %r659, [%rd145];
	// end inline asm
	add.s32 	%r654, %r5, 256;
$L__BB12_4:
	setp.ge.s32 	%p66, %r654, %r4;
	@%p66 bra 	$L__BB12_10;
	not.b32 	%r522, %r654;
	add.s32 	%r10, %r522, %r3;
	and.b32  	%r523, %r10, 768;
	setp.eq.s32 	%p67, %r523, 768;
	@%p67 bra 	$L__BB12_8;
	cvt.u64.u32 	%rd147, %r654;
	add.s64 	%rd148, %rd147, %rd3;
	shl.b64 	%rd149, %rd148, 2;
	add.s64 	%rd162, %rd39, %rd149;
	shr.u32 	%r524, %r10, 8;
	add.s32 	%r525, %r524, 1;
	and.b32  	%r526, %r525, 3;
	neg.s32 	%r651, %r526;
$L__BB12_7:
	.pragma "nounroll";
	// begin inline asm
	ld.global.nc.u32 %r527, [%rd162];
	// end inline asm
	add.s32 	%r659, %r527, %r659;
	add.s32 	%r654, %r654, 256;
	add.s64 	%rd162, %rd162, 1024;
	add.s32 	%r651, %r651, 1;
	setp.ne.s32 	%p68, %r651, 0;
	@%p68 bra 	$L__BB12_7;
$L__BB12_8:
	sub.s32 	%r529, %r10, %r517;
	setp.lt.u32 	%p69, %r529, 768;
	@%p69 bra 	$L__BB12_10;
$L__BB12_9:
	cvt.s64.s32 	%rd155, %r654;
	add.s64 	%rd156, %rd3, %rd155;
	shl.b64 	%rd157, %rd156, 2;
	add.s64 	%rd151, %rd39, %rd157;
	// begin inline asm
	ld.global.nc.u32 %r530, [%rd151];
	// end inline asm
	add.s32 	%r534, %r530, %r659;
	add.s64 	%rd152, %rd151, 1024;
	// begin inline asm
	ld.global.nc.u32 %r531, [%rd152];
	// end inline asm
	add.s32 	%r535, %r531, %r534;
	add.s64 	%rd153, %rd151, 2048;
	// begin inline asm
	ld.global.nc.u32 %r532, [%rd153];
	// end inline asm
	add.s32 	%r536, %r532, %r535;
	add.s64 	%rd154, %rd151, 3072;
	// begin inline asm
	ld.global.nc.u32 %r533, [%rd154];
	// end inline asm
	add.s32 	%r659, %r533, %r536;
	add.s32 	%r654, %r654, 1024;
	setp.lt.s32 	%p70, %r654, %r4;
	@%p70 bra 	$L__BB12_9;
$L__BB12_10:
	setp.lt.s32 	%p71, %r4, 256;
	@%p71 bra 	$L__BB12_15;
	// begin inline asm
	mov.u32 %r600, %laneid;
	// end inline asm
	mov.b32 	%r603, 1;
	mov.b32 	%r624, 31;
	mov.b32 	%r625, -1;
	// begin inline asm
	shfl.sync.down.b32 %r601, %r659, %r603, %r624, %r625;
	// end inline asm
	setp.gt.s32 	%p87, %r600, 30;
	selp.b32 	%r626, 0, %r601, %p87;
	add.s32 	%r607, %r626, %r659;
	mov.b32 	%r608, 2;
	// begin inline asm
	shfl.sync.down.b32 %r606, %r607, %r608, %r624, %r625;
	// end inline asm
	setp.gt.s32 	%p88, %r600, 29;
	selp.b32 	%r627, 0, %r606, %p88;
	add.s32 	%r612, %r607, %r627;
	mov.b32 	%r613, 4;
	// begin inline asm
	shfl.sync.down.b32 %r611, %r612, %r613, %r624, %r625;
	// end inline asm
	setp.gt.s32 	%p89, %r600, 27;
	selp.b32 	%r628, 0, %r611, %p89;
	add.s32 	%r617, %r612, %r628;
	mov.b32 	%r618, 8;
	// begin inline asm
	shfl.sync.down.b32 %r616, %r617, %r618, %r624, %r625;
	// end inline asm
	setp.gt.s32 	%p90, %r600, 23;
	selp.b32 	%r629, 0, %r616, %p90;
	add.s32 	%r622, %r617, %r629;
	mov.b32 	%r623, 16;
	// begin inline asm
	shfl.sync.down.b32 %r621, %r622, %r623, %r624, %r625;
	// end inline asm
	setp.gt.s32 	%p91, %r600, 15;
	selp.b32 	%r630, 0, %r621, %p91;
	add.s32 	%r693, %r622, %r630;
	setp.ne.s32 	%p92, %r600, 0;
	@%p92 bra 	$L__BB12_13;
	shr.u32 	%r631, %r5, 3;
	and.b32  	%r632, %r631, 124;
	mov.u32 	%r633, _ZZN3cub18CUB_300001_SM_10006detail6reduce18DeviceReduceKernelINS2_10policy_hubIiyN4cuda3std3__44plusIiEEE10Policy1000EPiyS9_iNS7_10__identityEEEvT0_PT3_T1_NS0_13GridEvenShareISH_EET2_T4_E12temp_storage;
	add.s32 	%r634, %r633, %r632;
	st.shared.u32 	[%r634+8], %r693;
$L__BB12_13:
	bar.sync 	0;
	setp.ne.s32 	%p93, %r5, 0;
	@%p93 bra 	$L__BB12_69;
	ld.shared.u32 	%r635, [_ZZN3cub18CUB_300001_SM_10006detail6reduce18DeviceReduceKernelINS2_10policy_hubIiyN4cuda3std3__44plusIiEEE10Policy1000EPiyS9_iNS7_10__identityEEEvT0_PT3_T1_NS0_13GridEvenShareISH_EET2_T4_E12temp_storage+12];
	add.s32 	%r636, %r635, %r693;
	ld.shared.u32 	%r637, [_ZZN3cub18CUB_300001_SM_10006detail6reduce18DeviceReduceKernelINS2_10policy_hubIiyN4cuda3std3__44plusIiEEE10Policy1000EPiyS9_iNS7_10__identityEEEvT0_PT3_T1_NS0_13GridEvenShareISH_EET2_T4_E12temp_storage+16];
	add.s32 	%r638, %r636, %r637;
	ld.shared.u32 	%r639, [_ZZN3cub18CUB_300001_SM_10006detail6reduce18DeviceReduceKernelINS2_10policy_hubIiyN4cuda3std3__44plusIiEEE10Policy1000EPiyS9_iNS7_10__identityEEEvT0_PT3_T1_NS0_13GridEvenShareISH_EET2_T4_E12temp_storage+20];
	add.s32 	%r640, %r638, %r639;
	ld.shared.u32 	%r641, [_ZZN3cub18CUB_300001_SM_10006detail6reduce18DeviceReduceKernelINS2_10policy_hubIiyN4cuda3std3__44plusIiEEE10Policy1000EPiyS9_iNS7_10__identityEEEvT0_PT3_T1_NS0_13GridEvenShareISH_EET2_T4_E12temp_storage+24];
	add.s32 	%r642, %r640, %r641;
	ld.shared.u32 	%r643, [_ZZN3cub18CUB_300001_SM_10006detail6reduce18DeviceReduceKernelINS2_10policy_hubIiyN4cuda3std3__44plusIiEEE10Policy1000EPiyS9_iNS7_10__identityEEEvT0_PT3_T1_NS0_13GridEvenShareISH_EET2_T4_E12temp_storage+28];
	add.s32 	%r644, %r642, %r643;
	ld.shared.u32 	%r645, [_ZZN3cub18CUB_300001_SM_10006detail6reduce18DeviceReduceKernelINS2_10policy_hubIiyN4cuda3std3__44plusIiEEE10Policy1000EPiyS9_iNS7_10__identityEEEvT0_PT3_T1_NS0_13GridEvenShareISH_EET2_T4_E12temp_storage+32];
	add.s32 	%r646, %r644, %r645;
	ld.shared.u32 	%r647, [_ZZN3cub18CUB_300001_SM_10006detail6reduce18DeviceReduceKernelINS2_10policy_hubIiyN4cuda3std3__44plusIiEEE10Policy1000EPiyS9_iNS7_10__identityEEEvT0_PT3_T1_NS0_13GridEvenShareISH_EET2_T4_E12temp_storage+36];
	add.s32 	%r693, %r646, %r647;
	bra.uni 	$L__BB12_69;
$L__BB12_15:
	// begin inline asm
	mov.u32 %r537, %laneid;
	// end inline asm
	and.b32  	%r563, %r5, 992;
	add.s32 	%r564, %r563, 32;
	setp.gt.s32 	%p72, %r564, %r4;
	not.b32 	%r565, %r563;
	add.s32 	%r566, %r4, %r565;
	selp.b32 	%r561, %r566, 31, %p72;
	mov.b32 	%r540, 1;
	mov.b32 	%r562, -1;
	// begin inline asm
	shfl.sync.down.b32 %r538, %r659, %r540, %r561, %r562;
	// end inline asm
	setp.lt.s32 	%p73, %r537, %r561;
	selp.b32 	%r567, %r538, 0, %p73;
	add.s32 	%r544, %r567, %r659;
	mov.b32 	%r545, 2;
	// begin inline asm
	shfl.sync.down.b32 %r543, %r544, %r545, %r561, %r562;
	// end inline asm
	add.s32 	%r568, %r537, 2;
	setp.gt.s32 	%p74, %r568, %r561;
	selp.b32 	%r569, 0, %r543, %p74;
	add.s32 	%r549, %r544, %r569;
	mov.b32 	%r550, 4;
	// begin inline asm
	shfl.sync.down.b32 %r548, %r549, %r550, %r561, %r562;
	// end inline asm
	add.s32 	%r570, %r537, 4;
	setp.gt.s32 	%p75, %r570, %r561;
	selp.b32 	%r571, 0, %r548, %p75;
	add.s32 	%r554, %r549, %r571;
	mov.b32 	%r555, 8;
	// begin inline asm
	shfl.sync.down.b32 %r553, %r554, %r555, %r561, %r562;
	// end inline asm
	add.s32 	%r572, %r537, 8;
	setp.gt.s32 	%p76, %r572, %r561;
	selp.b32 	%r573, 0, %r553, %p76;
	add.s32 	%r559, %r554, %r573;
	mov.b32 	%r560, 16;
	// begin inline asm
	shfl.sync.down.b32 %r558, %r559, %r560, %r561, %r562;
	// end inline asm
	add.s32 	%r574, %r537, 16;
	setp.gt.s32 	%p77, %r574, %r561;
	selp.b32 	%r575, 0, %r558, %p77;
	add.s32 	%r693, %r559, %r575;
	setp.ne.s32 	%p78, %r537, 0;
	@%p78 bra 	$L__BB12_17;
	shr.u32 	%r576, %r5, 3;
	and.b32  	%r577, %r576, 124;
	mov.u32 	%r578, _ZZN3cub18CUB_300001_SM_10006detail6reduce18DeviceReduceKernelINS2_10policy_hubIiyN4cuda3std3__44plusIiEEE10Policy1000EPiyS9_iNS7_10__identityEEEvT0_PT3_T1_NS0_13GridEvenShareISH_EET2_T4_E12temp_storage;
	add.s32 	%r579, %r578, %r577;
	st.shared.u32 	[%r579+8], %r693;
$L__BB12_17:
	bar.sync 	0;
	setp.ne.s32 	%p79, %r5, 0;
	@%p79 bra 	$L__BB12_69;
	setp.gt.s32 	%p80, %r4, 32;
	ld.shared.u32 	%r580, [_ZZN3cub18CUB_300001_SM_10006detail6reduce18DeviceReduceKernelINS2_10policy_hubIiyN4cuda3std3__44plusIiEEE10Policy1000EPiyS9_iNS7_10__identityEEEvT0_PT3_T1_NS0_13GridEvenShareISH_EET2_T4_E12temp_storage+12];
	selp.b32 	%r581, %r580, 0, %p80;
	add.s32 	%r582, %r581, %r693;
	setp.gt.s32 	%p81, %r4, 64;
	ld.shared.u32 	%r583, [_ZZN3cub18CUB_300001_SM_10006detail6reduce18DeviceReduceKernelINS2_10policy_hubIiyN4cuda3std3__44plusIiEEE10Policy1000EPiyS9_iNS7_10__identityEEEvT0_PT3_T1_NS0_13GridEvenShareISH_EET2_T4_E12temp_storage+16];
	selp.b32 	%r584, %r583, 0, %p81;
	add.s32 	%r585, %r582, %r584;
	setp.gt.s32 	%p82, %r4, 96;
	ld.shared.u32 	%r586, [_ZZN3cub18CUB_300001_SM_10006detail6reduce18DeviceReduceKernelINS2_10policy_hubIiyN4cuda3std3__44plusIiEEE10Policy1000EPiyS9_iNS7_10__identityEEEvT0_PT3_T1_NS0_13GridEvenShareISH_EET2_T4_E12temp_storage+20];
	selp.b32 	%r587, %r586, 0, %p82;
	add.s32 	%r588, %r585, %r587;
	setp.gt.s32 	%p83, %r4, 128;
	ld.shared.u32 	%r589, [_ZZN3cub18CUB_300001_SM_10006detail6reduce18DeviceReduceKernelINS2_10policy_hubIiyN4cuda3std3__44plusIiEEE10Policy1000EPiyS9_iNS7_10__identityEEEvT0_PT3_T1_NS0_13GridEvenShareISH_EET2_T4_E12temp_storage+24];
	selp.b32 	%r590, %r589, 0, %p83;
	add.s32 	%r591, %r588, %r590;
	setp.gt.s32 	%p84, %r4, 160;
	ld.shared.u32 	%r592, [_ZZN3cub18CUB_300001_SM_10006detail6reduce18DeviceReduceKernelINS2_10policy_hubIiyN4cuda3std3__44plusIiEEE10Policy1000EPiyS9_iNS7_10__identityEEEvT0_PT3_T1_NS0_13GridEvenShareISH_EET2_T4_E12temp_storage+28];
	selp.b32 	%r593, %r592, 0, %p84;
	add.s32 	%r594, %r591, %r593;
	setp.gt.s32 	%p85, %r4, 192;
	ld.shared.u32 	%r595, [_ZZN3cub18CUB_300001_SM_10006detail6reduce18DeviceReduceKernelINS2_10policy_hubIiyN4cuda3std3__44plusIiEEE10Policy1000EPiyS9_iNS7_10__identityEEEvT0_PT3_T1_NS0_13GridEvenShareISH_EET2_T4_E12temp_storage+32];
	selp.b32 	%r596, %r595, 0, %p85;
	add.s32 	%r597, %r594, %r596;
	setp.gt.s32 	%p86, %r4, 224;
	ld.shared.u32 	%r598, [_ZZN3cub18CUB_300001_SM_10006detail6reduce18DeviceReduceKernelINS2_10policy_hubIiyN4cuda3std3__44plusIiEEE10Policy1000EPiyS9_iNS7_10__identityEEEvT0_PT3_T1_NS0_13GridEvenShareISH_EET2_T4_E12temp_storage+36];
	selp.b32 	%r599, %r598, 0, %p86;
	add.s32 	%r693, %r597, %r599;
	bra.uni 	$L__BB12_69;
$L__BB12_19:
	cvt.u32.u64 	%r379, %rd3;
	mov.u32 	%r30, %tid.x;
	shl.b32 	%r380, %r30, 2;
	add.s32 	%r381, %r379, %r380;
	mul.wide.u32 	%rd115, %r381, 4;
	add.s64 	%rd105, %rd39, %rd115;
	// begin inline asm
	ld.global.nc.v2.u64 {%rd103, %rd104}, [%rd105];
	// end inline asm
	mov.b64 	{%r382, %r383}, %rd104;
	mov.b64 	{%r384, %r385}, %rd103;
	add.s64 	%rd108, %rd105, 4096;
	// begin inline asm
	ld.global.nc.v2.u64 {%rd106, %rd107}, [%rd108];
	// end inline asm
	mov.b64 	{%r386, %r387}, %rd107;
	mov.b64 	{%r388, %r389}, %rd106;
	add.s64 	%rd111, %rd105, 8192;
	// begin inline asm
	ld.global.nc.v2.u64 {%rd109, %rd110}, [%rd111];
	// end inline asm
	mov.b64 	{%r390, %r391}, %rd110;
	mov.b64 	{%r392, %r393}, %rd109;
	add.s64 	%rd114, %rd105, 12288;
	// begin inline asm
	ld.global.nc.v2.u64 {%rd112, %rd113}, [%rd114];
	// end inline asm
	mov.b64 	{%r394, %r395}, %rd113;
	mov.b64 	{%r396, %r397}, %rd112;
	add.s32 	%r398, %r385, %r384;
	add.s32 	%r399, %r382, %r398;
	add.s32 	%r400, %r383, %r399;
	add.s32 	%r401, %r388, %r400;
	add.s32 	%r402, %r389, %r401;
	add.s32 	%r403, %r386, %r402;
	add.s32 	%r404, %r387, %r403;
	add.s32 	%r405, %r392, %r404;
	add.s32 	%r406, %r393, %r405;
	add.s32 	%r407, %r390, %r406;
	add.s32 	%r408, %r391, %r407;
	add.s32 	%r409, %r396, %r408;
	add.s32 	%r410, %r397, %r409;
	add.s32 	%r411, %r394, %r410;
	add.s32 	%r670, %r395, %r411;
	setp.lt.u64 	%p49, %rd4, %rd2;
	@%p49 bra 	$L__BB12_31;
	add.s64 	%rd164, %rd2, %rd3;
	cvt.u64.u32 	%rd116, %r30;
	add.s64 	%rd117, %rd164, %rd116;
	shl.b64 	%rd118, %rd117, 2;
	add.s64 	%rd163, %rd39, %rd118;
	mov.b32 	%r660, 0;
$L__BB12_21:
	add.s64 	%rd3, %rd3, %rd2;
	add.s64 	%rd119, %rd1, -4096;
	setp.gt.u64 	%p50, %rd3, %rd119;
	@%p50 bra 	$L__BB12_23;
	cvt.u64.u32 	%rd132, %r380;
	add.s64 	%rd133, %rd3, %rd132;
	shl.b64 	%rd134, %rd133, 2;
	add.s64 	%rd122, %rd39, %rd134;
	// begin inline asm
	ld.global.nc.v2.u64 {%rd120, %rd121}, [%rd122];
	// end inline asm
	mov.b64 	{%r414, %r415}, %rd121;
	mov.b64 	{%r416, %r417}, %rd120;
	add.s64 	%rd125, %rd122, 4096;
	// begin inline asm
	ld.global.nc.v2.u64 {%rd123, %rd124}, [%rd125];
	// end inline asm
	mov.b64 	{%r418, %r419}, %rd124;
	mov.b64 	{%r420, %r421}, %rd123;
	add.s64 	%rd128, %rd122, 8192;
	// begin inline asm
	ld.global.nc.v2.u64 {%rd126, %rd127}, [%rd128];
	// end inline asm
	mov.b64 	{%r422, %r423}, %rd127;
	mov.b64 	{%r424, %r425}, %rd126;
	add.s64 	%rd131, %rd122, 12288;
	// begin inline asm
	ld.global.nc.v2.u64 {%rd129, %rd130}, [%rd131];
	// end inline asm
	mov.b64 	{%r426, %r427}, %rd130;
	mov.b64 	{%r428, %r429}, %rd129;
	add.s32 	%r430, %r416, %r670;
	add.s32 	%r431, %r417, %r430;
	add.s32 	%r432, %r414, %r431;
	add.s32 	%r433, %r415, %r432;
	add.s32 	%r434, %r420, %r433;
	add.s32 	%r435, %r421, %r434;
	add.s32 	%r436, %r418, %r435;
	add.s32 	%r437, %r419, %r436;
	add.s32 	%r438, %r424, %r437;
	add.s32 	%r439, %r425, %r438;
	add.s32 	%r440, %r422, %r439;
	add.s32 	%r441, %r423, %r440;
	add.s32 	%r442, %r428, %r441;
	add.s32 	%r443, %r429, %r442;
	add.s32 	%r444, %r426, %r443;
	add.s32 	%r670, %r427, %r444;
	sub.s64 	%rd135, %rd1, %rd3;
	setp.lt.u64 	%p51, %rd135, %rd2;
	add.s32 	%r660, %r660, 1;
	add.s64 	%rd164, %rd164, %rd2;
	shl.b64 	%rd136, %rd2, 2;
	add.s64 	%rd163, %rd163, %rd136;
	@%p51 bra 	$L__BB12_31;
	bra.uni 	$L__BB12_21;
$L__BB12_23:
	setp.le.u64 	%p52, %rd1, %rd3;
	@%p52 bra 	$L__BB12_31;
	cvt.u32.u64 	%r445, %rd3;
	cvt.u32.u64 	%r446, %rd1;
	sub.s32 	%r36, %r446, %r445;
	setp.ge.s32 	%p53, %r30, %r36;
	@%p53 bra 	$L__BB12_31;
	cvt.u32.u64 	%r449, %rd2;
	not.b32 	%r451, %r30;
	add.s32 	%r452, %r451, %r446;
	add.s32 	%r453, %r449, %r379;
	sub.s32 	%r454, %r452, %r453;
	mul.lo.s32 	%r455, %r1, %r660;
	shl.b32 	%r456, %r455, 12;
	sub.s32 	%r37, %r454, %r456;
	shr.u32 	%r457, %r452, 8;
	add.s32 	%r38, %r457, 1;
	and.b32  	%r458, %r452, 768;
	setp.eq.s32 	%p54, %r458, 768;
	mov.u32 	%r665, %r30;
	@%p54 bra 	$L__BB12_28;
	and.b32  	%r459, %r38, 3;
	neg.s32 	%r662, %r459;
	mov.u32 	%r665, %r30;
$L__BB12_27:
	.pragma "nounroll";
	// begin inline asm
	ld.global.nc.u32 %r460, [%rd163];
	// end inline asm
	add.s32 	%r670, %r460, %r670;
	add.s32 	%r665, %r665, 256;
	add.s64 	%rd163, %rd163, 1024;
	add.s32 	%r662, %r662, 1;
	setp.ne.s32 	%p55, %r662, 0;
	@%p55 bra 	$L__BB12_27;
$L__BB12_28:
	setp.lt.u32 	%p56, %r37, 768;
	@%p56 bra 	$L__BB12_31;
	cvt.u64.u32 	%rd138, %r665;
	add.s64 	%rd139, %rd138, %rd164;
	shl.b64 	%rd140, %rd139, 2;
	add.s64 	%rd167, %rd39, %rd140;
$L__BB12_30:
	// begin inline asm
	ld.global.nc.u32 %r461, [%rd167];
	// end inline asm
	add.s32 	%r465, %r461, %r670;
	add.s64 	%rd142, %rd167, 1024;
	// begin inline asm
	ld.global.nc.u32 %r462, [%rd142];
	// end inline asm
	add.s32 	%r466, %r462, %r465;
	add.s64 	%rd143, %rd167, 2048;
	// begin inline asm
	ld.global.nc.u32 %r463, [%rd143];
	// end inline asm
	add.s32 	%r467, %r463, %r466;
	add.s64 	%rd144, %rd167, 3072;
	// begin inline asm
	ld.global.nc.u32 %r464, [%rd144];
	// end inline asm
	add.s32 	%r670, %r464, %r467;
	add.s32 	%r665, %r665, 1024;
	add.s64 	%rd167, %rd167, 4096;
	setp.lt.s32 	%p57, %r665, %r36;
	@%p57 bra 	$L__BB12_30;
$L__BB12_31:
	// begin inline asm
	mov.u32 %r468, %laneid;
	// end inline asm
	mov.b32 	%r471, 1;
	mov.b32 	%r492, 31;
	mov.b32 	%r493, -1;
	// begin inline asm
	shfl.sync.down.b32 %r469, %r670, %r471, %r492, %r493;
	// end inline asm
	setp.gt.s32 	%p58, %r468, 30;
	selp.b32 	%r494, 0, %r469, %p58;
	add.s32 	%r475, %r494, %r670;
	mov.b32 	%r476, 2;
	// begin inline asm
	shfl.sync.down.b32 %r474, %r475, %r476, %r492, %r493;
	// end inline asm
	setp.gt.s32 	%p59, %r468, 29;
	selp.b32 	%r495, 0, %r474, %p59;
	add.s32 	%r480, %r475, %r495;
	mov.b32 	%r481, 4;
	// begin inline asm
	shfl.sync.down.b32 %r479, %r480, %r481, %r492, %r493;
	// end inline asm
	setp.gt.s32 	%p60, %r468, 27;
	selp.b32 	%r496, 0, %r479, %p60;
	add.s32 	%r485, %r480, %r496;
	mov.b32 	%r486, 8;
	// begin inline asm
	shfl.sync.down.b32 %r484, %r485, %r486, %r492, %r493;
	// end inline asm
	setp.gt.s32 	%p61, %r468, 23;
	selp.b32 	%r497, 0, %r484, %p61;
	add.s32 	%r490, %r485, %r497;
	mov.b32 	%r491, 16;
	// begin inline asm
	shfl.sync.down.b32 %r489, %r490, %r491, %r492, %r493;
	// end inline asm
	setp.gt.s32 	%p62, %r468, 15;
	selp.b32 	%r498, 0, %r489, %p62;
	add.s32 	%r693, %r490, %r498;
	setp.ne.s32 	%p63, %r468, 0;
	@%p63 bra 	$L__BB12_33;
	shr.u32 	%r499, %r30, 3;
	and.b32  	%r500, %r499, 124;
	mov.u32 	%r501, _ZZN3cub18CUB_300001_SM_10006detail6reduce18DeviceReduceKernelINS2_10policy_hubIiyN4cuda3std3__44plusIiEEE10Policy1000EPiyS9_iNS7_10__identityEEEvT0_PT3_T1_NS0_13GridEvenShareISH_EET2_T4_E12temp_storage;
	add.s32 	%r502, %r501, %r500;
	st.shared.u32 	[%r502+8], %r693;
$L__BB12_33:
	bar.sync 	0;
	setp.ne.s32 	%p64, %r30, 0;
	@%p64 bra 	$L__BB12_69;
	ld.shared.u32 	%r503, [_ZZN3cub18CUB_300001_SM_10006detail6reduce18DeviceReduceKernelINS2_10policy_hubIiyN4cuda3std3__44plusIiEEE10Policy1000EPiyS9_iNS7_10__identityEEEvT0_PT3_T1_NS0_13GridEvenShareISH_EET2_T4_E12temp_storage+12];
	add.s32 	%r504, %r503, %r693;
	ld.shared.u32 	%r505, [_ZZN3cub18CUB_300001_SM_10006detail6reduce18DeviceReduceKernelINS2_10policy_hubIiyN4cuda3std3__44plusIiEEE10Policy1000EPiyS9_iNS7_10__identityEEEvT0_PT3_T1_NS0_13GridEvenShareISH_EET2_T4_E12temp_storage+16];
	add.s32 	%r506, %r504, %r505;
	ld.shared.u32 	%r507, [_ZZN3cub18CUB_300001_SM_10006detail6reduce18DeviceReduceKernelINS2_10policy_hubIiyN4cuda3std3__44plusIiEEE10Policy1000EPiyS9_iNS7_10__identityEEEvT0_PT3_T1_NS0_13GridEvenShareISH_EET2_T4_E12temp_storage+20];
	add.s32 	%r508, %r506, %r507;
	ld.shared.u32 	%r509, [_ZZN3cub18CUB_300001_SM_10006detail6reduce18DeviceReduceKernelINS2_10policy_hubIiyN4cuda3std3__44plusIiEEE10Policy1000EPiyS9_iNS7_10__identityEEEvT0_PT3_T1_NS0_13GridEvenShareISH_EET2_T4_E12temp_storage+24];
	add.s32 	%r510, %r508, %r509;
	ld.shared.u32 	%r511, [_ZZN3cub18CUB_300001_SM_10006detail6reduce18DeviceReduceKernelINS2_10policy_hubIiyN4cuda3std3__44plusIiEEE10Policy1000EPiyS9_iNS7_10__identityEEEvT0_PT3_T1_NS0_13GridEvenShareISH_EET2_T4_E12temp_storage+28];
	add.s32 	%r512, %r510, %r511;
	ld.shared.u32 	%r513, [_ZZN3cub18CUB_300001_SM_10006detail6reduce18DeviceReduceKernelINS2_10policy_hubIiyN4cuda3std3__44plusIiEEE10Policy1000EPiyS9_iNS7_10__identityEEEvT0_PT3_T1_NS0_13GridEvenShareISH_EET2_T4_E12temp_storage+32];
	add.s32 	%r514, %r512, %r513;
	ld.shared.u32 	%r515, [_ZZN3cub18CUB_300001_SM_10006detail6reduce18DeviceReduceKernelINS2_10policy_hubIiyN4cuda3std3__44plusIiEEE10Policy1000EPiyS9_iNS7_10__identityEEEvT0_PT3_T1_NS0_13GridEvenShareISH_EET2_T4_E12temp_storage+36];
	add.s32 	%r693, %r514, %r515;
	bra.uni 	$L__BB12_69;
$L__BB12_35:
	sub.s64 	%rd21, %rd1, %rd3;
	setp.gt.u64 	%p2, %rd21, 4095;
	@%p2 bra 	$L__BB12_53;
	cvt.u32.u64 	%r248, %rd3;
	cvt.u32.u64 	%r56, %rd1;
	sub.s32 	%r57, %r56, %r248;
	mov.u32 	%r58, %tid.x;
	setp.ge.s32 	%p19, %r58, %r57;
	mov.b32 	%r681, 0;
	mov.u32 	%r676, %r58;
	@%p19 bra 	$L__BB12_38;
	add.s32 	%r251, %r248, %r58;
	mul.wide.u32 	%rd91, %r251, 4;
	add.s64 	%rd90, %rd39, %rd91;
	// begin inline asm
	ld.global.nc.u32 %r681, [%rd90];
	// end inline asm
	add.s32 	%r676, %r58, 256;
$L__BB12_38:
	setp.ge.s32 	%p20, %r676, %r57;
	@%p20 bra 	$L__BB12_44;
	not.b32 	%r253, %r676;
	add.s32 	%r63, %r253, %r56;
	and.b32  	%r254, %r63, 768;
	setp.eq.s32 	%p21, %r254, 768;
	@%p21 bra 	$L__BB12_42;
	cvt.u64.u32 	%rd92, %r676;
	add.s64 	%rd93, %rd92, %rd3;
	shl.b64 	%rd94, %rd93, 2;
	add.s64 	%rd168, %rd39, %rd94;
	shr.u32 	%r255, %r63, 8;
	add.s32 	%r256, %r255, 1;
	and.b32  	%r257, %r256, 3;
	neg.s32 	%r673, %r257;
$L__BB12_41:
	.pragma "nounroll";
	// begin inline asm
	ld.global.nc.u32 %r258, [%rd168];
	// end inline asm
	add.s32 	%r681, %r258, %r681;
	add.s32 	%r676, %r676, 256;
	add.s64 	%rd168, %rd168, 1024;
	add.s32 	%r673, %r673, 1;
	setp.ne.s32 	%p22, %r673, 0;
	@%p22 bra 	$L__BB12_41;
$L__BB12_42:
	sub.s32 	%r260, %r63, %r248;
	setp.lt.u32 	%p23, %r260, 768;
	@%p23 bra 	$L__BB12_44;
$L__BB12_43:
	cvt.s64.s32 	%rd100, %r676;
	add.s64 	%rd101, %rd3, %rd100;
	shl.b64 	%rd102, %rd101, 2;
	add.s64 	%rd96, %rd39, %rd102;
	// begin inline asm
	ld.global.nc.u32 %r261, [%rd96];
	// end inline asm
	add.s32 	%r265, %r261, %r681;
	add.s64 	%rd97, %rd96, 1024;
	// begin inline asm
	ld.global.nc.u32 %r262, [%rd97];
	// end inline asm
	add.s32 	%r266, %r262, %r265;
	add.s64 	%rd98, %rd96, 2048;
	// begin inline asm
	ld.global.nc.u32 %r263, [%rd98];
	// end inline asm
	add.s32 	%r267, %r263, %r266;
	add.s64 	%rd99, %rd96, 3072;
	// begin inline asm
	ld.global.nc.u32 %r264, [%rd99];
	// end inline asm
	add.s32 	%r681, %r264, %r267;
	add.s32 	%r676, %r676, 1024;
	setp.lt.s32 	%p24, %r676, %r57;
	@%p24 bra 	$L__BB12_43;
$L__BB12_44:
	setp.lt.s32 	%p25, %r57, 256;
	@%p25 bra 	$L__BB12_49;
	// begin inline asm
	mov.u32 %r331, %laneid;
	// end inline asm
	mov.b32 	%r334, 1;
	mov.b32 	%r355, 31;
	mov.b32 	%r356, -1;
	// begin inline asm
	shfl.sync.down.b32 %r332, %r681, %r334, %r355, %r356;
	// end inline asm
	setp.gt.s32 	%p41, %r331, 30;
	selp.b32 	%r357, 0, %r332, %p41;
	add.s32 	%r338, %r357, %r681;
	mov.b32 	%r339, 2;
	// begin inline asm
	shfl.sync.down.b32 %r337, %r338, %r339, %r355, %r356;
	// end inline asm
	setp.gt.s32 	%p42, %r331, 29;
	selp.b32 	%r358, 0, %r337, %p42;
	add.s32 	%r343, %r338, %r358;
	mov.b32 	%r344, 4;
	// begin inline asm
	shfl.sync.down.b32 %r342, %r343, %r344, %r355, %r356;
	// end inline asm
	setp.gt.s32 	%p43, %r331, 27;
	selp.b32 	%r359, 0, %r342, %p43;
	add.s32 	%r348, %r343, %r359;
	mov.b32 	%r349, 8;
	// begin inline asm
	shfl.sync.down.b32 %r347, %r348, %r349, %r355, %r356;
	// end inline asm
	setp.gt.s32 	%p44, %r331, 23;
	selp.b32 	%r360, 0, %r347, %p44;
	add.s32 	%r353, %r348, %r360;
	mov.b32 	%r354, 16;
	// begin inline asm
	shfl.sync.down.b32 %r352, %r353, %r354, %r355, %r356;
	// end inline asm
	setp.gt.s32 	%p45, %r331, 15;
	selp.b32 	%r361, 0, %r352, %p45;
	add.s32 	%r693, %r353, %r361;
	setp.ne.s32 	%p46, %r331, 0;
	@%p46 bra 	$L__BB12_47;
	shr.u32 	%r362, %r58, 3;
	and.b32  	%r363, %r362, 124;
	mov.u32 	%r364, _ZZN3cub18CUB_300001_SM_10006detail6reduce18DeviceReduceKernelINS2_10policy_hubIiyN4cuda3std3__44plusIiEEE10Policy1000EPiyS9_iNS7_10__identityEEEvT0_PT3_T1_NS0_13GridEvenShareISH_EET2_T4_E12temp_storage;
	add.s32 	%r365, %r364, %r363;
	st.shared.u32 	[%r365+8], %r693;
$L__BB12_47:
	bar.sync 	0;
	setp.ne.s32 	%p47, %r58, 0;
	@%p47 bra 	$L__BB12_69;
	ld.shared.u32 	%r366, [_ZZN3cub18CUB_300001_SM_10006detail6reduce18DeviceReduceKernelINS2_10policy_hubIiyN4cuda3std3__44plusIiEEE10Policy1000EPiyS9_iNS7_10__identityEEEvT0_PT3_T1_NS0_13GridEvenShareISH_EET2_T4_E12temp_storage+12];
	add.s32 	%r367, %r366, %r693;
	ld.shared.u32 	%r368, [_ZZN3cub18CUB_300001_SM_10006detail6reduce18DeviceReduceKernelINS2_10policy_hubIiyN4cuda3std3__44plusIiEEE10Policy1000EPiyS9_iNS7_10__identityEEEvT0_PT3_T1_NS0_13GridEvenShareISH_EET2_T4_E12temp_storage+16];
	add.s32 	%r369, %r367, %r368;
	ld.shared.u32 	%r370, [_ZZN3cub18CUB_300001_SM_10006detail6reduce18DeviceReduceKernelINS2_10policy_hubIiyN4cuda3std3__44plusIiEEE10Policy1000EPiyS9_iNS7_10__identityEEEvT0_PT3_T1_NS0_13GridEvenShareISH_EET2_T4_E12temp_storage+20];
	add.s32 	%r371, %r369, %r370;
	ld.shared.u32 	%r372, [_ZZN3cub18CUB_300001_SM_10006detail6reduce18DeviceReduceKernelINS2_10policy_hubIiyN4cuda3std3__44plusIiEEE10Policy1000EPiyS9_iNS7_10__identityEEEvT0_PT3_T1_NS0_13GridEvenShareISH_EET2_T4_E12temp_storage+24];
	add.s32 	%r373, %r371, %r372;
	ld.shared.u32 	%r374, [_ZZN3cub18CUB_300001_SM_10006detail6reduce18DeviceReduceKernelINS2_10policy_hubIiyN4cuda3std3__44plusIiEEE10Policy1000EPiyS9_iNS7_10__identityEEEvT0_PT3_T1_NS0_13GridEvenShareISH_EET2_T4_E12temp_storage+28];
	add.s32 	%r375, %r373, %r374;
	ld.shared.u32 	%r376, [_ZZN3cub18CUB_300001_SM_10006detail6reduce18DeviceReduceKernelINS2_10policy_hubIiyN4cuda3std3__44plusIiEEE10Policy1000EPiyS9_iNS7_10__identityEEEvT0_PT3_T1_NS0_13GridEvenShareISH_EET2_T4_E12temp_storage+32];
	add.s32 	%r377, %r375, %r376;
	ld.shared.u32 	%r378, [_ZZN3cub18CUB_300001_SM_10006detail6reduce18DeviceReduceKernelINS2_10policy_hubIiyN4cuda3std3__44plusIiEEE10Policy1000EPiyS9_iNS7_10__identityEEEvT0_PT3_T1_NS0_13GridEvenShareISH_EET2_T4_E12temp_storage+36];
	add.s32 	%r693, %r377, %r378;
	bra.uni 	$L__BB12_69;
$L__BB12_49:
	// begin inline asm
	mov.u32 %r268, %laneid;
	// end inline asm
	and.b32  	%r294, %r58, 992;
	add.s32 	%r295, %r294, 32;
	setp.gt.s32 	%p26, %r295, %r57;
	not.b32 	%r296, %r294;
	add.s32 	%r297, %r57, %r296;
	selp.b32 	%r292, %r297, 31, %p26;
	mov.b32 	%r271, 1;
	mov.b32 	%r293, -1;
	// begin inline asm
	shfl.sync.down.b32 %r269, %r681, %r271, %r292, %r293;
	// end inline asm
	setp.lt.s32 	%p27, %r268, %r292;
	selp.b32 	%r298, %r269, 0, %p27;
	add.s32 	%r275, %r298, %r681;
	mov.b32 	%r276, 2;
	// begin inline asm
	shfl.sync.down.b32 %r274, %r275, %r276, %r292, %r293;
	// end inline asm
	add.s32 	%r299, %r268, 2;
	setp.gt.s32 	%p28, %r299, %r292;
	selp.b32 	%r300, 0, %r274, %p28;
	add.s32 	%r280, %r275, %r300;
	mov.b32 	%r281, 4;
	// begin inline asm
	shfl.sync.down.b32 %r279, %r280, %r281, %r292, %r293;
	// end inline asm
	add.s32 	%r301, %r268, 4;
	setp.gt.s32 	%p29, %r301, %r292;
	selp.b32 	%r302, 0, %r279, %p29;
	add.s32 	%r285, %r280, %r302;
	mov.b32 	%r286, 8;
	// begin inline asm
	shfl.sync.down.b32 %r284, %r285, %r286, %r292, %r293;
	// end inline asm
	add.s32 	%r303, %r268, 8;
	setp.gt.s32 	%p30, %r303, %r292;
	selp.b32 	%r304, 0, %r284, %p30;
	add.s32 	%r290, %r285, %r304;
	mov.b32 	%r291, 16;
	// begin inline asm
	shfl.sync.down.b32 %r289, %r290, %r291, %r292, %r293;
	// end inline asm
	add.s32 	%r305, %r268, 16;
	setp.gt.s32 	%p31, %r305, %r292;
	selp.b32 	%r306, 0, %r289, %p31;
	add.s32 	%r693, %r290, %r306;
	setp.ne.s32 	%p32, %r268, 0;
	@%p32 bra 	$L__BB12_51;
	shr.u32 	%r307, %r58, 3;
	and.b32  	%r308, %r307, 124;
	mov.u32 	%r309, _ZZN3cub18CUB_300001_SM_10006detail6reduce18DeviceReduceKernelINS2_10policy_hubIiyN4cuda3std3__44plusIiEEE10Policy1000EPiyS9_iNS7_10__identityEEEvT0_PT3_T1_NS0_13GridEvenShareISH_EET2_T4_E12temp_storage;
	add.s32 	%r310, %r309, %r308;
	st.shared.u32 	[%r310+8], %r693;
$L__BB12_51:
	bar.sync 	0;
	setp.ne.s32 	%p33, %r58, 0;
	@%p33 bra 	$L__BB12_69;
	setp.gt.s32 	%p34, %r57, 32;
	ld.shared.u32 	%r311, [_ZZN3cub18CUB_300001_SM_10006detail6reduce18DeviceReduceKernelINS2_10policy_hubIiyN4cuda3std3__44plusIiEEE10Policy1000EPiyS9_iNS7_10__identityEEEvT0_PT3_T1_NS0_13GridEvenShareISH_EET2_T4_E12temp_storage+12];
	selp.b32 	%r312, %r311, 0, %p34;
	add.s32 	%r313, %r312, %r693;
	setp.gt.s32 	%p35, %r57, 64;
	ld.shared.u32 	%r314, [_ZZN3cub18CUB_300001_SM_10006detail6reduce18DeviceReduceKernelINS2_10policy_hubIiyN4cuda3std3__44plusIiEEE10Policy1000EPiyS9_iNS7_10__identityEEEvT0_PT3_T1_NS0_13GridEvenShareISH_EET2_T4_E12temp_storage+16];
	selp.b32 	%r315, %r314, 0, %p35;
	add.s32 	%r316, %r313, %r315;
	setp.gt.s32 	%p36, %r57, 96;
	ld.shared.u32 	%r317, [_ZZN3cub18CUB_300001_SM_10006detail6reduce18DeviceReduceKernelINS2_10policy_hubIiyN4cuda3std3__44plusIiEEE10Policy1000EPiyS9_iNS7_10__identityEEEvT0_PT3_T1_NS0_13GridEvenShareISH_EET2_T4_E12temp_storage+20];
	selp.b32 	%r318, %r317, 0, %p36;
	add.s32 	%r319, %r316, %r318;
	setp.gt.s32 	%p37, %r57, 128;
	ld.shared.u32 	%r320, [_ZZN3cub18CUB_300001_SM_10006detail6reduce18DeviceReduceKernelINS2_10policy_hubIiyN4cuda3std3__44plusIiEEE10Policy1000EPiyS9_iNS7_10__identityEEEvT0_PT3_T1_NS0_13GridEvenShareISH_EET2_T4_E12temp_storage+24];
	selp.b32 	%r321, %r320, 0, %p37;
	add.s32 	%r322, %r319, %r321;
	setp.gt.s32 	%p38, %r57, 160;
	ld.shared.u32 	%r323, [_ZZN3cub18CUB_300001_SM_10006detail6reduce18DeviceReduceKernelINS2_10policy_hubIiyN4cuda3std3__44plusIiEEE10Policy1000EPiyS9_iNS7_10__identityEEEvT0_PT3_T1_NS0_13GridEvenShareISH_EET2_T4_E12temp_storage+28];
	selp.b32 	%r324, %r323, 0, %p38;
	add.s32 	%r325, %r322, %r324;
	setp.gt.s32 	%p39, %r57, 192;
	ld.shared.u32 	%r326, [_ZZN3cub18CUB_300001_SM_10006detail6reduce18DeviceReduceKernelINS2_10policy_hubIiyN4cuda3std3__44plusIiEEE10Policy1000EPiyS9_iNS7_10__identityEEEvT0_PT3_T1_NS0_13GridEvenShareISH_EET2_T4_E12temp_storage+32];
	selp.b32 	%r327, %r326, 0, %p39;
	add.s32 	%r328, %r325, %r327;
	setp.gt.s32 	%p40, %r57, 224;
	ld.shared.u32 	%r329, [_ZZN3cub18CUB_300001_SM_10006detail6reduce18DeviceReduceKernelINS2_10policy_hubIiyN4cuda3std3__44plusIiEEE10Policy1000EPiyS9_iNS7_10__identityEEEvT0_PT3_T1_NS0_13GridEvenShareISH_EET2_T4_E12temp_storage+36];
	selp.b32 	%r330, %r329, 0, %p40;
	add.s32 	%r693, %r328, %r330;
	bra.uni 	$L__BB12_69;
$L__BB12_53:
	cvt.u32.u64 	%r128, %rd3;
	mov.u32 	%r83, %tid.x;
	add.s32 	%r129, %r83, %r128;
	mul.wide.u32 	%rd58, %r129, 4;
	add.s64 	%rd42, %rd39, %rd58;
	// begin inline asm
	ld.global.nc.u32 %r112, [%rd42];
	// end inline asm
	add.s64 	%rd43, %rd42, 1024;
	// begin inline asm
	ld.global.nc.u32 %r113, [%rd43];
	// end inline asm
	add.s64 	%rd44, %rd42, 2048;
	// begin inline asm
	ld.global.nc.u32 %r114, [%rd44];
	// end inline asm
	add.s64 	%rd45, %rd42, 3072;
	// begin inline asm
	ld.global.nc.u32 %r115, [%rd45];
	// end inline asm
	add.s64 	%rd46, %rd42, 4096;
	// begin inline asm
	ld.global.nc.u32 %r116, [%rd46];
	// end inline asm
	add.s64 	%rd47, %rd42, 5120;
	// begin inline asm
	ld.global.nc.u32 %r117, [%rd47];
	// end inline asm
	add.s64 	%rd48, %rd42, 6144;
	// begin inline asm
	ld.global.nc.u32 %r118, [%rd48];
	// end inline asm
	add.s64 	%rd49, %rd42, 7168;
	// begin inline asm
	ld.global.nc.u32 %r119, [%rd49];
	// end inline asm
	add.s64 	%rd50, %rd42, 8192;
	// begin inline asm
	ld.global.nc.u32 %r120, [%rd50];
	// end inline asm
	add.s64 	%rd51, %rd42, 9216;
	// begin inline asm
	ld.global.nc.u32 %r121, [%rd51];
	// end inline asm
	add.s64 	%rd52, %rd42, 10240;
	// begin inline asm
	ld.global.nc.u32 %r122, [%rd52];
	// end inline asm
	add.s64 	%rd53, %rd42, 11264;
	// begin inline asm
	ld.global.nc.u32 %r123, [%rd53];
	// end inline asm
	add.s64 	%rd54, %rd42, 12288;
	// begin inline asm
	ld.global.nc.u32 %r124, [%rd54];
	// end inline asm
	add.s64 	%rd55, %rd42, 13312;
	// begin inline asm
	ld.global.nc.u32 %r125, [%rd55];
	// end inline asm
	add.s64 	%rd56, %rd42, 14336;
	// begin inline asm
	ld.global.nc.u32 %r126, [%rd56];
	// end inline asm
	add.s64 	%rd57, %rd42, 15360;
	// begin inline asm
	ld.global.nc.u32 %r127, [%rd57];
	// end inline asm
	add.s32 	%r130, %r113, %r112;
	add.s32 	%r131, %r114, %r130;
	add.s32 	%r132, %r115, %r131;
	add.s32 	%r133, %r116, %r132;
	add.s32 	%r134, %r117, %r133;
	add.s32 	%r135, %r118, %r134;
	add.s32 	%r136, %r119, %r135;
	add.s32 	%r137, %r120, %r136;
	add.s32 	%r138, %r121, %r137;
	add.s32 	%r139, %r122, %r138;
	add.s32 	%r140, %r123, %r139;
	add.s32 	%r141, %r124, %r140;
	add.s32 	%r142, %r125, %r141;
	add.s32 	%r143, %r126, %r142;
	add.s32 	%r692, %r127, %r143;
	setp.lt.u64 	%p3, %rd21, %rd2;
	@%p3 bra 	$L__BB12_65;
	cvt.u64.u32 	%rd25, %r83;
	add.s64 	%rd170, %rd2, %rd3;
	add.s64 	%rd59, %rd170, %rd25;
	shl.b64 	%rd60, %rd59, 2;
	add.s64 	%rd169, %rd39, %rd60;
	mov.b32 	%r682, 0;
$L__BB12_55:
	add.s64 	%rd3, %rd3, %rd2;
	add.s64 	%rd61, %rd1, -4096;
	setp.gt.u64 	%p4, %rd3, %rd61;
	@%p4 bra 	$L__BB12_57;
	add.s64 	%rd78, %rd3, %rd25;
	shl.b64 	%rd79, %rd78, 2;
	add.s64 	%rd62, %rd39, %rd79;
	// begin inline asm
	ld.global.nc.u32 %r145, [%rd62];
	// end inline asm
	add.s64 	%rd63, %rd62, 1024;
	// begin inline asm
	ld.global.nc.u32 %r146, [%rd63];
	// end inline asm
	add.s64 	%rd64, %rd62, 2048;
	// begin inline asm
	ld.global.nc.u32 %r147, [%rd64];
	// end inline asm
	add.s64 	%rd65, %rd62, 3072;
	// begin inline asm
	ld.global.nc.u32 %r148, [%rd65];
	// end inline asm
	add.s64 	%rd66, %rd62, 4096;
	// begin inline asm
	ld.global.nc.u32 %r149, [%rd66];
	// end inline asm
	add.s64 	%rd67, %rd62, 5120;
	// begin inline asm
	ld.global.nc.u32 %r150, [%rd67];
	// end inline asm
	add.s64 	%rd68, %rd62, 6144;
	// begin inline asm
	ld.global.nc.u32 %r151, [%rd68];
	// end inline asm
	add.s64 	%rd69, %rd62, 7168;
	// begin inline asm
	ld.global.nc.u32 %r152, [%rd69];
	// end inline asm
	add.s64 	%rd70, %rd62, 8192;
	// begin inline asm
	ld.global.nc.u32 %r153, [%rd70];
	// end inline asm
	add.s64 	%rd71, %rd62, 9216;
	// begin inline asm
	ld.global.nc.u32 %r154, [%rd71];
	// end inline asm
	add.s64 	%rd72, %rd62, 10240;
	// begin inline asm
	ld.global.nc.u32 %r155, [%rd72];
	// end inline asm
	add.s64 	%rd73, %rd62, 11264;
	// begin inline asm
	ld.global.nc.u32 %r156, [%rd73];
	// end inline asm
	add.s64 	%rd74, %rd62, 12288;
	// begin inline asm
	ld.global.nc.u32 %r157, [%rd74];
	// end inline asm
	add.s64 	%rd75, %rd62, 13312;
	// begin inline asm
	ld.global.nc.u32 %r158, [%rd75];
	// end inline asm
	add.s64 	%rd76, %rd62, 14336;
	// begin inline asm
	ld.global.nc.u32 %r159, [%rd76];
	// end inline asm
	add.s64 	%rd77, %rd62, 15360;
	// begin inline asm
	ld.global.nc.u32 %r160, [%rd77];
	// end inline asm
	add.s32 	%r161, %r145, %r692;
	add.s32 	%r162, %r146, %r161;
	add.s32 	%r163, %r147, %r162;
	add.s32 	%r164, %r148, %r163;
	add.s32 	%r165, %r149, %r164;
	add.s32 	%r166, %r150, %r165;
	add.s32 	%r167, %r151, %r166;
	add.s32 	%r168, %r152, %r167;
	add.s32 	%r169, %r153, %r168;
	add.s32 	%r170, %r154, %r169;
	add.s32 	%r171, %r155, %r170;
	add.s32 	%r172, %r156, %r171;
	add.s32 	%r173, %r157, %r172;
	add.s32 	%r174, %r158, %r173;
	add.s32 	%r175, %r159, %r174;
	add.s32 	%r692, %r160, %r175;
	sub.s64 	%rd80, %rd1, %rd3;
	setp.lt.u64 	%p5, %rd80, %rd2;
	add.s32 	%r682, %r682, 1;
	add.s64 	%rd170, %rd170, %rd2;
	shl.b64 	%rd81, %rd2, 2;
	add.s64 	%rd169, %rd169, %rd81;
	@%p5 bra 	$L__BB12_65;
	bra.uni 	$L__BB12_55;
$L__BB12_57:
	setp.le.u64 	%p6, %rd1, %rd3;
	@%p6 bra 	$L__BB12_65;
	cvt.u32.u64 	%r176, %rd3;
	cvt.u32.u64 	%r177, %rd1;
	sub.s32 	%r89, %r177, %r176;
	setp.ge.s32 	%p7, %r83, %r89;
	@%p7 bra 	$L__BB12_65;
	cvt.u32.u64 	%r180, %rd2;
	not.b32 	%r182, %r83;
	add.s32 	%r183, %r182, %r177;
	add.s32 	%r184, %r180, %r128;
	sub.s32 	%r185, %r183, %r184;
	mul.lo.s32 	%r186, %r1, %r682;
	shl.b32 	%r187, %r186, 12;
	sub.s32 	%r90, %r185, %r187;
	shr.u32 	%r188, %r183, 8;
	add.s32 	%r91, %r188, 1;
	and.b32  	%r189, %r183, 768;
	setp.eq.s32 	%p8, %r189, 768;
	mov.u32 	%r687, %r83;
	@%p8 bra 	$L__BB12_62;
	and.b32  	%r190, %r91, 3;
	neg.s32 	%r684, %r190;
	mov.u32 	%r687, %r83;
$L__BB12_61:
	.pragma "nounroll";
	// begin inline asm
	ld.global.nc.u32 %r191, [%rd169];
	// end inline asm
	add.s32 	%r692, %r191, %r692;
	add.s32 	%r687, %r687, 256;
	add.s64 	%rd169, %rd169, 1024;
	add.s32 	%r684, %r684, 1;
	setp.ne.s32 	%p9, %r684, 0;
	@%p9 bra 	$L__BB12_61;
$L__BB12_62:
	setp.lt.u32 	%p10, %r90, 768;
	@%p10 bra 	$L__BB12_65;
	cvt.u64.u32 	%rd83, %r687;
	add.s64 	%rd84, %rd83, %rd170;
	shl.b64 	%rd85, %rd84, 2;
	add.s64 	%rd173, %rd39, %rd85;
$L__BB12_64:
	// begin inline asm
	ld.global.nc.u32 %r192, [%rd173];
	// end inline asm
	add.s32 	%r196, %r192, %r692;
	add.s64 	%rd87, %rd173, 1024;
	// begin inline asm
	ld.global.nc.u32 %r193, [%rd87];
	// end inline asm
	add.s32 	%r197, %r193, %r196;
	add.s64 	%rd88, %rd173, 2048;
	// begin inline asm
	ld.global.nc.u32 %r194, [%rd88];
	// end inline asm
	add.s32 	%r198, %r194, %r197;
	add.s64 	%rd89, %rd173, 3072;
	// begin inline asm
	ld.global.nc.u32 %r195, [%rd89];
	// end inline asm
	add.s32 	%r692, %r195, %r198;
	add.s32 	%r687, %r687, 1024;
	add.s64 	%rd173, %rd173, 4096;
	setp.lt.s32 	%p11, %r687, %r89;
	@%p11 bra 	$L__BB12_64;
$L__BB12_65:
	// begin inline asm
	mov.u32 %r199, %laneid;
	// end inline asm
	mov.b32 	%r202, 1;
	mov.b32 	%r223, 31;
	mov.b32 	%r224, -1;
	// begin inline asm
	shfl.sync.down.b32 %r200, %r692, %r202, %r223, %r224;
	// end inline asm
	setp.gt.s32 	%p12, %r199, 30;
	selp.b32 	%r225, 0, %r200, %p12;
	add.s32 	%r206, %r225, %r692;
	mov.b32 	%r207, 2;
	// begin inline asm
	shfl.sync.down.b32 %r205, %r206, %r207, %r223, %r224;
	// end inline asm
	setp.gt.s32 	%p13, %r199, 29;
	selp.b32 	%r226, 0, %r205, %p13;
	add.s32 	%r211, %r206, %r226;
	mov.b32 	%r212, 4;
	// begin inline asm
	shfl.sync.down.b32 %r210, %r211, %r212, %r223, %r224;
	// end inline asm
	setp.gt.s32 	%p14, %r199, 27;
	selp.b32 	%r227, 0, %r210, %p14;
	add.s32 	%r216, %r211, %r227;
	mov.b32 	%r217, 8;
	// begin inline asm
	shfl.sync.down.b32 %r215, %r216, %r217, %r223, %r224;
	// end inline asm
	setp.gt.s32 	%p15, %r199, 23;
	selp.b32 	%r228, 0, %r215, %p15;
	add.s32 	%r221, %r216, %r228;
	mov.b32 	%r222, 16;
	// begin inline asm
	shfl.sync.down.b32 %r220, %r221, %r222, %r223, %r224;
	// end inline asm
	setp.gt.s32 	%p16, %r199, 15;
	selp.b32 	%r229, 0, %r220, %p16;
	add.s32 	%r693, %r221, %r229;
	setp.ne.s32 	%p17, %r199, 0;
	@%p17 bra 	$L__BB12_67;
	shr.u32 	%r230, %r83, 3;
	and.b32  	%r231, %r230, 124;
	mov.u32 	%r232, _ZZN3cub18CUB_300001_SM_10006detail6reduce18DeviceReduceKernelINS2_10policy_hubIiyN4cuda3std3__44plusIiEEE10Policy1000EPiyS9_iNS7_10__identityEEEvT0_PT3_T1_NS0_13GridEvenShareISH_EET2_T4_E12temp_storage;
	add.s32 	%r233, %r232, %r231;
	st.shared.u32 	[%r233+8], %r693;
$L__BB12_67:
	bar.sync 	0;
	setp.ne.s32 	%p18, %r83, 0;
	@%p18 bra 	$L__BB12_69;
	ld.shared.u32 	%r234, [_ZZN3cub18CUB_300001_SM_10006detail6reduce18DeviceReduceKernelINS2_10policy_hubIiyN4cuda3std3__44plusIiEEE10Policy1000EPiyS9_iNS7_10__identityEEEvT0_PT3_T1_NS0_13GridEvenShareISH_EET2_T4_E12temp_storage+12];
	add.s32 	%r235, %r234, %r693;
	ld.shared.u32 	%r236, [_ZZN3cub18CUB_300001_SM_10006detail6reduce18DeviceReduceKernelINS2_10policy_hubIiyN4cuda3std3__44plusIiEEE10Policy1000EPiyS9_iNS7_10__identityEEEvT0_PT3_T1_NS0_13GridEvenShareISH_EET2_T4_E12temp_storage+16];
	add.s32 	%r237, %r235, %r236;
	ld.shared.u32 	%r238, [_ZZN3cub18CUB_300001_SM_10006detail6reduce18DeviceReduceKernelINS2_10policy_hubIiyN4cuda3std3__44plusIiEEE10Policy1000EPiyS9_iNS7_10__identityEEEvT0_PT3_T1_NS0_13GridEvenShareISH_EET2_T4_E12temp_storage+20];
	add.s32 	%r239, %r237, %r238;
	ld.shared.u32 	%r240, [_ZZN3cub18CUB_300001_SM_10006detail6reduce18DeviceReduceKernelINS2_10policy_hubIiyN4cuda3std3__44plusIiEEE10Policy1000EPiyS9_iNS7_10__identityEEEvT0_PT3_T1_NS0_13GridEvenShareISH_EET2_T4_E12temp_storage+24];
	add.s32 	%r241, %r239, %r240;
	ld.shared.u32 	%r242, [_ZZN3cub18CUB_300001_SM_10006detail6reduce18DeviceReduceKernelINS2_10policy_hubIiyN4cuda3std3__44plusIiEEE10Policy1000EPiyS9_iNS7_10__identityEEEvT0_PT3_T1_NS0_13GridEvenShareISH_EET2_T4_E12temp_storage+28];
	add.s32 	%r243, %r241, %r242;
	ld.shared.u32 	%r244, [_ZZN3cub18CUB_300001_SM_10006detail6reduce18DeviceReduceKernelINS2_10policy_hubIiyN4cuda3std3__44plusIiEEE10Policy1000EPiyS9_iNS7_10__identityEEEvT0_PT3_T1_NS0_13GridEvenShareISH_EET2_T4_E12temp_storage+32];
	add.s32 	%r245, %r243, %r244;
	ld.shared.u32 	%r246, [_ZZN3cub18CUB_300001_SM_10006detail6reduce18DeviceReduceKernelINS2_10policy_hubIiyN4cuda3std3__44plusIiEEE10Policy1000EPiyS9_iNS7_10__identityEEEvT0_PT3_T1_NS0_13GridEvenShareISH_EET2_T4_E12temp_storage+36];
	add.s32 	%r693, %r245, %r246;
$L__BB12_69:
	mov.u32 	%r648, %tid.x;
	setp.ne.s32 	%p94, %r648, 0;
	@%p94 bra 	$L__BB12_71;
	ld.param.u64 	%rd161, [_ZN3cub18CUB_300001_SM_10006detail6reduce18DeviceReduceKernelINS2_10policy_hubIiyN4cuda3std3__44plusIiEEE10Policy1000EPiyS9_iNS7_10__identityEEEvT0_PT3_T1_NS0_13GridEvenShareISH_EET2_T4__param_1];
	cvta.to.global.u64 	%rd158, %rd161;
	mul.wide.u32 	%rd159, %r2, 4;
	add.s64 	%rd160, %rd158, %rd159;
	st.global.u32 	[%rd160], %r693;
$L__BB12_71:
	ret;

}
	// .globl	_ZN3cub18CUB_300001_SM_10006detail6reduce28DeviceReduceSingleTileKernelINS2_10policy_hubIiyN4cuda3std3__44plusIiEEE10Policy1000EPiSC_iS9_iiNS7_10__identityEEEvT0_T1_T2_T3_T4_T6_
.visible .entry _ZN3cub18CUB_300001_SM_10006detail6reduce28DeviceReduceSingleTileKernelINS2_10policy_hubIiyN4cuda3std3__44plusIiEEE10Policy1000EPiSC_iS9_iiNS7_10__identityEEEvT0_T1_T2_T3_T4_T6_(
	.param .u64 .ptr .align 1 _ZN3cub18CUB_300001_SM_10006detail6reduce28DeviceReduceSingleTileKernelINS2_10policy_hubIiyN4cuda3std3__44plusIiEEE10Policy1000EPiSC_iS9_iiNS7_10__identityEEEvT0_T1_T2_T3_T4_T6__param_0,
	.param .u64 .ptr .align 1 _ZN3cub18CUB_300001_SM_10006detail6reduce28DeviceReduceSingleTileKernelINS2_10policy_hubIiyN4cuda3std3__44plusIiEEE10Policy1000EPiSC_iS9_iiNS7_10__identityEEEvT0_T1_T2_T3_T4_T6__param_1,
	.param .u32 _ZN3cub18CUB_300001_SM_10006detail6reduce28DeviceReduceSingleTileKernelINS2_10policy_hubIiyN4cuda3std3__44plusIiEEE10Policy1000EPiSC_iS9_iiNS7_10__identityEEEvT0_T1_T2_T3_T4_T6__param_2,
	.param .align 1 .b8 _ZN3cub18CUB_300001_SM_10006detail6reduce28DeviceReduceSingleTileKernelINS2_10policy_hubIiyN4cuda3std3__44plusIiEEE10Policy1000EPiSC_iS9_iiNS7_10__identityEEEvT0_T1_T2_T3_T4_T6__param_3[1],
	.param .u32 _ZN3cub18CUB_300001_SM_10006detail6reduce28DeviceReduceSingleTileKernelINS2_10policy_hubIiyN4cuda3std3__44plusIiEEE10Policy1000EPiSC_iS9_iiNS7_10__identityEEEvT0_T1_T2_T3_T4_T6__param_4,
	.param .align 1 .b8 _ZN3cub18CUB_300001_SM_10006detail6reduce28DeviceReduceSingleTileKernelINS2_10policy_hubIiyN4cuda3std3__44plusIiEEE10Policy1000EPiSC_iS9_iiNS7_10__identityEEEvT0_T1_T2_T3_T4_T6__param_5[1]
)
.maxntid 256
.minnctapersm 1
{
	.reg .pred 	%p<97>;
	.reg .b32 	%r<687>;
	.reg .b64 	%rd<125>;
	// demoted variable
	.shared .align 4 .b8 _ZZN3cub18CUB_300001_SM_10006detail6reduce28DeviceReduceSingleTileKernelINS2_10policy_hubIiyN4cuda3std3__44plusIiEEE10Policy1000EPiSC_iS9_iiNS7_10__identityEEEvT0_T1_T2_T3_T4_T6_E12temp_storage[44];
	ld.param.u64 	%rd16, [_ZN3cub18CUB_300001_SM_10006detail6reduce28DeviceReduceSingleTileKernelINS2_10policy_hubIiyN4cuda3std3__44plusIiEEE10Policy1000EPiSC_iS9_iiNS7_10__identityEEEvT0_T1_T2_T3_T4_T6__param_0];
	ld.param.u64 	%rd17, [_ZN3cub18CUB_300001_SM_10006detail6reduce28DeviceReduceSingleTileKernelINS2_10policy_hubIiyN4cuda3std3__44plusIiEEE10Policy1000EPiSC_iS9_iiNS7_10__identityEEEvT0_T1_T2_T3_T4_T6__param_1];
	ld.param.u32 	%r120, [_ZN3cub18CUB_300001_SM_10006detail6reduce28DeviceReduceSingleTileKernelINS2_10policy_hubIiyN4cuda3std3__44plusIiEEE10Policy1000EPiSC_iS9_iiNS7_10__identityEEEvT0_T1_T2_T3_T4_T6__param_2];
	ld.param.u32 	%r121, [_ZN3cub18CUB_300001_SM_10006detail6reduce28DeviceReduceSingleTileKernelINS2_10policy_hubIiyN4cuda3std3__44plusIiEEE10Policy1000EPiSC_iS9_iiNS7_10__identityEEEvT0_T1_T2_T3_T4_T6__param_4];
	cvta.to.global.u64 	%rd1, %rd17;
	setp.ne.s32 	%p1, %r120, 0;
	@%p1 bra 	$L__BB13_3;
	mov.u32 	%r633, %tid.x;
	setp.ne.s32 	%p96, %r633, 0;
	@%p96 bra 	$L__BB13_74;
	st.global.u32 	[%rd1], %r121;
	bra.uni 	$L__BB13_74;
$L__BB13_3:
	and.b64  	%rd18, %rd16, 15;
	setp.ne.s64 	%p2, %rd18, 0;
	@%p2 bra 	$L__BB13_38;
	setp.gt.s32 	%p49, %r120, 4095;
	@%p49 bra 	$L__BB13_22;
	mov.u32 	%r1, %tid.x;
	setp.ge.s32 	%p66, %r1, %r120;
	mov.b32 	%r644, 0;
	mov.u32 	%r639, %r1;
	@%p66 bra 	$L__BB13_7;
	mul.wide.u32 	%rd113, %r1, 4;
	add.s64 	%rd112, %rd16, %rd113;
	// begin inline asm
	ld.global.nc.u32 %r644, [%rd112];
	// end inline asm
	add.s32 	%r639, %r1, 256;
$L__BB13_7:
	setp.ge.s32 	%p67, %r639, %r120;
	@%p67 bra 	$L__BB13_13;
	not.b32 	%r507, %r639;
	add.s32 	%r6, %r120, %r507;
	and.b32  	%r508, %r6, 768;
	setp.eq.s32 	%p68, %r508, 768;
	@%p68 bra 	$L__BB13_11;
	mul.wide.u32 	%rd114, %r639, 4;
	add.s64 	%rd121, %rd16, %rd114;
	shr.u32 	%r509, %r6, 8;
	add.s32 	%r510, %r509, 1;
	and.b32  	%r511, %r510, 3;
	neg.s32 	%r636, %r511;
$L__BB13_10:
	.pragma "nounroll";
	// begin inline asm
	ld.global.nc.u32 %r512, [%rd121];
	// end inline asm
	add.s32 	%r644, %r512, %r644;
	add.s32 	%r639, %r639, 256;
	add.s64 	%rd121, %rd121, 1024;
	add.s32 	%r636, %r636, 1;
	setp.ne.s32 	%p69, %r636, 0;
	@%p69 bra 	$L__BB13_10;
$L__BB13_11:
	setp.lt.u32 	%p70, %r6, 768;
	@%p70 bra 	$L__BB13_13;
$L__BB13_12:
	mul.wide.s32 	%rd120, %r639, 4;
	add.s64 	%rd116, %rd16, %rd120;
	// begin inline asm
	ld.global.nc.u32 %r513, [%rd116];
	// end inline asm
	add.s32 	%r517, %r513, %r644;
	add.s64 	%rd117, %rd116, 1024;
	// begin inline asm
	ld.global.nc.u32 %r514, [%rd117];
	// end inline asm
	add.s32 	%r518, %r514, %r517;
	add.s64 	%rd118, %rd116, 2048;
	// begin inline asm
	ld.global.nc.u32 %r515, [%rd118];
	// end inline asm
	add.s32 	%r519, %r515, %r518;
	add.s64 	%rd119, %rd116, 3072;
	// begin inline asm
	ld.global.nc.u32 %r516, [%rd119];
	// end inline asm
	add.s32 	%r644, %r516, %r519;
	add.s32 	%r639, %r639, 1024;
	setp.lt.s32 	%p71, %r639, %r120;
	@%p71 bra 	$L__BB13_12;
$L__BB13_13:
	setp.lt.s32 	%p72, %r120, 256;
	@%p72 bra 	$L__BB13_18;
	// begin inline asm
	mov.u32 %r583, %laneid;
	// end inline asm
	mov.b32 	%r586, 1;
	mov.b32 	%r607, 31;
	mov.b32 	%r608, -1;
	// begin inline asm
	shfl.sync.down.b32 %r584, %r644, %r586, %r607, %r608;
	// end inline asm
	setp.gt.s32 	%p88, %r583, 30;
	selp.b32 	%r609, 0, %r584, %p88;
	add.s32 	%r590, %r609, %r644;
	mov.b32 	%r591, 2;
	// begin inline asm
	shfl.sync.down.b32 %r589, %r590, %r591, %r607, %r608;
	// end inline asm
	setp.gt.s32 	%p89, %r583, 29;
	selp.b32 	%r610, 0, %r589, %p89;
	add.s32 	%r595, %r590, %r610;
	mov.b32 	%r596, 4;
	// begin inline asm
	shfl.sync.down.b32 %r594, %r595, %r596, %r607, %r608;
	// end inline asm
	setp.gt.s32 	%p90, %r583, 27;
	selp.b32 	%r611, 0, %r594, %p90;
	add.s32 	%r600, %r595, %r611;
	mov.b32 	%r601, 8;
	// begin inline asm
	shfl.sync.down.b32 %r599, %r600, %r601, %r607, %r608;
	// end inline asm
	setp.gt.s32 	%p91, %r583, 23;
	selp.b32 	%r612, 0, %r599, %p91;
	add.s32 	%r605, %r600, %r612;
	mov.b32 	%r606, 16;
	// begin inline asm
	shfl.sync.down.b32 %r604, %r605, %r606, %r607, %r608;
	// end inline asm
	setp.gt.s32 	%p92, %r583, 15;
	selp.b32 	%r613, 0, %r604, %p92;
	add.s32 	%r686, %r605, %r613;
	setp.ne.s32 	%p93, %r583, 0;
	@%p93 bra 	$L__BB13_16;
	shr.u32 	%r614, %r1, 3;
	and.b32  	%r615, %r614, 124;
	mov.u32 	%r616, _ZZN3cub18CUB_300001_SM_10006detail6reduce28DeviceReduceSingleTileKernelINS2_10policy_hubIiyN4cuda3std3__44plusIiEEE10Policy1000EPiSC_iS9_iiNS7_10__identityEEEvT0_T1_T2_T3_T4_T6_E12temp_storage;
	add.s32 	%r617, %r616, %r615;
	st.shared.u32 	[%r617+8], %r686;
$L__BB13_16:
	bar.sync 	0;
	setp.ne.s32 	%p94, %r1, 0;
	@%p94 bra 	$L__BB13_72;
	ld.shared.u32 	%r618, [_ZZN3cub18CUB_300001_SM_10006detail6reduce28DeviceReduceSingleTileKernelINS2_10policy_hubIiyN4cuda3std3__44plusIiEEE10Policy1000EPiSC_iS9_iiNS7_10__identityEEEvT0_T1_T2_T3_T4_T6_E12temp_storage+12];
	add.s32 	%r619, %r618, %r686;
	ld.shared.u32 	%r620, [_ZZN3cub18CUB_300001_SM_10006detail6reduce28DeviceReduceSingleTileKernelINS2_10policy_hubIiyN4cuda3std3__44plusIiEEE10Policy1000EPiSC_iS9_iiNS7_10__identityEEEvT0_T1_T2_T3_T4_T6_E12temp_storage+16];
	add.s32 	%r621, %r619, %r620;
	ld.shared.u32 	%r622, [_ZZN3cub18CUB_300001_SM_10006detail6reduce28DeviceReduceSingleTileKernelINS2_10policy_hubIiyN4cuda3std3__44plusIiEEE10Policy1000EPiSC_iS9_iiNS7_10__identityEEEvT0_T1_T2_T3_T4_T6_E12temp_storage+20];
	add.s32 	%r623, %r621, %r622;
	ld.shared.u32 	%r624, [_ZZN3cub18CUB_300001_SM_10006detail6reduce28DeviceReduceSingleTileKernelINS2_10policy_hubIiyN4cuda3std3__44plusIiEEE10Policy1000EPiSC_iS9_iiNS7_10__identityEEEvT0_T1_T2_T3_T4_T6_E12temp_storage+24];
	add.s32 	%r625, %r623, %r624;
	ld.shared.u32 	%r626, [_ZZN3cub18CUB_300001_SM_10006detail6reduce28DeviceReduceSingleTileKernelINS2_10policy_hubIiyN4cuda3std3__44plusIiEEE10Policy1000EPiSC_iS9_iiNS7_10__identityEEEvT0_T1_T2_T3_T4_T6_E12temp_storage+28];
	add.s32 	%r627, %r625, %r626;
	ld.shared.u32 	%r628, [_ZZN3cub18CUB_300001_SM_10006detail6reduce28DeviceReduceSingleTileKernelINS2_10policy_hubIiyN4cuda3std3__44plusIiEEE10Policy1000EPiSC_iS9_iiNS7_10__identityEEEvT0_T1_T2_T3_T4_T6_E12temp_storage+32];
	add.s32 	%r629, %r627, %r628;
	ld.shared.u32 	%r630, [_ZZN3cub18CUB_300001_SM_10006detail6reduce28DeviceReduceSingleTileKernelINS2_10policy_hubIiyN4cuda3std3__44plusIiEEE10Policy1000EPiSC_iS9_iiNS7_10__identityEEEvT0_T1_T2_T3_T4_T6_E12temp_storage+36];
	add.s32 	%r686, %r629, %r630;
	bra.uni 	$L__BB13_72;
$L__BB13_18:
	// begin inline asm
	mov.u32 %r520, %laneid;
	// end inline asm
	and.b32  	%r546, %r1, 992;
	add.s32 	%r547, %r546, 32;
	setp.gt.s32 	%p73, %r547, %r120;
	not.b32 	%r548, %r546;
	add.s32 	%r549, %r120, %r548;
	selp.b32 	%r544, %r549, 31, %p73;
	mov.b32 	%r523, 1;
	mov.b32 	%r545, -1;
	// begin inline asm
	shfl.sync.down.b32 %r521, %r644, %r523, %r544, %r545;
	// end inline asm
	setp.lt.s32 	%p74, %r520, %r544;
	selp.b32 	%r550, %r521, 0, %p74;
	add.s32 	%r527, %r550, %r644;
	mov.b32 	%r528, 2;
	// begin inline asm
	shfl.sync.down.b32 %r526, %r527, %r528, %r544, %r545;
	// end inline asm
	add.s32 	%r551, %r520, 2;
	setp.gt.s32 	%p75, %r551, %r544;
	selp.b32 	%r552, 0, %r526, %p75;
	add.s32 	%r532, %r527, %r552;
	mov.b32 	%r533, 4;
	// begin inline asm
	shfl.sync.down.b32 %r531, %r532, %r533, %r544, %r545;
	// end inline asm
	add.s32 	%r553, %r520, 4;
	setp.gt.s32 	%p76, %r553, %r544;
	selp.b32 	%r554, 0, %r531, %p76;
	add.s32 	%r537, %r532, %r554;
	mov.b32 	%r538, 8;
	// begin inline asm
	shfl.sync.down.b32 %r536, %r537, %r538, %r544, %r545;
	// end inline asm
	add.s32 	%r555, %r520, 8;
	setp.gt.s32 	%p77, %r555, %r544;
	selp.b32 	%r556, 0, %r536, %p77;
	add.s32 	%r542, %r537, %r556;
	mov.b32 	%r543, 16;
	// begin inline asm
	shfl.sync.down.b32 %r541, %r542, %r543, %r544, %r545;
	// end inline asm
	add.s32 	%r557, %r520, 16;
	setp.gt.s32 	%p78, %r557, %r544;
	selp.b32 	%r558, 0, %r541, %p78;
	add.s32 	%r686, %r542, %r558;
	setp.ne.s32 	%p79, %r520, 0;
	@%p79 bra 	$L__BB13_20;
	shr.u32 	%r559, %r1, 3;
	and.b32  	%r560, %r559, 124;
	mov.u32 	%r561, _ZZN3cub18CUB_300001_SM_10006detail6reduce28DeviceReduceSingleTileKernelINS2_10policy_hubIiyN4cuda3std3__44plusIiEEE10Policy1000EPiSC_iS9_iiNS7_10__identityEEEvT0_T1_T2_T3_T4_T6_E12temp_storage;
	add.s32 	%r562, %r561, %r560;
	st.shared.u32 	[%r562+8], %r686;
$L__BB13_20:
	bar.sync 	0;
	setp.ne.s32 	%p80, %r1, 0;
	@%p80 bra 	$L__BB13_72;
	setp.gt.s32 	%p81, %r120, 32;
	ld.shared.u32 	%r563, [_ZZN3cub18CUB_300001_SM_10006detail6reduce28DeviceReduceSingleTileKernelINS2_10policy_hubIiyN4cuda3std3__44plusIiEEE10Policy1000EPiSC_iS9_iiNS7_10__identityEEEvT0_T1_T2_T3_T4_T6_E12temp_storage+12];
	selp.b32 	%r564, %r563, 0, %p81;
	add.s32 	%r565, %r564, %r686;
	setp.gt.s32 	%p82, %r120, 64;
	ld.shared.u32 	%r566, [_ZZN3cub18CUB_300001_SM_10006detail6reduce28DeviceReduceSingleTileKernelINS2_10policy_hubIiyN4cuda3std3__44plusIiEEE10Policy1000EPiSC_iS9_iiNS7_10__identityEEEvT0_T1_T2_T3_T4_T6_E12temp_storage+16];
	selp.b32 	%r567, %r566, 0, %p82;
	add.s32 	%r568, %r565, %r567;
	setp.gt.s32 	%p83, %r120, 96;
	ld.shared.u32 	%r569, [_ZZN3cub18CUB_300001_SM_10006detail6reduce28DeviceReduceSingleTileKernelINS2_10policy_hubIiyN4cuda3std3__44plusIiEEE10Policy1000EPiSC_iS9_iiNS7_10__identityEEEvT0_T1_T2_T3_T4_T6_E12temp_storage+20];
	selp.b32 	%r570, %r569, 0, %p83;
	add.s32 	%r571, %r568, %r570;
	setp.gt.s32 	%p84, %r120, 128;
	ld.shared.u32 	%r572, [_ZZN3cub18CUB_300001_SM_10006detail6reduce28DeviceReduceSingleTileKernelINS2_10policy_hubIiyN4cuda3std3__44plusIiEEE10Policy1000EPiSC_iS9_iiNS7_10__identityEEEvT0_T1_T2_T3_T4_T6_E12temp_storage+24];
	selp.b32 	%r573, %r572, 0, %p84;
	add.s32 	%r574, %r571, %r573;
	setp.gt.s32 	%p85, %r120, 160;
	ld.shared.u32 	%r575, [_ZZN3cub18CUB_300001_SM_10006detail6reduce28DeviceReduceSingleTileKernelINS2_10policy_hubIiyN4cuda3std3__44plusIiEEE10Policy1000EPiSC_iS9_iiNS7_10__identityEEEvT0_T1_T2_T3_T4_T6_E12temp_storage+28];
	selp.b32 	%r576, %r575, 0, %p85;
	add.s32 	%r577, %r574, %r576;
	setp.gt.s32 	%p86, %r120, 192;
	ld.shared.u32 	%r578, [_ZZN3cub18CUB_300001_SM_10006detail6reduce28DeviceReduceSingleTileKernelINS2_10policy_hubIiyN4cuda3std3__44plusIiEEE10Policy1000EPiSC_iS9_iiNS7_10__identityEEEvT0_T1_T2_T3_T4_T6_E12temp_storage+32];
	selp.b32 	%r579, %r578, 0, %p86;
	add.s32 	%r580, %r577, %r579;
	setp.gt.s32 	%p87, %r120, 224;
	ld.shared.u32 	%r581, [_ZZN3cub18CUB_300001_SM_10006detail6reduce28DeviceReduceSingleTileKernelINS2_10policy_hubIiyN4cuda3std3__44plusIiEEE10Policy1000EPiSC_iS9_iiNS7_10__identityEEEvT0_T1_T2_T3_T4_T6_E12temp_storage+36];
	selp.b32 	%r582, %r581, 0, %p87;
	add.s32 	%r686, %r580, %r582;
	bra.uni 	$L__BB13_72;
$L__BB13_22:
	mov.u32 	%r26, %tid.x;
	shl.b32 	%r377, %r26, 2;
	mul.wide.u32 	%rd86, %r377, 4;
	add.s64 	%rd76, %rd16, %rd86;
	// begin inline asm
	ld.global.nc.v2.u64 {%rd74, %rd75}, [%rd76];
	// end inline asm
	mov.b64 	{%r378, %r379}, %rd75;
	mov.b64 	{%r380, %r381}, %rd74;
	add.s64 	%rd79, %rd76, 4096;
	// begin inline asm
	ld.global.nc.v2.u64 {%rd77, %rd78}, [%rd79];
	// end inline asm
	mov.b64 	{%r382, %r383}, %rd78;
	mov.b64 	{%r384, %r385}, %rd77;
	add.s64 	%rd82, %rd76, 8192;
	// begin inline asm
	ld.global.nc.v2.u64 {%rd80, %rd81}, [%rd82];
	// end inline asm
	mov.b64 	{%r386, %r387}, %rd81;
	mov.b64 	{%r388, %r389}, %rd80;
	add.s64 	%rd85, %rd76, 12288;
	// begin inline asm
	ld.global.nc.v2.u64 {%rd83, %rd84}, [%rd85];
	// end inline asm
	mov.b64 	{%r390, %r391}, %rd84;
	mov.b64 	{%r392, %r393}, %rd83;
	add.s32 	%r394, %r381, %r380;
	add.s32 	%r395, %r378, %r394;
	add.s32 	%r396, %r379, %r395;
	add.s32 	%r397, %r384, %r396;
	add.s32 	%r398, %r385, %r397;
	add.s32 	%r399, %r382, %r398;
	add.s32 	%r400, %r383, %r399;
	add.s32 	%r401, %r388, %r400;
	add.s32 	%r402, %r389, %r401;
	add.s32 	%r403, %r386, %r402;
	add.s32 	%r404, %r387, %r403;
	add.s32 	%r405, %r392, %r404;
	add.s32 	%r406, %r393, %r405;
	add.s32 	%r407, %r390, %r406;
	add.s32 	%r659, %r391, %r407;
	setp.lt.u32 	%p50, %r120, 8192;
	mov.b32 	%r648, 4096;
	@%p50 bra 	$L__BB13_26;
	add.s32 	%r28, %r120, -4096;
	mov.b32 	%r648, 4096;
$L__BB13_24:
	mul.wide.s32 	%rd99, %r648, 4;
	add.s64 	%rd89, %rd76, %rd99;
	// begin inline asm
	ld.global.nc.v2.u64 {%rd87, %rd88}, [%rd89];
	// end inline asm
	mov.b64 	{%r409, %r410}, %rd88;
	mov.b64 	{%r411, %r412}, %rd87;
	add.s64 	%rd92, %rd89, 4096;
	// begin inline asm
	ld.global.nc.v2.u64 {%rd90, %rd91}, [%rd92];
	// end inline asm
	mov.b64 	{%r413, %r414}, %rd91;
	mov.b64 	{%r415, %r416}, %rd90;
	add.s64 	%rd95, %rd89, 8192;
	// begin inline asm
	ld.global.nc.v2.u64 {%rd93, %rd94}, [%rd95];
	// end inline asm
	mov.b64 	{%r417, %r418}, %rd94;
	mov.b64 	{%r419, %r420}, %rd93;
	add.s64 	%rd98, %rd89, 12288;
	// begin inline asm
	ld.global.nc.v2.u64 {%rd96, %rd97}, [%rd98];
	// end inline asm
	mov.b64 	{%r421, %r422}, %rd97;
	mov.b64 	{%r423, %r424}, %rd96;
	add.s32 	%r425, %r411, %r659;
	add.s32 	%r426, %r412, %r425;
	add.s32 	%r427, %r409, %r426;
	add.s32 	%r428, %r410, %r427;
	add.s32 	%r429, %r415, %r428;
	add.s32 	%r430, %r416, %r429;
	add.s32 	%r431, %r413, %r430;
	add.s32 	%r432, %r414, %r431;
	add.s32 	%r433, %r419, %r432;
	add.s32 	%r434, %r420, %r433;
	add.s32 	%r435, %r417, %r434;
	add.s32 	%r436, %r418, %r435;
	add.s32 	%r437, %r423, %r436;
	add.s32 	%r438, %r424, %r437;
	add.s32 	%r439, %r421, %r438;
	add.s32 	%r659, %r422, %r439;
	sub.s32 	%r440, %r120, %r648;
	setp.lt.s32 	%p51, %r440, 4096;
	@%p51 bra 	$L__BB13_34;
	add.s32 	%r648, %r648, 4096;
	setp.le.s32 	%p52, %r648, %r28;
	@%p52 bra 	$L__BB13_24;
$L__BB13_26:
	setp.le.s32 	%p53, %r120, %r648;
	@%p53 bra 	$L__BB13_34;
	sub.s32 	%r35, %r120, %r648;
	setp.ge.s32 	%p54, %r26, %r35;
	@%p54 bra 	$L__BB13_34;
	not.b32 	%r442, %r26;
	add.s32 	%r443, %r120, %r442;
	sub.s32 	%r36, %r443, %r648;
	and.b32  	%r444, %r36, 768;
	setp.eq.s32 	%p55, %r444, 768;
	mov.u32 	%r653, %r26;
	@%p55 bra 	$L__BB13_31;
	add.s32 	%r650, %r26, %r648;
	shr.u32 	%r445, %r36, 8;
	add.s32 	%r446, %r445, 1;
	and.b32  	%r447, %r446, 3;
	neg.s32 	%r649, %r447;
	mov.u32 	%r653, %r26;
$L__BB13_30:
	.pragma "nounroll";
	mul.wide.u32 	%rd101, %r650, 4;
	add.s64 	%rd100, %rd16, %rd101;
	// begin inline asm
	ld.global.nc.u32 %r448, [%rd100];
	// end inline asm
	add.s32 	%r659, %r448, %r659;
	add.s32 	%r653, %r653, 256;
	add.s32 	%r650, %r650, 256;
	add.s32 	%r649, %r649, 1;
	setp.ne.s32 	%p56, %r649, 0;
	@%p56 bra 	$L__BB13_30;
$L__BB13_31:
	setp.lt.u32 	%p57, %r36, 768;
	@%p57 bra 	$L__BB13_34;
	cvt.u64.u32 	%rd102, %r653;
	cvt.u64.u32 	%rd103, %r648;
	add.s64 	%rd104, %rd102, %rd103;
	shl.b64 	%rd105, %rd104, 2;
	add.s64 	%rd106, %rd105, %rd16;
	add.s64 	%rd122, %rd106, 2048;
	add.s32 	%r656, %r653, %r648;
$L__BB13_33:
	mul.wide.u32 	%rd111, %r656, 4;
	add.s64 	%rd107, %rd16, %rd111;
	// begin inline asm
	ld.global.nc.u32 %r449, [%rd107];
	// end inline asm
	add.s32 	%r453, %r449, %r659;
	add.s64 	%rd108, %rd122, -1024;
	// begin inline asm
	ld.global.nc.u32 %r450, [%rd108];
	// end inline asm
	add.s32 	%r454, %r450, %r453;
	// begin inline asm
	ld.global.nc.u32 %r451, [%rd122];
	// end inline asm
	add.s32 	%r455, %r451, %r454;
	add.s64 	%rd110, %rd122, 1024;
	// begin inline asm
	ld.global.nc.u32 %r452, [%rd110];
	// end inline asm
	add.s32 	%r659, %r452, %r455;
	add.s32 	%r653, %r653, 1024;
	add.s64 	%rd122, %rd122, 4096;
	add.s32 	%r656, %r656, 1024;
	setp.lt.s32 	%p58, %r653, %r35;
	@%p58 bra 	$L__BB13_33;
$L__BB13_34:
	// begin inline asm
	mov.u32 %r456, %laneid;
	// end inline asm
	mov.b32 	%r459, 1;
	mov.b32 	%r480, 31;
	mov.b32 	%r481, -1;
	// begin inline asm
	shfl.sync.down.b32 %r457, %r659, %r459, %r480, %r481;
	// end inline asm
	setp.gt.s32 	%p59, %r456, 30;
	selp.b32 	%r482, 0, %r457, %p59;
	add.s32 	%r463, %r482, %r659;
	mov.b32 	%r464, 2;
	// begin inline asm
	shfl.sync.down.b32 %r462, %r463, %r464, %r480, %r481;
	// end inline asm
	setp.gt.s32 	%p60, %r456, 29;
	selp.b32 	%r483, 0, %r462, %p60;
	add.s32 	%r468, %r463, %r483;
	mov.b32 	%r469, 4;
	// begin inline asm
	shfl.sync.down.b32 %r467, %r468, %r469, %r480, %r481;
	// end inline asm
	setp.gt.s32 	%p61, %r456, 27;
	selp.b32 	%r484, 0, %r467, %p61;
	add.s32 	%r473, %r468, %r484;
	mov.b32 	%r474, 8;
	// begin inline asm
	shfl.sync.down.b32 %r472, %r473, %r474, %r480, %r481;
	// end inline asm
	setp.gt.s32 	%p62, %r456, 23;
	selp.b32 	%r485, 0, %r472, %p62;
	add.s32 	%r478, %r473, %r485;
	mov.b32 	%r479, 16;
	// begin inline asm
	shfl.sync.down.b32 %r477, %r478, %r479, %r480, %r481;
	// end inline asm
	setp.gt.s32 	%p63, %r456, 15;
	selp.b32 	%r486, 0, %r477, %p63;
	add.s32 	%r686, %r478, %r486;
	setp.ne.s32 	%p64, %r456, 0;
	@%p64 bra 	$L__BB13_36;
	shr.u32 	%r487, %r26, 3;
	and.b32  	%r488, %r487, 124;
	mov.u32 	%r489, _ZZN3cub18CUB_300001_SM_10006detail6reduce28DeviceReduceSingleTileKernelINS2_10policy_hubIiyN4cuda3std3__44plusIiEEE10Policy1000EPiSC_iS9_iiNS7_10__identityEEEvT0_T1_T2_T3_T4_T6_E12temp_storage;
	add.s32 	%r490, %r489, %r488;
	st.shared.u32 	[%r490+8], %r686;
$L__BB13_36:
	bar.sync 	0;
	setp.ne.s32 	%p65, %r26, 0;
	@%p65 bra 	$L__BB13_72;
	ld.shared.u32 	%r491, [_ZZN3cub18CUB_300001_SM_10006detail6reduce28DeviceReduceSingleTileKernelINS2_10policy_hubIiyN4cuda3std3__44plusIiEEE10Policy1000EPiSC_iS9_iiNS7_10__identityEEEvT0_T1_T2_T3_T4_T6_E12temp_storage+12];
	add.s32 	%r492, %r491, %r686;
	ld.shared.u32 	%r493, [_ZZN3cub18CUB_300001_SM_10006detail6reduce28DeviceReduceSingleTileKernelINS2_10policy_hubIiyN4cuda3std3__44plusIiEEE10Policy1000EPiSC_iS9_iiNS7_10__identityEEEvT0_T1_T2_T3_T4_T6_E12temp_storage+16];
	add.s32 	%r494, %r492, %r493;
	ld.shared.u32 	%r495, [_ZZN3cub18CUB_300001_SM_10006detail6reduce28DeviceReduceSingleTileKernelINS2_10policy_hubIiyN4cuda3std3__44plusIiEEE10Policy1000EPiSC_iS9_iiNS7_10__identityEEEvT0_T1_T2_T3_T4_T6_E12temp_storage+20];
	add.s32 	%r496, %r494, %r495;
	ld.shared.u32 	%r497, [_ZZN3cub18CUB_300001_SM_10006detail6reduce28DeviceReduceSingleTileKernelINS2_10policy_hubIiyN4cuda3std3__44plusIiEEE10Policy1000EPiSC_iS9_iiNS7_10__identityEEEvT0_T1_T2_T3_T4_T6_E12temp_storage+24];
	add.s32 	%r498, %r496, %r497;
	ld.shared.u32 	%r499, [_ZZN3cub18CUB_300001_SM_10006detail6reduce28DeviceReduceSingleTileKernelINS2_10policy_hubIiyN4cuda3std3__44plusIiEEE10Policy1000EPiSC_iS9_iiNS7_10__identityEEEvT0_T1_T2_T3_T4_T6_E12temp_storage+28];
	add.s32 	%r500, %r498, %r499;
	ld.shared.u32 	%r501, [_ZZN3cub18CUB_300001_SM_10006detail6reduce28DeviceReduceSingleTileKernelINS2_10policy_hubIiyN4cuda3std3__44plusIiEEE10Policy1000EPiSC_iS9_iiNS7_10__identityEEEvT0_T1_T2_T3_T4_T6_E12temp_storage+32];
	add.s32 	%r502, %r500, %r501;
	ld.shared.u32 	%r503, [_ZZN3cub18CUB_300001_SM_10006detail6reduce28DeviceReduceSingleTileKernelINS2_10policy_hubIiyN4cuda3std3__44plusIiEEE10Policy1000EPiSC_iS9_iiNS7_10__identityEEEvT0_T1_T2_T3_T4_T6_E12temp_storage+36];
	add.s32 	%r686, %r502, %r503;
	bra.uni 	$L__BB13_72;
$L__BB13_38:
	setp.gt.s32 	%p3, %r120, 4095;
	@%p3 bra 	$L__BB13_56;
	mov.u32 	%r60, %tid.x;
	setp.ge.s32 	%p20, %r60, %r120;
	mov.b32 	%r670, 0;
	mov.u32 	%r665, %r60;
	@%p20 bra 	$L__BB13_41;
	mul.wide.u32 	%rd66, %r60, 4;
	add.s64 	%rd65, %rd16, %rd66;
	// begin inline asm
	ld.global.nc.u32 %r670, [%rd65];
	// end inline asm
	add.s32 	%r665, %r60, 256;
$L__BB13_41:
	setp.ge.s32 	%p21, %r665, %r120;
	@%p21 bra 	$L__BB13_47;
	not.b32 	%r252, %r665;
	add.s32 	%r65, %r120, %r252;
	and.b32  	%r253, %r65, 768;
	setp.eq.s32 	%p22, %r253, 768;
	@%p22 bra 	$L__BB13_45;
	mul.wide.u32 	%rd67, %r665, 4;
	add.s64 	%rd123, %rd16, %rd67;
	shr.u32 	%r254, %r65, 8;
	add.s32 	%r255, %r254, 1;
	and.b32  	%r256, %r255, 3;
	neg.s32 	%r662, %r256;
$L__BB13_44:
	.pragma "nounroll";
	// begin inline asm
	ld.global.nc.u32 %r257, [%rd123];
	// end inline asm
	add.s32 	%r670, %r257, %r670;
	add.s32 	%r665, %r665, 256;
	add.s64 	%rd123, %rd123, 1024;
	add.s32 	%r662, %r662, 1;
	setp.ne.s32 	%p23, %r662, 0;
	@%p23 bra 	$L__BB13_44;
$L__BB13_45:
	setp.lt.u32 	%p24, %r65, 768;
	@%p24 bra 	$L__BB13_47;
$L__BB13_46:
	mul.wide.s32 	%rd73, %r665, 4;
	add.s64 	%rd69, %rd16, %rd73;
	// begin inline asm
	ld.global.nc.u32 %r258, [%rd69];
	// end inline asm
	add.s32 	%r262, %r258, %r670;
	add.s64 	%rd70, %rd69, 1024;
	// begin inline asm
	ld.global.nc.u32 %r259, [%rd70];
	// end inline asm
	add.s32 	%r263, %r259, %r262;
	add.s64 	%rd71, %rd69, 2048;
	// begin inline asm
	ld.global.nc.u32 %r260, [%rd71];
	// end inline asm
	add.s32 	%r264, %r260, %r263;
	add.s64 	%rd72, %rd69, 3072;
	// begin inline asm
	ld.global.nc.u32 %r261, [%rd72];
	// end inline asm
	add.s32 	%r670, %r261, %r264;
	add.s32 	%r665, %r665, 1024;
	setp.lt.s32 	%p25, %r665, %r120;
	@%p25 bra 	$L__BB13_46;
$L__BB13_47:
	setp.lt.s32 	%p26, %r120, 256;
	@%p26 bra 	$L__BB13_52;
	// begin inline asm
	mov.u32 %r328, %laneid;
	// end inline asm
	mov.b32 	%r331, 1;
	mov.b32 	%r352, 31;
	mov.b32 	%r353, -1;
	// begin inline asm
	shfl.sync.down.b32 %r329, %r670, %r331, %r352, %r353;
	// end inline asm
	setp.gt.s32 	%p42, %r328, 30;
	selp.b32 	%r354, 0, %r329, %p42;
	add.s32 	%r335, %r354, %r670;
	mov.b32 	%r336, 2;
	// begin inline asm
	shfl.sync.down.b32 %r334, %r335, %r336, %r352, %r353;
	// end inline asm
	setp.gt.s32 	%p43, %r328, 29;
	selp.b32 	%r355, 0, %r334, %p43;
	add.s32 	%r340, %r335, %r355;
	mov.b32 	%r341, 4;
	// begin inline asm
	shfl.sync.down.b32 %r339, %r340, %r341, %r352, %r353;
	// end inline asm
	setp.gt.s32 	%p44, %r328, 27;
	selp.b32 	%r356, 0, %r339, %p44;
	add.s32 	%r345, %r340, %r356;
	mov.b32 	%r346, 8;
	// begin inline asm
	shfl.sync.down.b32 %r344, %r345, %r346, %r352, %r353;
	// end inline asm
	setp.gt.s32 	%p45, %r328, 23;
	selp.b32 	%r357, 0, %r344, %p45;
	add.s32 	%r350, %r345, %r357;
	mov.b32 	%r351, 16;
	// begin inline asm
	shfl.sync.down.b32 %r349, %r350, %r351, %r352, %r353;
	// end inline asm
	setp.gt.s32 	%p46, %r328, 15;
	selp.b32 	%r358, 0, %r349, %p46;
	add.s32 	%r686, %r350, %r358;
	setp.ne.s32 	%p47, %r328, 0;
	@%p47 bra 	$L__BB13_50;
	shr.u32 	%r359, %r60, 3;
	and.b32  	%r360, %r359, 124;
	mov.u32 	%r361, _ZZN3cub18CUB_300001_SM_10006detail6reduce28DeviceReduceSingleTileKernelINS2_10policy_hubIiyN4cuda3std3__44plusIiEEE10Policy1000EPiSC_iS9_iiNS7_10__identityEEEvT0_T1_T2_T3_T4_T6_E12temp_storage;
	add.s32 	%r362, %r361, %r360;
	st.shared.u32 	[%r362+8], %r686;
$L__BB13_50:
	bar.sync 	0;
	setp.ne.s32 	%p48, %r60, 0;
	@%p48 bra 	$L__BB13_72;
	ld.shared.u32 	%r363, [_ZZN3cub18CUB_300001_SM_10006detail6reduce28DeviceReduceSingleTileKernelINS2_10policy_hubIiyN4cuda3std3__44plusIiEEE10Policy1000EPiSC_iS9_iiNS7_10__identityEEEvT0_T1_T2_T3_T4_T6_E12temp_storage+12];
	add.s32 	%r364, %r363, %r686;
	ld.shared.u32 	%r365, [_ZZN3cub18CUB_300001_SM_10006detail6reduce28DeviceReduceSingleTileKernelINS2_10policy_hubIiyN4cuda3std3__44plusIiEEE10Policy1000EPiSC_iS9_iiNS7_10__identityEEEvT0_T1_T2_T3_T4_T6_E12temp_storage+16];
	add.s32 	%r366, %r364, %r365;
	ld.shared.u32 	%r367, [_ZZN3cub18CUB_300001_SM_10006detail6reduce28DeviceReduceSingleTileKernelINS2_10policy_hubIiyN4cuda3std3__44plusIiEEE10Policy1000EPiSC_iS9_iiNS7_10__identityEEEvT0_T1_T2_T3_T4_T6_E12temp_storage+20];
	add.s32 	%r368, %r366, %r367;
	ld.shared.u32 	%r369, [_ZZN3cub18CUB_300001_SM_10006detail6reduce28DeviceReduceSingleTileKernelINS2_10policy_hubIiyN4cuda3std3__44plusIiEEE10Policy1000EPiSC_iS9_iiNS7_10__identityEEEvT0_T1_T2_T3_T4_T6_E12temp_storage+24];
	add.s32 	%r370, %r368, %r369;
	ld.shared.u32 	%r371, [_ZZN3cub18CUB_300001_SM_10006detail6reduce28DeviceReduceSingleTileKernelINS2_10policy_hubIiyN4cuda3std3__44plusIiEEE10Policy1000EPiSC_iS9_iiNS7_10__identityEEEvT0_T1_T2_T3_T4_T6_E12temp_storage+28];
	add.s32 	%r372, %r370, %r371;
	ld.shared.u32 	%r373, [_ZZN3cub18CUB_300001_SM_10006detail6reduce28DeviceReduceSingleTileKernelINS2_10policy_hubIiyN4cuda3std3__44plusIiEEE10Policy1000EPiSC_iS9_iiNS7_10__identityEEEvT0_T1_T2_T3_T4_T6_E12temp_storage+32];
	add.s32 	%r374, %r372, %r373;
	ld.shared.u32 	%r375, [_ZZN3cub18CUB_300001_SM_10006detail6reduce28DeviceReduceSingleTileKernelINS2_10policy_hubIiyN4cuda3std3__44plusIiEEE10Policy1000EPiSC_iS9_iiNS7_10__identityEEEvT0_T1_T2_T3_T4_T6_E12temp_storage+36];
	add.s32 	%r686, %r374, %r375;
	bra.uni 	$L__BB13_72;
$L__BB13_52:
	// begin inline asm
	mov.u32 %r265, %laneid;
	// end inline asm
	and.b32  	%r291, %r60, 992;
	add.s32 	%r292, %r291, 32;
	setp.gt.s32 	%p27, %r292, %r120;
	not.b32 	%r293, %r291;
	add.s32 	%r294, %r120, %r293;
	selp.b32 	%r289, %r294, 31, %p27;
	mov.b32 	%r268, 1;
	mov.b32 	%r290, -1;
	// begin inline asm
	shfl.sync.down.b32 %r266, %r670, %r268, %r289, %r290;
	// end inline asm
	setp.lt.s32 	%p28, %r265, %r289;
	selp.b32 	%r295, %r266, 0, %p28;
	add.s32 	%r272, %r295, %r670;
	mov.b32 	%r273, 2;
	// begin inline asm
	shfl.sync.down.b32 %r271, %r272, %r273, %r289, %r290;
	// end inline asm
	add.s32 	%r296, %r265, 2;
	setp.gt.s32 	%p29, %r296, %r289;
	selp.b32 	%r297, 0, %r271, %p29;
	add.s32 	%r277, %r272, %r297;
	mov.b32 	%r278, 4;
	// begin inline asm
	shfl.sync.down.b32 %r276, %r277, %r278, %r289, %r290;
	// end inline asm
	add.s32 	%r298, %r265, 4;
	setp.gt.s32 	%p30, %r298, %r289;
	selp.b32 	%r299, 0, %r276, %p30;
	add.s32 	%r282, %r277, %r299;
	mov.b32 	%r283, 8;
	// begin inline asm
	shfl.sync.down.b32 %r281, %r282, %r283, %r289, %r290;
	// end inline asm
	add.s32 	%r300, %r265, 8;
	setp.gt.s32 	%p31, %r300, %r289;
	selp.b32 	%r301, 0, %r281, %p31;
	add.s32 	%r287, %r282, %r301;
	mov.b32 	%r288, 16;
	// begin inline asm
	shfl.sync.down.b32 %r286, %r287, %r288, %r289, %r290;
	// end inline asm
	add.s32 	%r302, %r265, 16;
	setp.gt.s32 	%p32, %r302, %r289;
	selp.b32 	%r303, 0, %r286, %p32;
	add.s32 	%r686, %r287, %r303;
	setp.ne.s32 	%p33, %r265, 0;
	@%p33 bra 	$L__BB13_54;
	shr.u32 	%r304, %r60, 3;
	and.b32  	%r305, %r304, 124;
	mov.u32 	%r306, _ZZN3cub18CUB_300001_SM_10006detail6reduce28DeviceReduceSingleTileKernelINS2_10policy_hubIiyN4cuda3std3__44plusIiEEE10Policy1000EPiSC_iS9_iiNS7_10__identityEEEvT0_T1_T2_T3_T4_T6_E12temp_storage;
	add.s32 	%r307, %r306, %r305;
	st.shared.u32 	[%r307+8], %r686;
$L__BB13_54:
	bar.sync 	0;
	setp.ne.s32 	%p34, %r60, 0;
	@%p34 bra 	$L__BB13_72;
	setp.gt.s32 	%p35, %r120, 32;
	ld.shared.u32 	%r308, [_ZZN3cub18CUB_300001_SM_10006detail6reduce28DeviceReduceSingleTileKernelINS2_10policy_hubIiyN4cuda3std3__44plusIiEEE10Policy1000EPiSC_iS9_iiNS7_10__identityEEEvT0_T1_T2_T3_T4_T6_E12temp_storage+12];
	selp.b32 	%r309, %r308, 0, %p35;
	add.s32 	%r310, %r309, %r686;
	setp.gt.s32 	%p36, %r120, 64;
	ld.shared.u32 	%r311, [_ZZN3cub18CUB_300001_SM_10006detail6reduce28DeviceReduceSingleTileKernelINS2_10policy_hubIiyN4cuda3std3__44plusIiEEE10Policy1000EPiSC_iS9_iiNS7_10__identityEEEvT0_T1_T2_T3_T4_T6_E12temp_storage+16];
	selp.b32 	%r312, %r311, 0, %p36;
	add.s32 	%r313, %r310, %r312;
	setp.gt.s32 	%p37, %r120, 96;
	ld.shared.u32 	%r314, [_ZZN3cub18CUB_300001_SM_10006detail6reduce28DeviceReduceSingleTileKernelINS2_10policy_hubIiyN4cuda3std3__44plusIiEEE10Policy1000EPiSC_iS9_iiNS7_10__identityEEEvT0_T1_T2_T3_T4_T6_E12temp_storage+20];
	selp.b32 	%r315, %r314, 0, %p37;
	add.s32 	%r316, %r313, %r315;
	setp.gt.s32 	%p38, %r120, 128;
	ld.shared.u32 	%r317, [_ZZN3cub18CUB_300001_SM_10006detail6reduce28DeviceReduceSingleTileKernelINS2_10policy_hubIiyN4cuda3std3__44plusIiEEE10Policy1000EPiSC_iS9_iiNS7_10__identityEEEvT0_T1_T2_T3_T4_T6_E12temp_storage+24];
	selp.b32 	%r318, %r317, 0, %p38;
	add.s32 	%r319, %r316, %r318;
	setp.gt.s32 	%p39, %r120, 160;
	ld.shared.u32 	%r320, [_ZZN3cub18CUB_300001_SM_10006detail6reduce28DeviceReduceSingleTileKernelINS2_10policy_hubIiyN4cuda3std3__44plusIiEEE10Policy1000EPiSC_iS9_iiNS7_10__identityEEEvT0_T1_T2_T3_T4_T6_E12temp_storage+28];
	selp.b32 	%r321, %r320, 0, %p39;
	add.s32 	%r322, %r319, %r321;
	setp.gt.s32 	%p40, %r120, 192;
	ld.shared.u32 	%r323, [_ZZN3cub18CUB_300001_SM_10006detail6reduce28DeviceReduceSingleTileKernelINS2_10policy_hubIiyN4cuda3std3__44plusIiEEE10Policy1000EPiSC_iS9_iiNS7_10__identityEEEvT0_T1_T2_T3_T4_T6_E12temp_storage+32];
	selp.b32 	%r324, %r323, 0, %p40;
	add.s32 	%r325, %r322, %r324;
	setp.gt.s32 	%p41, %r120, 224;
	ld.shared.u32 	%r326, [_ZZN3cub18CUB_300001_SM_10006detail6reduce28DeviceReduceSingleTileKernelINS2_10policy_hubIiyN4cuda3std3__44plusIiEEE10Policy1000EPiSC_iS9_iiNS7_10__identityEEEvT0_T1_T2_T3_T4_T6_E12temp_storage+36];
	selp.b32 	%r327, %r326, 0, %p41;
	add.s32 	%r686, %r325, %r327;
	bra.uni 	$L__BB13_72;
$L__BB13_56:
	mov.u32 	%r85, %tid.x;
	mul.wide.u32 	%rd35, %r85, 4;
	add.s64 	%rd19, %rd16, %rd35;
	// begin inline asm
	ld.global.nc.u32 %r122, [%rd19];
	// end inline asm
	add.s64 	%rd20, %rd19, 1024;
	// begin inline asm
	ld.global.nc.u32 %r123, [%rd20];
	// end inline asm
	add.s64 	%rd21, %rd19, 2048;
	// begin inline asm
	ld.global.nc.u32 %r124, [%rd21];
	// end inline asm
	add.s64 	%rd22, %rd19, 3072;
	// begin inline asm
	ld.global.nc.u32 %r125, [%rd22];
	// end inline asm
	add.s64 	%rd23, %rd19, 4096;
	// begin inline asm
	ld.global.nc.u32 %r126, [%rd23];
	// end inline asm
	add.s64 	%rd24, %rd19, 5120;
	// begin inline asm
	ld.global.nc.u32 %r127, [%rd24];
	// end inline asm
	add.s64 	%rd25, %rd19, 6144;
	// begin inline asm
	ld.global.nc.u32 %r128, [%rd25];
	// end inline asm
	add.s64 	%rd26, %rd19, 7168;
	// begin inline asm
	ld.global.nc.u32 %r129, [%rd26];
	// end inline asm
	add.s64 	%rd27, %rd19, 8192;
	// begin inline asm
	ld.global.nc.u32 %r130, [%rd27];
	// end inline asm
	add.s64 	%rd28, %rd19, 9216;
	// begin inline asm
	ld.global.nc.u32 %r131, [%rd28];
	// end inline asm
	add.s64 	%rd29, %rd19, 10240;
	// begin inline asm
	ld.global.nc.u32 %r132, [%rd29];
	// end inline asm
	add.s64 	%rd30, %rd19, 11264;
	// begin inline asm
	ld.global.nc.u32 %r133, [%rd30];
	// end inline asm
	add.s64 	%rd31, %rd19, 12288;
	// begin inline asm
	ld.global.nc.u32 %r134, [%rd31];
	// end inline asm
	add.s64 	%rd32, %rd19, 13312;
	// begin inline asm
	ld.global.nc.u32 %r135, [%rd32];
	// end inline asm
	add.s64 	%rd33, %rd19, 14336;
	// begin inline asm
	ld.global.nc.u32 %r136, [%rd33];
	// end inline asm
	add.s64 	%rd34, %rd19, 15360;
	// begin inline asm
	ld.global.nc.u32 %r137, [%rd34];
	// end inline asm
	add.s32 	%r139, %r123, %r122;
	add.s32 	%r140, %r124, %r139;
	add.s32 	%r141, %r125, %r140;
	add.s32 	%r142, %r126, %r141;
	add.s32 	%r143, %r127, %r142;
	add.s32 	%r144, %r128, %r143;
	add.s32 	%r145, %r129, %r144;
	add.s32 	%r146, %r130, %r145;
	add.s32 	%r147, %r131, %r146;
	add.s32 	%r148, %r132, %r147;
	add.s32 	%r149, %r133, %r148;
	add.s32 	%r150, %r134, %r149;
	add.s32 	%r151, %r135, %r150;
	add.s32 	%r152, %r136, %r151;
	add.s32 	%r685, %r137, %r152;
	setp.lt.u32 	%p4, %r120, 8192;
	mov.b32 	%r674, 4096;
	@%p4 bra 	$L__BB13_60;
	add.s32 	%r87, %r120, -4096;
	mov.b32 	%r674, 4096;
$L__BB13_58:
	mul.wide.s32 	%rd52, %r674, 4;
	add.s64 	%rd36, %rd19, %rd52;
	// begin inline asm
	ld.global.nc.u32 %r154, [%rd36];
	// end inline asm
	add.s64 	%rd37, %rd36, 1024;
	// begin inline asm
	ld.global.nc.u32 %r155, [%rd37];
	// end inline asm
	add.s64 	%rd38, %rd36, 2048;
	// begin inline asm
	ld.global.nc.u32 %r156, [%rd38];
	// end inline asm
	add.s64 	%rd39, %rd36, 3072;
	// begin inline asm
	ld.global.nc.u32 %r157, [%rd39];
	// end inline asm
	add.s64 	%rd40, %rd36, 4096;
	// begin inline asm
	ld.global.nc.u32 %r158, [%rd40];
	// end inline asm
	add.s64 	%rd41, %rd36, 5120;
	// begin inline asm
	ld.global.nc.u32 %r159, [%rd41];
	// end inline asm
	add.s64 	%rd42, %rd36, 6144;
	// begin inline asm
	ld.global.nc.u32 %r160, [%rd42];
	// end inline asm
	add.s64 	%rd43, %rd36, 7168;
	// begin inline asm
	ld.global.nc.u32 %r161, [%rd43];
	// end inline asm
	add.s64 	%rd44, %rd36, 8192;
	// begin inline asm
	ld.global.nc.u32 %r162, [%rd44];
	// end inline asm
	add.s64 	%rd45, %rd36, 9216;
	// begin inline asm
	ld.global.nc.u32 %r163, [%rd45];
	// end inline asm
	add.s64 	%rd46, %rd36, 10240;
	// begin inline asm
	ld.global.nc.u32 %r164, [%rd46];
	// end inline asm
	add.s64 	%rd47, %rd36, 11264;
	// begin inline asm
	ld.global.nc.u32 %r165, [%rd47];
	// end inline asm
	add.s64 	%rd48, %rd36, 12288;
	// begin inline asm
	ld.global.nc.u32 %r166, [%rd48];
	// end inline asm
	add.s64 	%rd49, %rd36, 13312;
	// begin inline asm
	ld.global.nc.u32 %r167, [%rd49];
	// end inline asm
	add.s64 	%rd50, %rd36, 14336;
	// begin inline asm
	ld.global.nc.u32 %r168, [%rd50];
	// end inline asm
	add.s64 	%rd51, %rd36, 15360;
	// begin inline asm
	ld.global.nc.u32 %r169, [%rd51];
	// end inline asm
	add.s32 	%r170, %r154, %r685;
	add.s32 	%r171, %r155, %r170;
	add.s32 	%r172, %r156, %r171;
	add.s32 	%r173, %r157, %r172;
	add.s32 	%r174, %r158, %r173;
	add.s32 	%r175, %r159, %r174;
	add.s32 	%r176, %r160, %r175;
	add.s32 	%r177, %r161, %r176;
	add.s32 	%r178, %r162, %r177;
	add.s32 	%r179, %r163, %r178;
	add.s32 	%r180, %r164, %r179;
	add.s32 	%r181, %r165, %r180;
	add.s32 	%r182, %r166, %r181;
	add.s32 	%r183, %r167, %r182;
	add.s32 	%r184, %r168, %r183;
	add.s32 	%r685, %r169, %r184;
	sub.s32 	%r185, %r120, %r674;
	setp.lt.s32 	%p5, %r185, 4096;
	@%p5 bra 	$L__BB13_68;
	add.s32 	%r674, %r674, 4096;
	setp.le.s32 	%p6, %r674, %r87;
	@%p6 bra 	$L__BB13_58;
$L__BB13_60:
	setp.le.s32 	%p7, %r120, %r674;
	@%p7 bra 	$L__BB13_68;
	sub.s32 	%r94, %r120, %r674;
	setp.ge.s32 	%p8, %r85, %r94;
	@%p8 bra 	$L__BB13_68;
	not.b32 	%r187, %r85;
	add.s32 	%r188, %r120, %r187;
	sub.s32 	%r95, %r188, %r674;
	and.b32  	%r189, %r95, 768;
	setp.eq.s32 	%p9, %r189, 768;
	mov.u32 	%r679, %r85;
	@%p9 bra 	$L__BB13_65;
	add.s32 	%r676, %r85, %r674;
	shr.u32 	%r190, %r95, 8;
	add.s32 	%r191, %r190, 1;
	and.b32  	%r192, %r191, 3;
	neg.s32 	%r675, %r192;
	mov.u32 	%r679, %r85;
$L__BB13_64:
	.pragma "nounroll";
	mul.wide.u32 	%rd54, %r676, 4;
	add.s64 	%rd53, %rd16, %rd54;
	// begin inline asm
	ld.global.nc.u32 %r193, [%rd53];
	// end inline asm
	add.s32 	%r685, %r193, %r685;
	add.s32 	%r679, %r679, 256;
	add.s32 	%r676, %r676, 256;
	add.s32 	%r675, %r675, 1;
	setp.ne.s32 	%p10, %r675, 0;
	@%p10 bra 	$L__BB13_64;
$L__BB13_65:
	setp.lt.u32 	%p11, %r95, 768;
	@%p11 bra 	$L__BB13_68;
	cvt.u64.u32 	%rd55, %r679;
	cvt.u64.u32 	%rd56, %r674;
	add.s64 	%rd57, %rd55, %rd56;
	shl.b64 	%rd58, %rd57, 2;
	add.s64 	%rd59, %rd58, %rd16;
	add.s64 	%rd124, %rd59, 2048;
	add.s32 	%r682, %r679, %r674;
$L__BB13_67:
	mul.wide.u32 	%rd64, %r682, 4;
	add.s64 	%rd60, %rd16, %rd64;
	// begin inline asm
	ld.global.nc.u32 %r194, [%rd60];
	// end inline asm
	add.s32 	%r198, %r194, %r685;
	add.s64 	%rd61, %rd124, -1024;
	// begin inline asm
	ld.global.nc.u32 %r195, [%rd61];
	// end inline asm
	add.s32 	%r199, %r195, %r198;
	// begin inline asm
	ld.global.nc.u32 %r196, [%rd124];
	// end inline asm
	add.s32 	%r200, %r196, %r199;
	add.s64 	%rd63, %rd124, 1024;
	// begin inline asm
	ld.global.nc.u32 %r197, [%rd63];
	// end inline asm
	add.s32 	%r685, %r197, %r200;
	add.s32 	%r679, %r679, 1024;
	add.s64 	%rd124, %rd124, 4096;
	add.s32 	%r682, %r682, 1024;
	setp.lt.s32 	%p12, %r679, %r94;
	@%p12 bra 	$L__BB13_67;
$L__BB13_68:
	// begin inline asm
	mov.u32 %r201, %laneid;
	// end inline asm
	mov.b32 	%r204, 1;
	mov.b32 	%r225, 31;
	mov.b32 	%r226, -1;
	// begin inline asm
	shfl.sync.down.b32 %r202, %r685, %r204, %r225, %r226;
	// end inline asm
	setp.gt.s32 	%p13, %r201, 30;
	selp.b32 	%r227, 0, %r202, %p13;
	add.s32 	%r208, %r227, %r685;
	mov.b32 	%r209, 2;
	// begin inline asm
	shfl.sync.down.b32 %r207, %r208, %r209, %r225, %r226;
	// end inline asm
	setp.gt.s32 	%p14, %r201, 29;
	selp.b32 	%r228, 0, %r207, %p14;
	add.s32 	%r213, %r208, %r228;
	mov.b32 	%r214, 4;
	// begin inline asm
	shfl.sync.down.b32 %r212, %r213, %r214, %r225, %r226;
	// end inline asm
	setp.gt.s32 	%p15, %r201, 27;
	selp.b32 	%r229, 0, %r212, %p15;
	add.s32 	%r218, %r213, %r229;
	mov.b32 	%r219, 8;
	// begin inline asm
	shfl.sync.down.b32 %r217, %r218, %r219, %r225, %r226;
	// end inline asm
	setp.gt.s32 	%p16, %r201, 23;
	selp.b32 	%r230, 0, %r217, %p16;
	add.s32 	%r223, %r218, %r230;
	mov.b32 	%r224, 16;
	// begin inline asm
	shfl.sync.down.b32 %r222, %r223, %r224, %r225, %r226;
	// end inline asm
	setp.gt.s32 	%p17, %r201, 15;
	selp.b32 	%r231, 0, %r222, %p17;
	add.s32 	%r686, %r223, %r231;
	setp.ne.s32 	%p18, %r201, 0;
	@%p18 bra 	$L__BB13_70;
	shr.u32 	%r232, %r85, 3;
	and.b32  	%r233, %r232, 124;
	mov.u32 	%r234, _ZZN3cub18CUB_300001_SM_10006detail6reduce28DeviceReduceSingleTileKernelINS2_10policy_hubIiyN4cuda3std3__44plusIiEEE10Policy1000EPiSC_iS9_iiNS7_10__identityEEEvT0_T1_T2_T3_T4_T6_E12temp_storage;
	add.s32 	%r235, %r234, %r233;
	st.shared.u32 	[%r235+8], %r686;
$L__BB13_70:
	bar.sync 	0;
	setp.ne.s32 	%p19, %r85, 0;
	@%p19 bra 	$L__BB13_72;
	ld.shared.u32 	%r236, [_ZZN3cub18CUB_300001_SM_10006detail6reduce28DeviceReduceSingleTileKernelINS2_10policy_hubIiyN4cuda3std3__44plusIiEEE10Policy1000EPiSC_iS9_iiNS7_10__identityEEEvT0_T1_T2_T3_T4_T6_E12temp_storage+12];
	add.s32 	%r237, %r236, %r686;
	ld.shared.u32 	%r238, [_ZZN3cub18CUB_300001_SM_10006detail6reduce28DeviceReduceSingleTileKernelINS2_10policy_hubIiyN4cuda3std3__44plusIiEEE10Policy1000EPiSC_iS9_iiNS7_10__identityEEEvT0_T1_T2_T3_T4_T6_E12temp_storage+16];
	add.s32 	%r239, %r237, %r238;
	ld.shared.u32 	%r240, [_ZZN3cub18CUB_300001_SM_10006detail6reduce28DeviceReduceSingleTileKernelINS2_10policy_hubIiyN4cuda3std3__44plusIiEEE10Policy1000EPiSC_iS9_iiNS7_10__identityEEEvT0_T1_T2_T3_T4_T6_E12temp_storage+20];
	add.s32 	%r241, %r239, %r240;
	ld.shared.u32 	%r242, [_ZZN3cub18CUB_300001_SM_10006detail6reduce28DeviceReduceSingleTileKernelINS2_10policy_hubIiyN4cuda3std3__44plusIiEEE10Policy1000EPiSC_iS9_iiNS7_10__identityEEEvT0_T1_T2_T3_T4_T6_E12temp_storage+24];
	add.s32 	%r243, %r241, %r242;
	ld.shared.u32 	%r244, [_ZZN3cub18CUB_300001_SM_10006detail6reduce28DeviceReduceSingleTileKernelINS2_10policy_hubIiyN4cuda3std3__44plusIiEEE10Policy1000EPiSC_iS9_iiNS7_10__identityEEEvT0_T1_T2_T3_T4_T6_E12temp_storage+28];
	add.s32 	%r245, %r243, %r244;
	ld.shared.u32 	%r246, [_ZZN3cub18CUB_300001_SM_10006detail6reduce28DeviceReduceSingleTileKernelINS2_10policy_hubIiyN4cuda3std3__44plusIiEEE10Policy1000EPiSC_iS9_iiNS7_10__identityEEEvT0_T1_T2_T3_T4_T6_E12temp_storage+32];
	add.s32 	%r247, %r245, %r246;
	ld.shared.u32 	%r248, [_ZZN3cub18CUB_300001_SM_10006detail6reduce28DeviceReduceSingleTileKernelINS2_10policy_hubIiyN4cuda3std3__44plusIiEEE10Policy1000EPiSC_iS9_iiNS7_10__identityEEEvT0_T1_T2_T3_T4_T6_E12temp_storage+36];
	add.s32 	%r686, %r247, %r248;
$L__BB13_72:
	mov.u32 	%r631, %tid.x;
	setp.ne.s32 	%p95, %r631, 0;
	@%p95 bra 	$L__BB13_74;
	add.s32 	%r632, %r686, %r121;
	st.global.u32 	[%rd1], %r632;
$L__BB13_74:
	ret;

}


// ===== COMPILED SASS (sm_100) =====

	.target	sm_100

	.elftype	@"ET_EXEC"


//--------------------- .note.nv.tkinfo           --------------------------
	.section	.note.nv.tkinfo,"",@"SHT_NOTE"
	.sectionflags	@"SHF_NOTE_NV_TKINFO"
	.tkinfo
        /*0018*/ 	.word	0x00000002
        /*0030*/ 	.string	""
        /*0030*/ 	.string	"ptxas"
        /*0030*/ 	.string	"Cuda compilation tools, release 13.0, V13.0.88"
        /*0030*/ 	.string	"Build cuda_13.0.r13.0/compiler.36424714_0"
        /*0030*/ 	.string	"-arch sm_100 -m 64 "



//--------------------- .note.nv.cuinfo           --------------------------
	.section	.note.nv.cuinfo,"",@"SHT_NOTE"
	.sectionflags	@"SHF_NOTE_NV_CUINFO"
        /*0018*/ 	.short	0x0002
        /*001a*/ 	.short	0x0064
        /*001c*/ 	.short	0x0082
	.zero		2


//--------------------- .nv.info                  --------------------------
	.section	.nv.info,"",@"SHT_CUDA_INFO"
	.align	4


	//----- nvinfo : EIATTR_REGCOUNT
	.align		4
        /*0000*/ 	.byte	0x04, 0x2f
        /*0002*/ 	.short	(.L_46 - .L_45)
	.align		4
.L_45:
        /*0004*/ 	.word	index@(_Z14reduce_kernel1PiS_i)
        /*0008*/ 	.word	0x0000000c


	//----- nvinfo : EIATTR_FRAME_SIZE
	.align		4
.L_46:
        /*000c*/ 	.byte	0x04, 0x11
        /*000e*/ 	.short	(.L_48 - .L_47)
	.align		4
.L_47:
        /*0010*/ 	.word	index@(_Z14reduce_kernel1PiS_i)
        /*0014*/ 	.word	0x00000000


	//----- nvinfo : EIATTR_REGCOUNT
	.align		4
.L_48:
        /*0018*/ 	.byte	0x04, 0x2f
        /*001a*/ 	.short	(.L_50 - .L_49)
	.align		4
.L_49:
        /*001c*/ 	.word	index@(_Z14reduce_kernel2PiS_i)
        /*0020*/ 	.word	0x0000000c


	//----- nvinfo : EIATTR_FRAME_SIZE
	.align		4
.L_50:
        /*0024*/ 	.byte	0x04, 0x11
        /*0026*/ 	.short	(.L_52 - .L_51)
	.align		4
.L_51:
        /*0028*/ 	.word	index@(_Z14reduce_kernel2PiS_i)
        /*002c*/ 	.word	0x00000000


	//----- nvinfo : EIATTR_REGCOUNT
	.align		4
.L_52:
        /*0030*/ 	.byte	0x04, 0x2f
        /*0032*/ 	.short	(.L_54 - .L_53)
	.align		4
.L_53:
        /*0034*/ 	.word	index@(_Z14reduce_kernel3PiS_i)
        /*0038*/ 	.word	0x0000000c


	//----- nvinfo : EIATTR_FRAME_SIZE
	.align		4
.L_54:
        /*003c*/ 	.byte	0x04, 0x11
        /*003e*/ 	.short	(.L_56 - .L_55)
	.align		4
.L_55:
        /*0040*/ 	.word	index@(_Z14reduce_kernel3PiS_i)
        /*0044*/ 	.word	0x00000000


	//----- nvinfo : EIATTR_REGCOUNT
	.align		4
.L_56:
        /*0048*/ 	.byte	0x04, 0x2f
        /*004a*/ 	.short	(.L_58 - .L_57)
	.align		4
.L_57:
        /*004c*/ 	.word	index@(_Z14reduce_kernel4PiS_i)
        /*0050*/ 	.word	0x00000012


	//----- nvinfo : EIATTR_FRAME_SIZE
	.align		4
.L_58:
        /*0054*/ 	.byte	0x04, 0x11
        /*0056*/ 	.short	(.L_60 - .L_59)
	.align		4
.L_59:
        /*0058*/ 	.word	index@(_Z14reduce_kernel4PiS_i)
        /*005c*/ 	.word	0x00000000


	//----- nvinfo : EIATTR_REGCOUNT
	.align		4
.L_60:
        /*0060*/ 	.byte	0x04, 0x2f
        /*0062*/ 	.short	(.L_62 - .L_61)
	.align		4
.L_61:
        /*0064*/ 	.word	index@(_Z14reduce_kernel5PiS_i)
        /*0068*/ 	.word	0x0000000f


	//----- nvinfo : EIATTR_FRAME_SIZE
	.align		4
.L_62:
        /*006c*/ 	.byte	0x04, 0x11
        /*006e*/ 	.short	(.L_64 - .L_63)
	.align		4
.L_63:
        /*0070*/ 	.word	index@(_Z14reduce_kernel5PiS_i)
        /*0074*/ 	.word	0x00000000


	//----- nvinfo : EIATTR_REGCOUNT
	.align		4
.L_64:
        /*0078*/ 	.byte	0x04, 0x2f
        /*007a*/ 	.short	(.L_66 - .L_65)
	.align		4
.L_65:
        /*007c*/ 	.word	index@(_Z14reduce_kernel6PiS_i)
        /*0080*/ 	.word	0x0000000d


	//----- nvinfo : EIATTR_FRAME_SIZE
	.align		4
.L_66:
        /*0084*/ 	.byte	0x04, 0x11
        /*0086*/ 	.short	(.L_68 - .L_67)
	.align		4
.L_67:
        /*0088*/ 	.word	index@(_Z14reduce_kernel6PiS_i)
        /*008c*/ 	.word	0x00000000


	//----- nvinfo : EIATTR_REGCOUNT
	.align		4
.L_68:
        /*0090*/ 	.byte	0x04, 0x2f
        /*0092*/ 	.short	(.L_70 - .L_69)
	.align		4
.L_69:
        /*0094*/ 	.word	index@(_Z14reduce_kernel7PiS_i)
        /*0098*/ 	.word	0x00000012


	//----- nvinfo : EIATTR_FRAME_SIZE
	.align		4
.L_70:
        /*009c*/ 	.byte	0x04, 0x11
        /*009e*/ 	.short	(.L_72 - .L_71)
	.align		4
.L_71:
        /*00a0*/ 	.word	index@(_Z14reduce_kernel7PiS_i)
        /*00a4*/ 	.word	0x00000000


	//----- nvinfo : EIATTR_REGCOUNT
	.align		4
.L_72:
        /*00a8*/ 	.byte	0x04, 0x2f
        /*00aa*/ 	.short	(.L_74 - .L_73)
	.align		4
.L_73:
        /*00ac*/ 	.word	index@(_ZN3cub18CUB_300001_SM_10006detail11EmptyKernelIvEEvv)
        /*00b0*/ 	.word	0x00000004


	//----- nvinfo : EIATTR_FRAME_SIZE
	.align		4
.L_74:
        /*00b4*/ 	.byte	0x04, 0x11
        /*00b6*/ 	.short	(.L_76 - .L_75)
	.align		4
.L_75:
        /*00b8*/ 	.word	index@(_ZN3cub18CUB_300001_SM_10006detail11EmptyKernelIvEEvv)
        /*00bc*/ 	.word	0x00000000


	//----- nvinfo : EIATTR_REGCOUNT
	.align		4
.L_76:
        /*00c0*/ 	.byte	0x04, 0x2f
        /*00c2*/ 	.short	(.L_78 - .L_77)
	.align		4
.L_77:
        /*00c4*/ 	.word	index@(_ZN3cub18CUB_300001_SM_10006detail6reduce28DeviceReduceSingleTileKernelINS2_10policy_hubIijN4cuda3std3__44plusIiEEE10Policy1000EPiSC_jS9_iiNS7_10__identityEEEvT0_T1_T2_T3_T4_T6_)
        /*00c8*/ 	.word	0x0000001e


	//----- nvinfo : EIATTR_FRAME_SIZE
	.align		4
.L_78:
        /*00cc*/ 	.byte	0x04, 0x11
        /*00ce*/ 	.short	(.L_80 - .L_79)
	.align		4
.L_79:
        /*00d0*/ 	.word	index@(_ZN3cub18CUB_300001_SM_10006detail6reduce28DeviceReduceSingleTileKernelINS2_10policy_hubIijN4cuda3std3__44plusIiEEE10Policy1000EPiSC_jS9_iiNS7_10__identityEEEvT0_T1_T2_T3_T4_T6_)
        /*00d4*/ 	.word	0x00000000


	//----- nvinfo : EIATTR_REGCOUNT
	.align		4
.L_80:
        /*00d8*/ 	.byte	0x04, 0x2f
        /*00da*/ 	.short	(.L_82 - .L_81)
	.align		4
.L_81:
        /*00dc*/ 	.word	index@(_ZN3cub18CUB_300001_SM_10006detail6reduce18DeviceReduceKernelINS2_10policy_hubIijN4cuda3std3__44plusIiEEE10Policy1000EPijS9_iNS7_10__identityEEEvT0_PT3_T1_NS0_13GridEvenShareISH_EET2_T4_)
        /*00e0*/ 	.word	0x00000020


	//----- nvinfo : EIATTR_FRAME_SIZE
	.align		4
.L_82:
        /*00e4*/ 	.byte	0x04, 0x11
        /*00e6*/ 	.short	(.L_84 - .L_83)
	.align		4
.L_83:
        /*00e8*/ 	.word	index@(_ZN3cub18CUB_300001_SM_10006detail6reduce18DeviceReduceKernelINS2_10policy_hubIijN4cuda3std3__44plusIiEEE10Policy1000EPijS9_iNS7_10__identityEEEvT0_PT3_T1_NS0_13GridEvenShareISH_EET2_T4_)
        /*00ec*/ 	.word	0x00000000


	//----- nvinfo : EIATTR_REGCOUNT
	.align		4
.L_84:
        /*00f0*/ 	.byte	0x04, 0x2f
        /*00f2*/ 	.short	(.L_86 - .L_85)
	.align		4
.L_85:
        /*00f4*/ 	.word	index@(_ZN3cub18CUB_300001_SM_10006detail6reduce28DeviceReduceSingleTileKernelINS2_10policy_hubIijN4cuda3std3__44plusIiEEE10Policy1000EPiSC_iS9_iiNS7_10__identityEEEvT0_T1_T2_T3_T4_T6_)
        /*00f8*/ 	.word	0x00000020


	//----- nvinfo : EIATTR_FRAME_SIZE
	.align		4
.L_86:
        /*00fc*/ 	.byte	0x04, 0x11
        /*00fe*/ 	.short	(.L_88 - .L_87)
	.align		4
.L_87:
        /*0100*/ 	.word	index@(_ZN3cub18CUB_300001_SM_10006detail6reduce28DeviceReduceSingleTileKernelINS2_10policy_hubIijN4cuda3std3__44plusIiEEE10Policy1000EPiSC_iS9_iiNS7_10__identityEEEvT0_T1_T2_T3_T4_T6_)
        /*0104*/ 	.word	0x00000000


	//----- nvinfo : EIATTR_REGCOUNT
	.align		4
.L_88:
        /*0108*/ 	.byte	0x04, 0x2f
        /*010a*/ 	.short	(.L_90 - .L_89)
	.align		4
.L_89:
        /*010c*/ 	.word	index@(_ZN3cub18CUB_300001_SM_10006detail6reduce28DeviceReduceSingleTileKernelINS2_10policy_hubIiyN4cuda3std3__44plusIiEEE10Policy1000EPiSC_yS9_iiNS7_10__identityEEEvT0_T1_T2_T3_T4_T6_)
        /*0110*/ 	.word	0x00000020


	//----- nvinfo : EIATTR_FRAME_SIZE
	.align		4
.L_90:
        /*0114*/ 	.byte	0x04, 0x11
        /*0116*/ 	.short	(.L_92 - .L_91)
	.align		4
.L_91:
        /*0118*/ 	.word	index@(_ZN3cub18CUB_300001_SM_10006detail6reduce28DeviceReduceSingleTileKernelINS2_10policy_hubIiyN4cuda3std3__44plusIiEEE10Policy1000EPiSC_yS9_iiNS7_10__identityEEEvT0_T1_T2_T3_T4_T6_)
        /*011c*/ 	.word	0x00000000


	//----- nvinfo : EIATTR_REGCOUNT
	.align		4
.L_92:
        /*0120*/ 	.byte	0x04, 0x2f
        /*0122*/ 	.short	(.L_94 - .L_93)
	.align		4
.L_93:
        /*0124*/ 	.word	index@(_ZN3cub18CUB_300001_SM_10006detail6reduce18DeviceReduceKernelINS2_10policy_hubIiyN4cuda3std3__44plusIiEEE10Policy1000EPiyS9_iNS7_10__identityEEEvT0_PT3_T1_NS0_13GridEvenShareISH_EET2_T4_)
        /*0128*/ 	.word	0x0000001d


	//----- nvinfo : EIATTR_FRAME_SIZE
	.align		4
.L_94:
        /*012c*/ 	.byte	0x04, 0x11
        /*012e*/ 	.short	(.L_96 - .L_95)
	.align		4
.L_95:
        /*0130*/ 	.word	index@(_ZN3cub18CUB_300001_SM_10006detail6reduce18DeviceReduceKernelINS2_10policy_hubIiyN4cuda3std3__44plusIiEEE10Policy1000EPiyS9_iNS7_10__identityEEEvT0_PT3_T1_NS0_13GridEvenShareISH_EET2_T4_)
        /*0134*/ 	.word	0x00000000


	//----- nvinfo : EIATTR_REGCOUNT
	.align		4
.L_96:
        /*0138*/ 	.byte	0x04, 0x2f
        /*013a*/ 	.short	(.L_98 - .L_97)
	.align		4
.L_97:
        /*013c*/ 	.word	index@(_ZN3cub18CUB_300001_SM_10006detail6reduce28DeviceReduceSingleTileKernelINS2_10policy_hubIiyN4cuda3std3__44plusIiEEE10Policy1000EPiSC_iS9_iiNS7_10__identityEEEvT0_T1_T2_T3_T4_T6_)
        /*0140*/ 	.word	0x00000020


	//----- nvinfo : EIATTR_FRAME_SIZE
	.align		4
.L_98:
        /*0144*/ 	.byte	0x04, 0x11
        /*0146*/ 	.short	(.L_100 - .L_99)
	.align		4
.L_99:
        /*0148*/ 	.word	index@(_ZN3cub18CUB_300001_SM_10006detail6reduce28DeviceReduceSingleTileKernelINS2_10policy_hubIiyN4cuda3std3__44plusIiEEE10Policy1000EPiSC_iS9_iiNS7_10__identityEEEvT0_T1_T2_T3_T4_T6_)
        /*014c*/ 	.word	0x00000000


	//----- nvinfo : EIATTR_MIN_STACK_SIZE
	.align		4
.L_100:
        /*0150*/ 	.byte	0x04, 0x12
        /*0152*/ 	.short	(.L_102 - .L_101)
	.align		4
.L_101:
        /*0154*/ 	.word	index@(_ZN3cub18CUB_300001_SM_10006detail6reduce28DeviceReduceSingleTileKernelINS2_10policy_hubIiyN4cuda3std3__44plusIiEEE10Policy1000EPiSC_iS9_iiNS7_10__identityEEEvT0_T1_T2_T3_T4_T6_)
        /*0158*/ 	.word	0x00000000


	//----- nvinfo : EIATTR_MIN_STACK_SIZE
	.align		4
.L_102:
        /*015c*/ 	.byte	0x04, 0x12
        /*015e*/ 	.short	(.L_104 - .L_103)
	.align		4
.L_103:
        /*0160*/ 	.word	index@(_ZN3cub18CUB_300001_SM_10006detail6reduce18DeviceReduceKernelINS2_10policy_hubIiyN4cuda3std3__44plusIiEEE10Policy1000EPiyS9_iNS7_10__identityEEEvT0_PT3_T1_NS0_13GridEvenShareISH_EET2_T4_)
        /*0164*/ 	.word	0x00000000


	//----- nvinfo : EIATTR_MIN_STACK_SIZE
	.align		4
.L_104:
        /*0168*/ 	.byte	0x04, 0x12
        /*016a*/ 	.short	(.L_106 - .L_105)
	.align		4
.L_105:
        /*016c*/ 	.word	index@(_ZN3cub18CUB_300001_SM_10006detail6reduce28DeviceReduceSingleTileKernelINS2_10policy_hubIiyN4cuda3std3__44plusIiEEE10Policy1000EPiSC_yS9_iiNS7_10__identityEEEvT0_T1_T2_T3_T4_T6_)
        /*0170*/ 	.word	0x00000000


	//----- nvinfo : EIATTR_MIN_STACK_SIZE
	.align		4
.L_106:
        /*0174*/ 	.byte	0x04, 0x12
        /*0176*/ 	.short	(.L_108 - .L_107)
	.align		4
.L_107:
        /*0178*/ 	.word	index@(_ZN3cub18CUB_300001_SM_10006detail6reduce28DeviceReduceSingleTileKernelINS2_10policy_hubIijN4cuda3std3__44plusIiEEE10Policy1000EPiSC_iS9_iiNS7_10__identityEEEvT0_T1_T2_T3_T4_T6_)
        /*017c*/ 	.word	0x00000000


	//----- nvinfo : EIATTR_MIN_STACK_SIZE
	.align		4
.L_108:
        /*0180*/ 	.byte	0x04, 0x12
        /*0182*/ 	.short	(.L_110 - .L_109)
	.align		4
.L_109:
        /*0184*/ 	.word	index@(_ZN3cub18CUB_300001_SM_10006detail6reduce18DeviceReduceKernelINS2_10policy_hubIijN4cuda3std3__44plusIiEEE10Policy1000EPijS9_iNS7_10__identityEEEvT0_PT3_T1_NS0_13GridEvenShareISH_EET2_T4_)
        /*0188*/ 	.word	0x00000000


	//----- nvinfo : EIATTR_MIN_STACK_SIZE
	.align		4
.L_110:
        /*018c*/ 	.byte	0x04, 0x12
        /*018e*/ 	.short	(.L_112 - .L_111)
	.align		4
.L_111:
        /*0190*/ 	.word	index@(_ZN3cub18CUB_300001_SM_10006detail6reduce28DeviceReduceSingleTileKernelINS2_10policy_hubIijN4cuda3std3__44plusIiEEE10Policy1000EPiSC_jS9_iiNS7_10__identityEEEvT0_T1_T2_T3_T4_T6_)
        /*0194*/ 	.word	0x00000000


	//----- nvinfo : EIATTR_MIN_STACK_SIZE
	.align		4
.L_112:
        /*0198*/ 	.byte	0x04, 0x12
        /*019a*/ 	.short	(.L_114 - .L_113)
	.align		4
.L_113:
        /*019c*/ 	.word	index@(_ZN3cub18CUB_300001_SM_10006detail11EmptyKernelIvEEvv)
        /*01a0*/ 	.word	0x00000000


	//----- nvinfo : EIATTR_MIN_STACK_SIZE
	.align		4
.L_114:
        /*01a4*/ 	.byte	0x04, 0x12
        /*01a6*/ 	.short	(.L_116 - .L_115)
	.align		4
.L_115:
        /*01a8*/ 	.word	index@(_Z14reduce_kernel7PiS_i)
        /*01ac*/ 	.word	0x00000000


	//----- nvinfo : EIATTR_MIN_STACK_SIZE
	.align		4
.L_116:
        /*01b0*/ 	.byte	0x04, 0x12
        /*01b2*/ 	.short	(.L_118 - .L_117)
	.align		4
.L_117:
        /*01b4*/ 	.word	index@(_Z14reduce_kernel6PiS_i)
        /*01b8*/ 	.word	0x00000000


	//----- nvinfo : EIATTR_MIN_STACK_SIZE
	.align		4
.L_118:
        /*01bc*/ 	.byte	0x04, 0x12
        /*01be*/ 	.short	(.L_120 - .L_119)
	.align		4
.L_119:
        /*01c0*/ 	.word	index@(_Z14reduce_kernel5PiS_i)
        /*01c4*/ 	.word	0x00000000


	//----- nvinfo : EIATTR_MIN_STACK_SIZE
	.align		4
.L_120:
        /*01c8*/ 	.byte	0x04, 0x12
        /*01ca*/ 	.short	(.L_122 - .L_121)
	.align		4
.L_121:
        /*01cc*/ 	.word	index@(_Z14reduce_kernel4PiS_i)
        /*01d0*/ 	.word	0x00000000


	//----- nvinfo : EIATTR_MIN_STACK_SIZE
	.align		4
.L_122:
        /*01d4*/ 	.byte	0x04, 0x12
        /*01d6*/ 	.short	(.L_124 - .L_123)
	.align		4
.L_123:
        /*01d8*/ 	.word	index@(_Z14reduce_kernel3PiS_i)
        /*01dc*/ 	.word	0x00000000


	//----- nvinfo : EIATTR_MIN_STACK_SIZE
	.align		4
.L_124:
        /*01e0*/ 	.byte	0x04, 0x12
        /*01e2*/ 	.short	(.L_126 - .L_125)
	.align		4
.L_125:
        /*01e4*/ 	.word	index@(_Z14reduce_kernel2PiS_i)
        /*01e8*/ 	.word	0x00000000


	//----- nvinfo : EIATTR_MIN_STACK_SIZE
	.align		4
.L_126:
        /*01ec*/ 	.byte	0x04, 0x12
        /*01ee*/ 	.short	(.L_128 - .L_127)
	.align		4
.L_127:
        /*01f0*/ 	.word	index@(_Z14reduce_kernel1PiS_i)
        /*01f4*/ 	.word	0x00000000
.L_128:


//--------------------- .nv.compat                --------------------------
	.section	.nv.compat,"",@"SHT_CUDA_COMPAT_INFO"
	.align	4
        /*0000*/ 	.byte	0x02, 0x09, 0x00, 0x00, 0x02, 0x02, 0x01, 0x00, 0x02, 0x05, 0x05, 0x00, 0x03, 0x07, 0x01, 0x01
        /*0010*/ 	.byte	0x02, 0x03, 0x00, 0x00, 0x02, 0x06, 0x01, 0x00, 0x04, 0x0b, 0x08, 0x00, 0x09, 0x00, 0x00, 0x00
        /*0020*/ 	.byte	0x00, 0x00, 0x00, 0x00


//--------------------- .nv.info._ZN3cub18CUB_300001_SM_10006detail6reduce28DeviceReduceSingleTileKernelINS2_10policy_hubIiyN4cuda3std3__44plusIiEEE10Policy1000EPiSC_iS9_iiNS7_10__identityEEEvT0_T1_T2_T3_T4_T6_ --------------------------
	.section	.nv.info._ZN3cub18CUB_300001_SM_10006detail6reduce28DeviceReduceSingleTileKernelINS2_10policy_hubIiyN4cuda3std3__44plusIiEEE10Policy1000EPiSC_iS9_iiNS7_10__identityEEEvT0_T1_T2_T3_T4_T6_,"",@"SHT_CUDA_INFO"
	.sectionflags	@""
	.align	4


	//----- nvinfo : EIATTR_CUDA_API_VERSION
	.align		4
        /*0000*/ 	.byte	0x04, 0x37
        /*0002*/ 	.short	(.L_130 - .L_129)
.L_129:
        /*0004*/ 	.word	0x00000082


	//----- nvinfo : EIATTR_KPARAM_INFO
	.align		4
.L_130:
        /*0008*/ 	.byte	0x04, 0x17
        /*000a*/ 	.short	(.L_132 - .L_131)
.L_131:
        /*000c*/ 	.word	0x00000000
        /*0010*/ 	.short	0x0005
        /*0012*/ 	.short	0x001c
        /*0014*/ 	.byte	0x00, 0xf0, 0x05, 0x00


	//----- nvinfo : EIATTR_KPARAM_INFO
	.align		4
.L_132:
        /*0018*/ 	.byte	0x04, 0x17
        /*001a*/ 	.short	(.L_134 - .L_133)
.L_133:
        /*001c*/ 	.word	0x00000000
        /*0020*/ 	.short	0x0004
        /*0022*/ 	.short	0x0018
        /*0024*/ 	.byte	0x00, 0xf0, 0x11, 0x00


	//----- nvinfo : EIATTR_KPARAM_INFO
	.align		4
.L_134:
        /*0028*/ 	.byte	0x04, 0x17
        /*002a*/ 	.short	(.L_136 - .L_135)
.L_135:
        /*002c*/ 	.word	0x00000000
        /*0030*/ 	.short	0x0003
        /*0032*/ 	.short	0x0014
        /*0034*/ 	.byte	0x00, 0xf0, 0x05, 0x00


	//----- nvinfo : EIATTR_KPARAM_INFO
	.align		4
.L_136:
        /*0038*/ 	.byte	0x04, 0x17
        /*003a*/ 	.short	(.L_138 - .L_137)
.L_137:
        /*003c*/ 	.word	0x00000000
        /*0040*/ 	.short	0x0002
        /*0042*/ 	.short	0x0010
        /*0044*/ 	.byte	0x00, 0xf0, 0x11, 0x00


	//----- nvinfo : EIATTR_KPARAM_INFO
	.align		4
.L_138:
        /*0048*/ 	.byte	0x04, 0x17
        /*004a*/ 	.short	(.L_140 - .L_139)
.L_139:
        /*004c*/ 	.word	0x00000000
        /*0050*/ 	.short	0x0001
        /*0052*/ 	.short	0x0008
        /*0054*/ 	.byte	0x00, 0xf5, 0x21, 0x00


	//----- nvinfo : EIATTR_KPARAM_INFO
	.align		4
.L_140:
        /*0058*/ 	.byte	0x04, 0x17
        /*005a*/ 	.short	(.L_142 - .L_141)
.L_141:
        /*005c*/ 	.word	0x00000000
        /*0060*/ 	.short	0x0000
        /*0062*/ 	.short	0x0000
        /*0064*/ 	.byte	0x00, 0xf5, 0x21, 0x00


	//----- nvinfo : EIATTR_SPARSE_MMA_MASK
	.align		4
.L_142:
        /*0068*/ 	.byte	0x03, 0x50
        /*006a*/ 	.short	0x0000


	//----- nvinfo : EIATTR_MAXREG_COUNT
	.align		4
        /*006c*/ 	.byte	0x03, 0x1b
        /*006e*/ 	.short	0x00ff


	//----- nvinfo : EIATTR_NUM_BARRIERS
	.align		4
        /*0070*/ 	.byte	0x02, 0x4c
        /*0072*/ 	.byte	0x01
	.zero		1


	//----- nvinfo : EIATTR_MERCURY_ISA_VERSION
	.align		4
        /*0074*/ 	.byte	0x03, 0x5f
        /*0076*/ 	.short	0x0101


	//----- nvinfo : EIATTR_COOP_GROUP_MASK_REGIDS
	.align		4
        /*0078*/ 	.byte	0x04, 0x29
        /*007a*/ 	.short	(.L_144 - .L_143)


	//   ....[0]....
.L_143:
        /*007c*/ 	.word	0xffffffff


	//   ....[1]....
        /*0080*/ 	.word	0xffffffff


	//   ....[2]....
        /*0084*/ 	.word	0xffffffff


	//   ....[3]....
        /*0088*/ 	.word	0xffffffff


	//   ....[4]....
        /*008c*/ 	.word	0xffffffff


	//   ....[5]....
        /*0090*/ 	.word	0xffffffff


	//   ....[6]....
        /*0094*/ 	.word	0xffffffff


	//   ....[7]....
        /*0098*/ 	.word	0xffffffff


	//   ....[8]....
        /*009c*/ 	.word	0xffffffff


	//   ....[9]....
        /*00a0*/ 	.word	0xffffffff


	//   ....[10]....
        /*00a4*/ 	.word	0xffffffff


	//   ....[11]....
        /*00a8*/ 	.word	0xffffffff


	//   ....[12]....
        /*00ac*/ 	.word	0xffffffff


	//   ....[13]....
        /*00b0*/ 	.word	0xffffffff


	//   ....[14]....
        /*00b4*/ 	.word	0xffffffff


	//   ....[15]....
        /*00b8*/ 	.word	0xffffffff


	//   ....[16]....
        /*00bc*/ 	.word	0xffffffff


	//   ....[17]....
        /*00c0*/ 	.word	0xffffffff


	//   ....[18]....
        /*00c4*/ 	.word	0xffffffff


	//   ....[19]....
        /*00c8*/ 	.word	0xffffffff


	//   ....[20]....
        /*00cc*/ 	.word	0xffffffff


	//   ....[21]....
        /*00d0*/ 	.word	0xffffffff


	//   ....[22]....
        /*00d4*/ 	.word	0xffffffff


	//   ....[23]....
        /*00d8*/ 	.word	0xffffffff


	//   ....[24]....
        /*00dc*/ 	.word	0xffffffff


	//   ....[25]....
        /*00e0*/ 	.word	0xffffffff


	//   ....[26]....
        /*00e4*/ 	.word	0xffffffff


	//   ....[27]....
        /*00e8*/ 	.word	0xffffffff


	//   ....[28]....
        /*00ec*/ 	.word	0xffffffff


	//   ....[29]....
        /*00f0*/ 	.word	0xffffffff


	//----- nvinfo : EIATTR_COOP_GROUP_INSTR_OFFSETS
	.align		4
.L_144:
        /*00f4*/ 	.byte	0x04, 0x28
        /*00f6*/ 	.short	(.L_146 - .L_145)


	//   ....[0]....
.L_145:
        /*00f8*/ 	.word	0x00000890


	//   ....[1]....
        /*00fc*/ 	.word	0x000008f0


	//   ....[2]....
        /*0100*/ 	.word	0x00000940


	//   ....[3]....
        /*0104*/ 	.word	0x000009b0


	//   ....[4]....
        /*0108*/ 	.word	0x00000a10


	//   ....[5]....
        /*010c*/ 	.word	0x00000ba0


	//   ....[6]....
        /*0110*/ 	.word	0x00000c40


	//   ....[7]....
        /*0114*/ 	.word	0x00000cc0


	//   ....[8]....
        /*0118*/ 	.word	0x00000d20


	//   ....[9]....
        /*011c*/ 	.word	0x00000d60


	//   ....[10]....
        /*0120*/ 	.word	0x000019d0


	//   ....[11]....
        /*0124*/ 	.word	0x00001a30


	//   ....[12]....
        /*0128*/ 	.word	0x00001a90


	//   ....[13]....
        /*012c*/ 	.word	0x00001af0


	//   ....[14]....
        /*0130*/ 	.word	0x00001b50


	//   ....[15]....
        /*0134*/ 	.word	0x000023f0


	//   ....[16]....
        /*0138*/ 	.word	0x00002450


	//   ....[17]....
        /*013c*/ 	.word	0x000024a0


	//   ....[18]....
        /*0140*/ 	.word	0x00002510


	//   ....[19]....
        /*0144*/ 	.word	0x00002570


	//   ....[20]....
        /*0148*/ 	.word	0x00002700


	//   ....[21]....
        /*014c*/ 	.word	0x00002790


	//   ....[22]....
        /*0150*/ 	.word	0x000027e0


	//   ....[23]....
        /*0154*/ 	.word	0x00002850


	//   ....[24]....
        /*0158*/ 	.word	0x000028c0


	//   ....[25]....
        /*015c*/ 	.word	0x000036a0


	//   ....[26]....
        /*0160*/ 	.word	0x00003700


	//   ....[27]....
        /*0164*/ 	.word	0x00003760


	//   ....[28]....
        /*0168*/ 	.word	0x000037c0


	//   ....[29]....
        /*016c*/ 	.word	0x00003820


	//----- nvinfo : EIATTR_VRC_CTA_INIT_COUNT
	.align		4
.L_146:
        /*0170*/ 	.byte	0x02, 0x4a
	.zero		1
	.zero		1


	//----- nvinfo : EIATTR_EXIT_INSTR_OFFSETS
	.align		4
        /*0174*/ 	.byte	0x04, 0x1c
        /*0176*/ 	.short	(.L_148 - .L_147)


	//   ....[0]....
.L_147:
        /*0178*/ 	.word	0x00000080


	//   ....[1]....
        /*017c*/ 	.word	0x000000c0


	//   ....[2]....
        /*0180*/ 	.word	0x00003940


	//   ....[3]....
        /*0184*/ 	.word	0x00003990


	//----- nvinfo : EIATTR_MAX_THREADS
	.align		4
.L_148:
        /*0188*/ 	.byte	0x04, 0x05
        /*018a*/ 	.short	(.L_150 - .L_149)
.L_149:
        /*018c*/ 	.word	0x00000100
        /*0190*/ 	.word	0x00000001
        /*0194*/ 	.word	0x00000001


	//----- nvinfo : EIATTR_CRS_STACK_SIZE
	.align		4
.L_150:
        /*0198*/ 	.byte	0x04, 0x1e
        /*019a*/ 	.short	(.L_152 - .L_151)
.L_151:
        /*019c*/ 	.word	0x00000000


	//----- nvinfo : EIATTR_CBANK_PARAM_SIZE
	.align		4
.L_152:
        /*01a0*/ 	.byte	0x03, 0x19
        /*01a2*/ 	.short	0x001d


	//----- nvinfo : EIATTR_PARAM_CBANK
	.align		4
        /*01a4*/ 	.byte	0x04, 0x0a
        /*01a6*/ 	.short	(.L_154 - .L_153)
	.align		4
.L_153:
        /*01a8*/ 	.word	index@(.nv.constant0._ZN3cub18CUB_300001_SM_10006detail6reduce28DeviceReduceSingleTileKernelINS2_10policy_hubIiyN4cuda3std3__44plusIiEEE10Policy1000EPiSC_iS9_iiNS7_10__identityEEEvT0_T1_T2_T3_T4_T6_)
        /*01ac*/ 	.short	0x0380
        /*01ae*/ 	.short	0x001d


	//----- nvinfo : EIATTR_SW_WAR
	.align		4
.L_154:
        /*01b0*/ 	.byte	0x04, 0x36
        /*01b2*/ 	.short	(.L_156 - .L_155)
.L_155:
        /*01b4*/ 	.word	0x00000008
.L_156:


//--------------------- .nv.info._ZN3cub18CUB_300001_SM_10006detail6reduce18DeviceReduceKernelINS2_10policy_hubIiyN4cuda3std3__44plusIiEEE10Policy1000EPiyS9_iNS7_10__identityEEEvT0_PT3_T1_NS0_13GridEvenShareISH_EET2_T4_ --------------------------
	.section	.nv.info._ZN3cub18CUB_300001_SM_10006detail6reduce18DeviceReduceKernelINS2_10policy_hubIiyN4cuda3std3__44plusIiEEE10Policy1000EPiyS9_iNS7_10__identityEEEvT0_PT3_T1_NS0_13GridEvenShareISH_EET2_T4_,"",@"SHT_CUDA_INFO"
	.sectionflags	@""
	.align	4


	//----- nvinfo : EIATTR_CUDA_API_VERSION
	.align		4
        /*0000*/ 	.byte	0x04, 0x37
        /*0002*/ 	.short	(.L_158 - .L_157)
.L_157:
        /*0004*/ 	.word	0x00000082


	//----- nvinfo : EIATTR_KPARAM_INFO
	.align		4
.L_158:
        /*0008*/ 	.byte	0x04, 0x17
        /*000a*/ 	.short	(.L_160 - .L_159)
.L_159:
        /*000c*/ 	.word	0x00000000
        /*0010*/ 	.short	0x0005
        /*0012*/ 	.short	0x0061
        /*0014*/ 	.byte	0x00, 0xf0, 0x05, 0x00


	//----- nvinfo : EIATTR_KPARAM_INFO
	.align		4
.L_160:
        /*0018*/ 	.byte	0x04, 0x17
        /*001a*/ 	.short	(.L_162 - .L_161)
.L_161:
        /*001c*/ 	.word	0x00000000
        /*0020*/ 	.short	0x0004
        /*0022*/ 	.short	0x0060
        /*0024*/ 	.byte	0x00, 0xf0, 0x05, 0x00


	//----- nvinfo : EIATTR_KPARAM_INFO
	.align		4
.L_162:
        /*0028*/ 	.byte	0x04, 0x17
        /*002a*/ 	.short	(.L_164 - .L_163)
.L_163:
        /*002c*/ 	.word	0x00000000
        /*0030*/ 	.short	0x0003
        /*0032*/ 	.short	0x0018
        /*0034*/ 	.byte	0x00, 0xf0, 0x21, 0x01


	//----- nvinfo : EIATTR_KPARAM_INFO
	.align		4
.L_164:
        /*0038*/ 	.byte	0x04, 0x17
        /*003a*/ 	.short	(.L_166 - .L_165)
.L_165:
        /*003c*/ 	.word	0x00000000
        /*0040*/ 	.short	0x0002
        /*0042*/ 	.short	0x0010
        /*0044*/ 	.byte	0x00, 0xf0, 0x21, 0x00


	//----- nvinfo : EIATTR_KPARAM_INFO
	.align		4
.L_166:
        /*0048*/ 	.byte	0x04, 0x17
        /*004a*/ 	.short	(.L_168 - .L_167)
.L_167:
        /*004c*/ 	.word	0x00000000
        /*0050*/ 	.short	0x0001
        /*0052*/ 	.short	0x0008
        /*0054*/ 	.byte	0x00, 0xf5, 0x21, 0x00


	//----- nvinfo : EIATTR_KPARAM_INFO
	.align		4
.L_168:
        /*0058*/ 	.byte	0x04, 0x17
        /*005a*/ 	.short	(.L_170 - .L_169)
.L_169:
        /*005c*/ 	.word	0x00000000
        /*0060*/ 	.short	0x0000
        /*0062*/ 	.short	0x0000
        /*0064*/ 	.byte	0x00, 0xf5, 0x21, 0x00


	//----- nvinfo : EIATTR_SPARSE_MMA_MASK
	.align		4
.L_170:
        /*0068*/ 	.byte	0x03, 0x50
        /*006a*/ 	.short	0x0000


	//----- nvinfo : EIATTR_MAXREG_COUNT
	.align		4
        /*006c*/ 	.byte	0x03, 0x1b
        /*006e*/ 	.short	0x00ff


	//----- nvinfo : EIATTR_NUM_BARRIERS
	.align		4
        /*0070*/ 	.byte	0x02, 0x4c
        /*0072*/ 	.byte	0x01
	.zero		1


	//----- nvinfo : EIATTR_MERCURY_ISA_VERSION
	.align		4
        /*0074*/ 	.byte	0x03, 0x5f
        /*0076*/ 	.short	0x0101


	//----- nvinfo : EIATTR_COOP_GROUP_MASK_REGIDS
	.align		4
        /*0078*/ 	.byte	0x04, 0x29
        /*007a*/ 	.short	(.L_172 - .L_171)


	//   ....[0]....
.L_171:
        /*007c*/ 	.word	0xffffffff


	//   ....[1]....
        /*0080*/ 	.word	0xffffffff


	//   ....[2]....
        /*0084*/ 	.word	0xffffffff


	//   ....[3]....
        /*0088*/ 	.word	0xffffffff


	//   ....[4]....
        /*008c*/ 	.word	0xffffffff


	//   ....[5]....
        /*0090*/ 	.word	0xffffffff


	//   ....[6]....
        /*0094*/ 	.word	0xffffffff


	//   ....[7]....
        /*0098*/ 	.word	0xffffffff


	//   ....[8]....
        /*009c*/ 	.word	0xffffffff


	//   ....[9]....
        /*00a0*/ 	.word	0xffffffff


	//   ....[10]....
        /*00a4*/ 	.word	0xffffffff


	//   ....[11]....
        /*00a8*/ 	.word	0xffffffff


	//   ....[12]....
        /*00ac*/ 	.word	0xffffffff


	//   ....[13]....
        /*00b0*/ 	.word	0xffffffff


	//   ....[14]....
        /*00b4*/ 	.word	0xffffffff


	//   ....[15]....
        /*00b8*/ 	.word	0xffffffff


	//   ....[16]....
        /*00bc*/ 	.word	0xffffffff


	//   ....[17]....
        /*00c0*/ 	.word	0xffffffff


	//   ....[18]....
        /*00c4*/ 	.word	0xffffffff


	//   ....[19]....
        /*00c8*/ 	.word	0xffffffff


	//   ....[20]....
        /*00cc*/ 	.word	0xffffffff


	//   ....[21]....
        /*00d0*/ 	.word	0xffffffff


	//   ....[22]....
        /*00d4*/ 	.word	0xffffffff


	//   ....[23]....
        /*00d8*/ 	.word	0xffffffff


	//   ....[24]....
        /*00dc*/ 	.word	0xffffffff


	//   ....[25]....
        /*00e0*/ 	.word	0xffffffff


	//   ....[26]....
        /*00e4*/ 	.word	0xffffffff


	//   ....[27]....
        /*00e8*/ 	.word	0xffffffff


	//   ....[28]....
        /*00ec*/ 	.word	0xffffffff


	//   ....[29]....
        /*00f0*/ 	.word	0xffffffff


	//----- nvinfo : EIATTR_COOP_GROUP_INSTR_OFFSETS
	.align		4
.L_172:
        /*00f4*/ 	.byte	0x04, 0x28
        /*00f6*/ 	.short	(.L_174 - .L_173)


	//   ....[0]....
.L_173:
        /*00f8*/ 	.word	0x00000a40


	//   ....[1]....
        /*00fc*/ 	.word	0x00000aa0


	//   ....[2]....
        /*0100*/ 	.word	0x00000b00


	//   ....[3]....
        /*0104*/ 	.word	0x00000b60


	//   ....[4]....
        /*0108*/ 	.word	0x00000bc0


	//   ....[5]....
        /*010c*/ 	.word	0x00000d50


	//   ....[6]....
        /*0110*/ 	.word	0x00000e00


	//   ....[7]....
        /*0114*/ 	.word	0x00000e80


	//   ....[8]....
        /*0118*/ 	.word	0x00000ed0


	//   ....[9]....
        /*011c*/ 	.word	0x00000f10


	//   ....[10]....
        /*0120*/ 	.word	0x00001cd0


	//   ....[11]....
        /*0124*/ 	.word	0x00001d30


	//   ....[12]....
        /*0128*/ 	.word	0x00001d90


	//   ....[13]....
        /*012c*/ 	.word	0x00001df0


	//   ....[14]....
        /*0130*/ 	.word	0x00001e50


	//   ....[15]....
        /*0134*/ 	.word	0x00002910


	//   ....[16]....
        /*0138*/ 	.word	0x00002970


	//   ....[17]....
        /*013c*/ 	.word	0x000029d0


	//   ....[18]....
        /*0140*/ 	.word	0x00002a30


	//   ....[19]....
        /*0144*/ 	.word	0x00002a90


	//   ....[20]....
        /*0148*/ 	.word	0x00002c20


	//   ....[21]....
        /*014c*/ 	.word	0x00002cd0


	//   ....[22]....
        /*0150*/ 	.word	0x00002d20


	//   ....[23]....
        /*0154*/ 	.word	0x00002d80


	//   ....[24]....
        /*0158*/ 	.word	0x00002dd0


	//   ....[25]....
        /*015c*/ 	.word	0x00003d40


	//   ....[26]....
        /*0160*/ 	.word	0x00003db0


	//   ....[27]....
        /*0164*/ 	.word	0x00003e20


	//   ....[28]....
        /*0168*/ 	.word	0x00003e90


	//   ....[29]....
        /*016c*/ 	.word	0x00003ed0


	//----- nvinfo : EIATTR_VRC_CTA_INIT_COUNT
	.align		4
.L_174:
        /*0170*/ 	.byte	0x02, 0x4a
	.zero		1
	.zero		1


	//----- nvinfo : EIATTR_EXIT_INSTR_OFFSETS
	.align		4
        /*0174*/ 	.byte	0x04, 0x1c
        /*0176*/ 	.short	(.L_176 - .L_175)


	//   ....[0]....
.L_175:
        /*0178*/ 	.word	0x00003ff0


	//   ....[1]....
        /*017c*/ 	.word	0x00004050


	//----- nvinfo : EIATTR_MAX_THREADS
	.align		4
.L_176:
        /*0180*/ 	.byte	0x04, 0x05
        /*0182*/ 	.short	(.L_178 - .L_177)
.L_177:
        /*0184*/ 	.word	0x00000100
        /*0188*/ 	.word	0x00000001
        /*018c*/ 	.word	0x00000001


	//----- nvinfo : EIATTR_CRS_STACK_SIZE
	.align		4
.L_178:
        /*0190*/ 	.byte	0x04, 0x1e
        /*0192*/ 	.short	(.L_180 - .L_179)
.L_179:
        /*0194*/ 	.word	0x00000000


	//----- nvinfo : EIATTR_CBANK_PARAM_SIZE
	.align		4
.L_180:
        /*0198*/ 	.byte	0x03, 0x19
        /*019a*/ 	.short	0x0062


	//----- nvinfo : EIATTR_PARAM_CBANK
	.align		4
        /*019c*/ 	.byte	0x04, 0x0a
        /*019e*/ 	.short	(.L_182 - .L_181)
	.align		4
.L_181:
        /*01a0*/ 	.word	index@(.nv.constant0._ZN3cub18CUB_300001_SM_10006detail6reduce18DeviceReduceKernelINS2_10policy_hubIiyN4cuda3std3__44plusIiEEE10Policy1000EPiyS9_iNS7_10__identityEEEvT0_PT3_T1_NS0_13GridEvenShareISH_EET2_T4_)
        /*01a4*/ 	.short	0x0380
        /*01a6*/ 	.short	0x0062


	//----- nvinfo : EIATTR_SW_WAR
	.align		4
.L_182:
        /*01a8*/ 	.byte	0x04, 0x36
        /*01aa*/ 	.short	(.L_184 - .L_183)
.L_183:
        /*01ac*/ 	.word	0x00000008
.L_184:


//--------------------- .nv.info._ZN3cub18CUB_300001_SM_10006detail6reduce28DeviceReduceSingleTileKernelINS2_10policy_hubIiyN4cuda3std3__44plusIiEEE10Policy1000EPiSC_yS9_iiNS7_10__identityEEEvT0_T1_T2_T3_T4_T6_ --------------------------
	.section	.nv.info._ZN3cub18CUB_300001_SM_10006detail6reduce28DeviceReduceSingleTileKernelINS2_10policy_hubIiyN4cuda3std3__44plusIiEEE10Policy1000EPiSC_yS9_iiNS7_10__identityEEEvT0_T1_T2_T3_T4_T6_,"",@"SHT_CUDA_INFO"
	.sectionflags	@""
	.align	4


	//----- nvinfo : EIATTR_CUDA_API_VERSION
	.align		4
        /*0000*/ 	.byte	0x04, 0x37
        /*0002*/ 	.short	(.L_186 - .L_185)
.L_185:
        /*0004*/ 	.word	0x00000082


	//----- nvinfo : EIATTR_KPARAM_INFO
	.align		4
.L_186:
        /*0008*/ 	.byte	0x04, 0x17
        /*000a*/ 	.short	(.L_188 - .L_187)
.L_187:
        /*000c*/ 	.word	0x00000000
        /*0010*/ 	.short	0x0005
        /*0012*/ 	.short	0x0020
        /*0014*/ 	.byte	0x00, 0xf0, 0x05, 0x00


	//----- nvinfo : EIATTR_KPARAM_INFO
	.align		4
.L_188:
        /*0018*/ 	.byte	0x04, 0x17
        /*001a*/ 	.short	(.L_190 - .L_189)
.L_189:
        /*001c*/ 	.word	0x00000000
        /*0020*/ 	.short	0x0004
        /*0022*/ 	.short	0x001c
        /*0024*/ 	.byte	0x00, 0xf0, 0x11, 0x00


	//----- nvinfo : EIATTR_KPARAM_INFO
	.align		4
.L_190:
        /*0028*/ 	.byte	0x04, 0x17
        /*002a*/ 	.short	(.L_192 - .L_191)
.L_191:
        /*002c*/ 	.word	0x00000000
        /*0030*/ 	.short	0x0003
        /*0032*/ 	.short	0x0018
        /*0034*/ 	.byte	0x00, 0xf0, 0x05, 0x00


	//----- nvinfo : EIATTR_KPARAM_INFO
	.align		4
.L_192:
        /*0038*/ 	.byte	0x04, 0x17
        /*003a*/ 	.short	(.L_194 - .L_193)
.L_193:
        /*003c*/ 	.word	0x00000000
        /*0040*/ 	.short	0x0002
        /*0042*/ 	.short	0x0010
        /*0044*/ 	.byte	0x00, 0xf0, 0x21, 0x00


	//----- nvinfo : EIATTR_KPARAM_INFO
	.align		4
.L_194:
        /*0048*/ 	.byte	0x04, 0x17
        /*004a*/ 	.short	(.L_196 - .L_195)
.L_195:
        /*004c*/ 	.word	0x00000000
        /*0050*/ 	.short	0x0001
        /*0052*/ 	.short	0x0008
        /*0054*/ 	.byte	0x00, 0xf5, 0x21, 0x00


	//----- nvinfo : EIATTR_KPARAM_INFO
	.align		4
.L_196:
        /*0058*/ 	.byte	0x04, 0x17
        /*005a*/ 	.short	(.L_198 - .L_197)
.L_197:
        /*005c*/ 	.word	0x00000000
        /*0060*/ 	.short	0x0000
        /*0062*/ 	.short	0x0000
        /*0064*/ 	.byte	0x00, 0xf5, 0x21, 0x00


	//----- nvinfo : EIATTR_SPARSE_MMA_MASK
	.align		4
.L_198:
        /*0068*/ 	.byte	0x03, 0x50
        /*006a*/ 	.short	0x0000


	//----- nvinfo : EIATTR_MAXREG_COUNT
	.align		4
        /*006c*/ 	.byte	0x03, 0x1b
        /*006e*/ 	.short	0x00ff


	//----- nvinfo : EIATTR_NUM_BARRIERS
	.align		4
        /*0070*/ 	.byte	0x02, 0x4c
        /*0072*/ 	.byte	0x01
	.zero		1


	//----- nvinfo : EIATTR_MERCURY_ISA_VERSION
	.align		4
        /*0074*/ 	.byte	0x03, 0x5f
        /*0076*/ 	.short	0x0101


	//----- nvinfo : EIATTR_COOP_GROUP_MASK_REGIDS
	.align		4
        /*0078*/ 	.byte	0x04, 0x29
        /*007a*/ 	.short	(.L_200 - .L_199)


	//   ....[0]....
.L_199:
        /*007c*/ 	.word	0xffffffff


	//   ....[1]....
        /*0080*/ 	.word	0xffffffff


	//   ....[2]....
        /*0084*/ 	.word	0xffffffff


	//   ....[3]....
        /*0088*/ 	.word	0xffffffff


	//   ....[4]....
        /*008c*/ 	.word	0xffffffff


	//   ....[5]....
        /*0090*/ 	.word	0xffffffff


	//   ....[6]....
        /*0094*/ 	.word	0xffffffff


	//   ....[7]....
        /*0098*/ 	.word	0xffffffff


	//   ....[8]....
        /*009c*/ 	.word	0xffffffff


	//   ....[9]....
        /*00a0*/ 	.word	0xffffffff


	//   ....[10]....
        /*00a4*/ 	.word	0xffffffff


	//   ....[11]....
        /*00a8*/ 	.word	0xffffffff


	//   ....[12]....
        /*00ac*/ 	.word	0xffffffff


	//   ....[13]....
        /*00b0*/ 	.word	0xffffffff


	//   ....[14]....
        /*00b4*/ 	.word	0xffffffff


	//   ....[15]....
        /*00b8*/ 	.word	0xffffffff


	//   ....[16]....
        /*00bc*/ 	.word	0xffffffff


	//   ....[17]....
        /*00c0*/ 	.word	0xffffffff


	//   ....[18]....
        /*00c4*/ 	.word	0xffffffff


	//   ....[19]....
        /*00c8*/ 	.word	0xffffffff


	//   ....[20]....
        /*00cc*/ 	.word	0xffffffff


	//   ....[21]....
        /*00d0*/ 	.word	0xffffffff


	//   ....[22]....
        /*00d4*/ 	.word	0xffffffff


	//   ....[23]....
        /*00d8*/ 	.word	0xffffffff


	//   ....[24]....
        /*00dc*/ 	.word	0xffffffff


	//   ....[25]....
        /*00e0*/ 	.word	0xffffffff


	//   ....[26]....
        /*00e4*/ 	.word	0xffffffff


	//   ....[27]....
        /*00e8*/ 	.word	0xffffffff


	//   ....[28]....
        /*00ec*/ 	.word	0xffffffff


	//   ....[29]....
        /*00f0*/ 	.word	0xffffffff


	//----- nvinfo : EIATTR_COOP_GROUP_INSTR_OFFSETS
	.align		4
.L_200:
        /*00f4*/ 	.byte	0x04, 0x28
        /*00f6*/ 	.short	(.L_202 - .L_201)


	//   ....[0]....
.L_201:
        /*00f8*/ 	.word	0x000008e0


	//   ....[1]....
        /*00fc*/ 	.word	0x00000940


	//   ....[2]....
        /*0100*/ 	.word	0x00000990


	//   ....[3]....
        /*0104*/ 	.word	0x00000a00


	//   ....[4]....
        /*0108*/ 	.word	0x00000a60


	//   ....[5]....
        /*010c*/ 	.word	0x00000bf0


	//   ....[6]....
        /*0110*/ 	.word	0x00000c90


	//   ....[7]....
        /*0114*/ 	.word	0x00000d10


	//   ....[8]....
        /*0118*/ 	.word	0x00000d70


	//   ....[9]....
        /*011c*/ 	.word	0x00000db0


	//   ....[10]....
        /*0120*/ 	.word	0x00001a60


	//   ....[11]....
        /*0124*/ 	.word	0x00001ac0


	//   ....[12]....
        /*0128*/ 	.word	0x00001b20


	//   ....[13]....
        /*012c*/ 	.word	0x00001b80


	//   ....[14]....
        /*0130*/ 	.word	0x00001be0


	//   ....[15]....
        /*0134*/ 	.word	0x000024a0


	//   ....[16]....
        /*0138*/ 	.word	0x00002500


	//   ....[17]....
        /*013c*/ 	.word	0x00002550


	//   ....[18]....
        /*0140*/ 	.word	0x000025c0


	//   ....[19]....
        /*0144*/ 	.word	0x00002620


	//   ....[20]....
        /*0148*/ 	.word	0x000027b0


	//   ....[21]....
        /*014c*/ 	.word	0x00002840


	//   ....[22]....
        /*0150*/ 	.word	0x00002890


	//   ....[23]....
        /*0154*/ 	.word	0x00002900


	//   ....[24]....
        /*0158*/ 	.word	0x00002970


	//   ....[25]....
        /*015c*/ 	.word	0x00003780


	//   ....[26]....
        /*0160*/ 	.word	0x000037e0


	//   ....[27]....
        /*0164*/ 	.word	0x00003830


	//   ....[28]....
        /*0168*/ 	.word	0x00003880


	//   ....[29]....
        /*016c*/ 	.word	0x000038e0


	//----- nvinfo : EIATTR_VRC_CTA_INIT_COUNT
	.align		4
.L_202:
        /*0170*/ 	.byte	0x02, 0x4a
	.zero		1
	.zero		1


	//----- nvinfo : EIATTR_EXIT_INSTR_OFFSETS
	.align		4
        /*0174*/ 	.byte	0x04, 0x1c
        /*0176*/ 	.short	(.L_204 - .L_203)


	//   ....[0]....
.L_203:
        /*0178*/ 	.word	0x000000a0


	//   ....[1]....
        /*017c*/ 	.word	0x000000e0


	//   ....[2]....
        /*0180*/ 	.word	0x00003a10


	//   ....[3]....
        /*0184*/ 	.word	0x00003a60


	//----- nvinfo : EIATTR_MAX_THREADS
	.align		4
.L_204:
        /*0188*/ 	.byte	0x04, 0x05
        /*018a*/ 	.short	(.L_206 - .L_205)
.L_205:
        /*018c*/ 	.word	0x00000100
        /*0190*/ 	.word	0x00000001
        /*0194*/ 	.word	0x00000001


	//----- nvinfo : EIATTR_CRS_STACK_SIZE
	.align		4
.L_206:
        /*0198*/ 	.byte	0x04, 0x1e
        /*019a*/ 	.short	(.L_208 - .L_207)
.L_207:
        /*019c*/ 	.word	0x00000000


	//----- nvinfo : EIATTR_CBANK_PARAM_SIZE
	.align		4
.L_208:
        /*01a0*/ 	.byte	0x03, 0x19
        /*01a2*/ 	.short	0x0021


	//----- nvinfo : EIATTR_PARAM_CBANK
	.align		4
        /*01a4*/ 	.byte	0x04, 0x0a
        /*01a6*/ 	.short	(.L_210 - .L_209)
	.align		4
.L_209:
        /*01a8*/ 	.word	index@(.nv.constant0._ZN3cub18CUB_300001_SM_10006detail6reduce28DeviceReduceSingleTileKernelINS2_10policy_hubIiyN4cuda3std3__44plusIiEEE10Policy1000EPiSC_yS9_iiNS7_10__identityEEEvT0_T1_T2_T3_T4_T6_)
        /*01ac*/ 	.short	0x0380
        /*01ae*/ 	.short	0x0021


	//----- nvinfo : EIATTR_SW_WAR
	.align		4
.L_210:
        /*01b0*/ 	.byte	0x04, 0x36
        /*01b2*/ 	.short	(.L_212 - .L_211)
.L_211:
        /*01b4*/ 	.word	0x00000008
.L_212:


//--------------------- .nv.info._ZN3cub18CUB_300001_SM_10006detail6reduce28DeviceReduceSingleTileKernelINS2_10policy_hubIijN4cuda3std3__44plusIiEEE10Policy1000EPiSC_iS9_iiNS7_10__identityEEEvT0_T1_T2_T3_T4_T6_ --------------------------
	.section	.nv.info._ZN3cub18CUB_300001_SM_10006detail6reduce28DeviceReduceSingleTileKernelINS2_10policy_hubIijN4cuda3std3__44plusIiEEE10Policy1000EPiSC_iS9_iiNS7_10__identityEEEvT0_T1_T2_T3_T4_T6_,"",@"SHT_CUDA_INFO"
	.sectionflags	@""
	.align	4


	//----- nvinfo : EIATTR_CUDA_API_VERSION
	.align		4
        /*0000*/ 	.byte	0x04, 0x37
        /*0002*/ 	.short	(.L_214 - .L_213)
.L_213:
        /*0004*/ 	.word	0x00000082


	//----- nvinfo : EIATTR_KPARAM_INFO
	.align		4
.L_214:
        /*0008*/ 	.byte	0x04, 0x17
        /*000a*/ 	.short	(.L_216 - .L_215)
.L_215:
        /*000c*/ 	.word	0x00000000
        /*0010*/ 	.short	0x0005
        /*0012*/ 	.short	0x001c
        /*0014*/ 	.byte	0x00, 0xf0, 0x05, 0x00


	//----- nvinfo : EIATTR_KPARAM_INFO
	.align		4
.L_216:
        /*0018*/ 	.byte	0x04, 0x17
        /*001a*/ 	.short	(.L_218 - .L_217)
.L_217:
        /*001c*/ 	.word	0x00000000
        /*0020*/ 	.short	0x0004
        /*0022*/ 	.short	0x0018
        /*0024*/ 	.byte	0x00, 0xf0, 0x11, 0x00


	//----- nvinfo : EIATTR_KPARAM_INFO
	.align		4
.L_218:
        /*0028*/ 	.byte	0x04, 0x17
        /*002a*/ 	.short	(.L_220 - .L_219)
.L_219:
        /*002c*/ 	.word	0x00000000
        /*0030*/ 	.short	0x0003
        /*0032*/ 	.short	0x0014
        /*0034*/ 	.byte	0x00, 0xf0, 0x05, 0x00


	//----- nvinfo : EIATTR_KPARAM_INFO
	.align		4
.L_220:
        /*0038*/ 	.byte	0x04, 0x17
        /*003a*/ 	.short	(.L_222 - .L_221)
.L_221:
        /*003c*/ 	.word	0x00000000
        /*0040*/ 	.short	0x0002
        /*0042*/ 	.short	0x0010
        /*0044*/ 	.byte	0x00, 0xf0, 0x11, 0x00


	//----- nvinfo : EIATTR_KPARAM_INFO
	.align		4
.L_222:
        /*0048*/ 	.byte	0x04, 0x17
        /*004a*/ 	.short	(.L_224 - .L_223)
.L_223:
        /*004c*/ 	.word	0x00000000
        /*0050*/ 	.short	0x0001
        /*0052*/ 	.short	0x0008
        /*0054*/ 	.byte	0x00, 0xf5, 0x21, 0x00


	//----- nvinfo : EIATTR_KPARAM_INFO
	.align		4
.L_224:
        /*0058*/ 	.byte	0x04, 0x17
        /*005a*/ 	.short	(.L_226 - .L_225)
.L_225:
        /*005c*/ 	.word	0x00000000
        /*0060*/ 	.short	0x0000
        /*0062*/ 	.short	0x0000
        /*0064*/ 	.byte	0x00, 0xf5, 0x21, 0x00


	//----- nvinfo : EIATTR_SPARSE_MMA_MASK
	.align		4
.L_226:
        /*0068*/ 	.byte	0x03, 0x50
        /*006a*/ 	.short	0x0000


	//----- nvinfo : EIATTR_MAXREG_COUNT
	.align		4
        /*006c*/ 	.byte	0x03, 0x1b
        /*006e*/ 	.short	0x00ff


	//----- nvinfo : EIATTR_NUM_BARRIERS
	.align		4
        /*0070*/ 	.byte	0x02, 0x4c
        /*0072*/ 	.byte	0x01
	.zero		1


	//----- nvinfo : EIATTR_MERCURY_ISA_VERSION
	.align		4
        /*0074*/ 	.byte	0x03, 0x5f
        /*0076*/ 	.short	0x0101


	//----- nvinfo : EIATTR_COOP_GROUP_MASK_REGIDS
	.align		4
        /*0078*/ 	.byte	0x04, 0x29
        /*007a*/ 	.short	(.L_228 - .L_227)


	//   ....[0]....
.L_227:
        /*007c*/ 	.word	0xffffffff


	//   ....[1]....
        /*0080*/ 	.word	0xffffffff


	//   ....[2]....
        /*0084*/ 	.word	0xffffffff


	//   ....[3]....
        /*0088*/ 	.word	0xffffffff


	//   ....[4]....
        /*008c*/ 	.word	0xffffffff


	//   ....[5]....
        /*0090*/ 	.word	0xffffffff


	//   ....[6]....
        /*0094*/ 	.word	0xffffffff


	//   ....[7]....
        /*0098*/ 	.word	0xffffffff


	//   ....[8]....
        /*009c*/ 	.word	0xffffffff


	//   ....[9]....
        /*00a0*/ 	.word	0xffffffff


	//   ....[10]....
        /*00a4*/ 	.word	0xffffffff


	//   ....[11]....
        /*00a8*/ 	.word	0xffffffff


	//   ....[12]....
        /*00ac*/ 	.word	0xffffffff


	//   ....[13]....
        /*00b0*/ 	.word	0xffffffff


	//   ....[14]....
        /*00b4*/ 	.word	0xffffffff


	//   ....[15]....
        /*00b8*/ 	.word	0xffffffff


	//   ....[16]....
        /*00bc*/ 	.word	0xffffffff


	//   ....[17]....
        /*00c0*/ 	.word	0xffffffff


	//   ....[18]....
        /*00c4*/ 	.word	0xffffffff


	//   ....[19]....
        /*00c8*/ 	.word	0xffffffff


	//   ....[20]....
        /*00cc*/ 	.word	0xffffffff


	//   ....[21]....
        /*00d0*/ 	.word	0xffffffff


	//   ....[22]....
        /*00d4*/ 	.word	0xffffffff


	//   ....[23]....
        /*00d8*/ 	.word	0xffffffff


	//   ....[24]....
        /*00dc*/ 	.word	0xffffffff


	//   ....[25]....
        /*00e0*/ 	.word	0xffffffff


	//   ....[26]....
        /*00e4*/ 	.word	0xffffffff


	//   ....[27]....
        /*00e8*/ 	.word	0xffffffff


	//   ....[28]....
        /*00ec*/ 	.word	0xffffffff


	//   ....[29]....
        /*00f0*/ 	.word	0xffffffff


	//----- nvinfo : EIATTR_COOP_GROUP_INSTR_OFFSETS
	.align		4
.L_228:
        /*00f4*/ 	.byte	0x04, 0x28
        /*00f6*/ 	.short	(.L_230 - .L_229)


	//   ....[0]....
.L_229:
        /*00f8*/ 	.word	0x00000890


	//   ....[1]....
        /*00fc*/ 	.word	0x000008f0


	//   ....[2]....
        /*0100*/ 	.word	0x00000940


	//   ....[3]....
        /*0104*/ 	.word	0x000009b0


	//   ....[4]....
        /*0108*/ 	.word	0x00000a10


	//   ....[5]....
        /*010c*/ 	.word	0x00000ba0


	//   ....[6]....
        /*0110*/ 	.word	0x00000c40


	//   ....[7]....
        /*0114*/ 	.word	0x00000cc0


	//   ....[8]....
        /*0118*/ 	.word	0x00000d20


	//   ....[9]....
        /*011c*/ 	.word	0x00000d60


	//   ....[10]....
        /*0120*/ 	.word	0x000019d0


	//   ....[11]....
        /*0124*/ 	.word	0x00001a30


	//   ....[12]....
        /*0128*/ 	.word	0x00001a90


	//   ....[13]....
        /*012c*/ 	.word	0x00001af0


	//   ....[14]....
        /*0130*/ 	.word	0x00001b50


	//   ....[15]....
        /*0134*/ 	.word	0x000023f0


	//   ....[16]....
        /*0138*/ 	.word	0x00002450


	//   ....[17]....
        /*013c*/ 	.word	0x000024a0


	//   ....[18]....
        /*0140*/ 	.word	0x00002510


	//   ....[19]....
        /*0144*/ 	.word	0x00002570


	//   ....[20]....
        /*0148*/ 	.word	0x00002700


	//   ....[21]....
        /*014c*/ 	.word	0x00002790


	//   ....[22]....
        /*0150*/ 	.word	0x000027e0


	//   ....[23]....
        /*0154*/ 	.word	0x00002850


	//   ....[24]....
        /*0158*/ 	.word	0x000028c0


	//   ....[25]....
        /*015c*/ 	.word	0x000036a0


	//   ....[26]....
        /*0160*/ 	.word	0x00003700


	//   ....[27]....
        /*0164*/ 	.word	0x00003760


	//   ....[28]....
        /*0168*/ 	.word	0x000037c0


	//   ....[29]....
        /*016c*/ 	.word	0x00003820


	//----- nvinfo : EIATTR_VRC_CTA_INIT_COUNT
	.align		4
.L_230:
        /*0170*/ 	.byte	0x02, 0x4a
	.zero		1
	.zero		1


	//----- nvinfo : EIATTR_EXIT_INSTR_OFFSETS
	.align		4
        /*0174*/ 	.byte	0x04, 0x1c
        /*0176*/ 	.short	(.L_232 - .L_231)


	//   ....[0]....
.L_231:
        /*0178*/ 	.word	0x00000080


	//   ....[1]....
        /*017c*/ 	.word	0x000000c0


	//   ....[2]....
        /*0180*/ 	.word	0x00003940


	//   ....[3]....
        /*0184*/ 	.word	0x00003990


	//----- nvinfo : EIATTR_MAX_THREADS
	.align		4
.L_232:
        /*0188*/ 	.byte	0x04, 0x05
        /*018a*/ 	.short	(.L_234 - .L_233)
.L_233:
        /*018c*/ 	.word	0x00000100
        /*0190*/ 	.word	0x00000001
        /*0194*/ 	.word	0x00000001


	//----- nvinfo : EIATTR_CRS_STACK_SIZE
	.align		4
.L_234:
        /*0198*/ 	.byte	0x04, 0x1e
        /*019a*/ 	.short	(.L_236 - .L_235)
.L_235:
        /*019c*/ 	.word	0x00000000


	//----- nvinfo : EIATTR_CBANK_PARAM_SIZE
	.align		4
.L_236:
        /*01a0*/ 	.byte	0x03, 0x19
        /*01a2*/ 	.short	0x001d


	//----- nvinfo : EIATTR_PARAM_CBANK
	.align		4
        /*01a4*/ 	.byte	0x04, 0x0a
        /*01a6*/ 	.short	(.L_238 - .L_237)
	.align		4
.L_237:
        /*01a8*/ 	.word	index@(.nv.constant0._ZN3cub18CUB_300001_SM_10006detail6reduce28DeviceReduceSingleTileKernelINS2_10policy_hubIijN4cuda3std3__44plusIiEEE10Policy1000EPiSC_iS9_iiNS7_10__identityEEEvT0_T1_T2_T3_T4_T6_)
        /*01ac*/ 	.short	0x0380
        /*01ae*/ 	.short	0x001d


	//----- nvinfo : EIATTR_SW_WAR
	.align		4
.L_238:
        /*01b0*/ 	.byte	0x04, 0x36
        /*01b2*/ 	.short	(.L_240 - .L_239)
.L_239:
        /*01b4*/ 	.word	0x00000008
.L_240:


//--------------------- .nv.info._ZN3cub18CUB_300001_SM_10006detail6reduce18DeviceReduceKernelINS2_10policy_hubIijN4cuda3std3__44plusIiEEE10Policy1000EPijS9_iNS7_10__identityEEEvT0_PT3_T1_NS0_13GridEvenShareISH_EET2_T4_ --------------------------
	.section	.nv.info._ZN3cub18CUB_300001_SM_10006detail6reduce18DeviceReduceKernelINS2_10policy_hubIijN4cuda3std3__44plusIiEEE10Policy1000EPijS9_iNS7_10__identityEEEvT0_PT3_T1_NS0_13GridEvenShareISH_EET2_T4_,"",@"SHT_CUDA_INFO"
	.sectionflags	@""
	.align	4


	//----- nvinfo : EIATTR_CUDA_API_VERSION
	.align		4
        /*0000*/ 	.byte	0x04, 0x37
        /*0002*/ 	.short	(.L_242 - .L_241)
.L_241:
        /*0004*/ 	.word	0x00000082


	//----- nvinfo : EIATTR_KPARAM_INFO
	.align		4
.L_242:
        /*0008*/ 	.byte	0x04, 0x17
        /*000a*/ 	.short	(.L_244 - .L_243)
.L_243:
        /*000c*/ 	.word	0x00000000
        /*0010*/ 	.short	0x0005
        /*0012*/ 	.short	0x003d
        /*0014*/ 	.byte	0x00, 0xf0, 0x05, 0x00


	//----- nvinfo : EIATTR_KPARAM_INFO
	.align		4
.L_244:
        /*0018*/ 	.byte	0x04, 0x17
        /*001a*/ 	.short	(.L_246 - .L_245)
.L_245:
        /*001c*/ 	.word	0x00000000
        /*0020*/ 	.short	0x0004
        /*0022*/ 	.short	0x003c
        /*0024*/ 	.byte	0x00, 0xf0, 0x05, 0x00


	//----- nvinfo : EIATTR_KPARAM_INFO
	.align		4
.L_246:
        /*0028*/ 	.byte	0x04, 0x17
        /*002a*/ 	.short	(.L_248 - .L_247)
.L_247:
        /*002c*/ 	.word	0x00000000
        /*0030*/ 	.short	0x0003
        /*0032*/ 	.short	0x0014
        /*0034*/ 	.byte	0x00, 0xf0, 0xa1, 0x00


	//----- nvinfo : EIATTR_KPARAM_INFO
	.align		4
.L_248:
        /*0038*/ 	.byte	0x04, 0x17
        /*003a*/ 	.short	(.L_250 - .L_249)
.L_249:
        /*003c*/ 	.word	0x00000000
        /*0040*/ 	.short	0x0002
        /*0042*/ 	.short	0x0010
        /*0044*/ 	.byte	0x00, 0xf0, 0x11, 0x00


	//----- nvinfo : EIATTR_KPARAM_INFO
	.align		4
.L_250:
        /*0048*/ 	.byte	0x04, 0x17
        /*004a*/ 	.short	(.L_252 - .L_251)
.L_251:
        /*004c*/ 	.word	0x00000000
        /*0050*/ 	.short	0x0001
        /*0052*/ 	.short	0x0008
        /*0054*/ 	.byte	0x00, 0xf5, 0x21, 0x00


	//----- nvinfo : EIATTR_KPARAM_INFO
	.align		4
.L_252:
        /*0058*/ 	.byte	0x04, 0x17
        /*005a*/ 	.short	(.L_254 - .L_253)
.L_253:
        /*005c*/ 	.word	0x00000000
        /*0060*/ 	.short	0x0000
        /*0062*/ 	.short	0x0000
        /*0064*/ 	.byte	0x00, 0xf5, 0x21, 0x00


	//----- nvinfo : EIATTR_SPARSE_MMA_MASK
	.align		4
.L_254:
        /*0068*/ 	.byte	0x03, 0x50
        /*006a*/ 	.short	0x0000


	//----- nvinfo : EIATTR_MAXREG_COUNT
	.align		4
        /*006c*/ 	.byte	0x03, 0x1b
        /*006e*/ 	.short	0x00ff


	//----- nvinfo : EIATTR_NUM_BARRIERS
	.align		4
        /*0070*/ 	.byte	0x02, 0x4c
        /*0072*/ 	.byte	0x01
	.zero		1


	//----- nvinfo : EIATTR_MERCURY_ISA_VERSION
	.align		4
        /*0074*/ 	.byte	0x03, 0x5f
        /*0076*/ 	.short	0x0101


	//----- nvinfo : EIATTR_COOP_GROUP_MASK_REGIDS
	.align		4
        /*0078*/ 	.byte	0x04, 0x29
        /*007a*/ 	.short	(.L_256 - .L_255)


	//   ....[0]....
.L_255:
        /*007c*/ 	.word	0xffffffff


	//   ....[1]....
        /*0080*/ 	.word	0xffffffff


	//   ....[2]....
        /*0084*/ 	.word	0xffffffff


	//   ....[3]....
        /*0088*/ 	.word	0xffffffff


	//   ....[4]....
        /*008c*/ 	.word	0xffffffff


	//   ....[5]....
        /*0090*/ 	.word	0xffffffff


	//   ....[6]....
        /*0094*/ 	.word	0xffffffff


	//   ....[7]....
        /*0098*/ 	.word	0xffffffff


	//   ....[8]....
        /*009c*/ 	.word	0xffffffff


	//   ....[9]....
        /*00a0*/ 	.word	0xffffffff


	//   ....[10]....
        /*00a4*/ 	.word	0xffffffff


	//   ....[11]....
        /*00a8*/ 	.word	0xffffffff


	//   ....[12]....
        /*00ac*/ 	.word	0xffffffff


	//   ....[13]....
        /*00b0*/ 	.word	0xffffffff


	//   ....[14]....
        /*00b4*/ 	.word	0xffffffff


	//   ....[15]....
        /*00b8*/ 	.word	0xffffffff


	//   ....[16]....
        /*00bc*/ 	.word	0xffffffff


	//   ....[17]....
        /*00c0*/ 	.word	0xffffffff


	//   ....[18]....
        /*00c4*/ 	.word	0xffffffff


	//   ....[19]....
        /*00c8*/ 	.word	0xffffffff


	//   ....[20]....
        /*00cc*/ 	.word	0xffffffff


	//   ....[21]....
        /*00d0*/ 	.word	0xffffffff


	//   ....[22]....
        /*00d4*/ 	.word	0xffffffff


	//   ....[23]....
        /*00d8*/ 	.word	0xffffffff


	//   ....[24]....
        /*00dc*/ 	.word	0xffffffff


	//   ....[25]....
        /*00e0*/ 	.word	0xffffffff


	//   ....[26]....
        /*00e4*/ 	.word	0xffffffff


	//   ....[27]....
        /*00e8*/ 	.word	0xffffffff


	//   ....[28]....
        /*00ec*/ 	.word	0xffffffff


	//   ....[29]....
        /*00f0*/ 	.word	0xffffffff


	//----- nvinfo : EIATTR_COOP_GROUP_INSTR_OFFSETS
	.align		4
.L_256:
        /*00f4*/ 	.byte	0x04, 0x28
        /*00f6*/ 	.short	(.L_258 - .L_257)


	//   ....[0]....
.L_257:
        /*00f8*/ 	.word	0x000004d0


	//   ....[1]....
        /*00fc*/ 	.word	0x00000530


	//   ....[2]....
        /*0100*/ 	.word	0x00000580


	//   ....[3]....
        /*0104*/ 	.word	0x000005f0


	//   ....[4]....
        /*0108*/ 	.word	0x00000650


	//   ....[5]....
        /*010c*/ 	.word	0x000007e0


	//   ....[6]....
        /*0110*/ 	.word	0x00000880


	//   ....[7]....
        /*0114*/ 	.word	0x00000900


	//   ....[8]....
        /*0118*/ 	.word	0x00000960


	//   ....[9]....
        /*011c*/ 	.word	0x000009a0


	//   ....[10]....
        /*0120*/ 	.word	0x00001250


	//   ....[11]....
        /*0124*/ 	.word	0x000012b0


	//   ....[12]....
        /*0128*/ 	.word	0x00001310


	//   ....[13]....
        /*012c*/ 	.word	0x00001370


	//   ....[14]....
        /*0130*/ 	.word	0x000013d0


	//   ....[15]....
        /*0134*/ 	.word	0x00001920


	//   ....[16]....
        /*0138*/ 	.word	0x00001980


	//   ....[17]....
        /*013c*/ 	.word	0x000019e0


	//   ....[18]....
        /*0140*/ 	.word	0x00001a40


	//   ....[19]....
        /*0144*/ 	.word	0x00001aa0


	//   ....[20]....
        /*0148*/ 	.word	0x00001c30


	//   ....[21]....
        /*014c*/ 	.word	0x00001cc0


	//   ....[22]....
        /*0150*/ 	.word	0x00001d30


	//   ....[23]....
        /*0154*/ 	.word	0x00001d80


	//   ....[24]....
        /*0158*/ 	.word	0x00001dd0


	//   ....[25]....
        /*015c*/ 	.word	0x00002860


	//   ....[26]....
        /*0160*/ 	.word	0x000028c0


	//   ....[27]....
        /*0164*/ 	.word	0x00002920


	//   ....[28]....
        /*0168*/ 	.word	0x00002980


	//   ....[29]....
        /*016c*/ 	.word	0x000029e0


	//----- nvinfo : EIATTR_VRC_CTA_INIT_COUNT
	.align		4
.L_258:
        /*0170*/ 	.byte	0x02, 0x4a
	.zero		1
	.zero		1


	//----- nvinfo : EIATTR_EXIT_INSTR_OFFSETS
	.align		4
        /*0174*/ 	.byte	0x04, 0x1c
        /*0176*/ 	.short	(.L_260 - .L_259)


	//   ....[0]....
.L_259:
        /*0178*/ 	.word	0x00002b00


	//   ....[1]....
        /*017c*/ 	.word	0x00002b40


	//----- nvinfo : EIATTR_MAX_THREADS
	.align		4
.L_260:
        /*0180*/ 	.byte	0x04, 0x05
        /*0182*/ 	.short	(.L_262 - .L_261)
.L_261:
        /*0184*/ 	.word	0x00000100
        /*0188*/ 	.word	0x00000001
        /*018c*/ 	.word	0x00000001


	//----- nvinfo : EIATTR_CRS_STACK_SIZE
	.align		4
.L_262:
        /*0190*/ 	.byte	0x04, 0x1e
        /*0192*/ 	.short	(.L_264 - .L_263)
.L_263:
        /*0194*/ 	.word	0x00000000


	//----- nvinfo : EIATTR_CBANK_PARAM_SIZE
	.align		4
.L_264:
        /*0198*/ 	.byte	0x03, 0x19
        /*019a*/ 	.short	0x003e


	//----- nvinfo : EIATTR_PARAM_CBANK
	.align		4
        /*019c*/ 	.byte	0x04, 0x0a
        /*019e*/ 	.short	(.L_266 - .L_265)
	.align		4
.L_265:
        /*01a0*/ 	.word	index@(.nv.constant0._ZN3cub18CUB_300001_SM_10006detail6reduce18DeviceReduceKernelINS2_10policy_hubIijN4cuda3std3__44plusIiEEE10Policy1000EPijS9_iNS7_10__identityEEEvT0_PT3_T1_NS0_13GridEvenShareISH_EET2_T4_)
        /*01a4*/ 	.short	0x0380
        /*01a6*/ 	.short	0x003e


	//----- nvinfo : EIATTR_SW_WAR
	.align		4
.L_266:
        /*01a8*/ 	.byte	0x04, 0x36
        /*01aa*/ 	.short	(.L_268 - .L_267)
.L_267:
        /*01ac*/ 	.word	0x00000008
.L_268:


//--------------------- .nv.info._ZN3cub18CUB_300001_SM_10006detail6reduce28DeviceReduceSingleTileKernelINS2_10policy_hubIijN4cuda3std3__44plusIiEEE10Policy1000EPiSC_jS9_iiNS7_10__identityEEEvT0_T1_T2_T3_T4_T6_ --------------------------
	.section	.nv.info._ZN3cub18CUB_300001_SM_10006detail6reduce28DeviceReduceSingleTileKernelINS2_10policy_hubIijN4cuda3std3__44plusIiEEE10Policy1000EPiSC_jS9_iiNS7_10__identityEEEvT0_T1_T2_T3_T4_T6_,"",@"SHT_CUDA_INFO"
	.sectionflags	@""
	.align	4


	//----- nvinfo : EIATTR_CUDA_API_VERSION
	.align		4
        /*0000*/ 	.byte	0x04, 0x37
        /*0002*/ 	.short	(.L_270 - .L_269)
.L_269:
        /*0004*/ 	.word	0x00000082


	//----- nvinfo : EIATTR_KPARAM_INFO
	.align		4
.L_270:
        /*0008*/ 	.byte	0x04, 0x17
        /*000a*/ 	.short	(.L_272 - .L_271)
.L_271:
        /*000c*/ 	.word	0x00000000
        /*0010*/ 	.short	0x0005
        /*0012*/ 	.short	0x001c
        /*0014*/ 	.byte	0x00, 0xf0, 0x05, 0x00


	//----- nvinfo : EIATTR_KPARAM_INFO
	.align		4
.L_272:
        /*0018*/ 	.byte	0x04, 0x17
        /*001a*/ 	.short	(.L_274 - .L_273)
.L_273:
        /*001c*/ 	.word	0x00000000
        /*0020*/ 	.short	0x0004
        /*0022*/ 	.short	0x0018
        /*0024*/ 	.byte	0x00, 0xf0, 0x11, 0x00


	//----- nvinfo : EIATTR_KPARAM_INFO
	.align		4
.L_274:
        /*0028*/ 	.byte	0x04, 0x17
        /*002a*/ 	.short	(.L_276 - .L_275)
.L_275:
        /*002c*/ 	.word	0x00000000
        /*0030*/ 	.short	0x0003
        /*0032*/ 	.short	0x0014
        /*0034*/ 	.byte	0x00, 0xf0, 0x05, 0x00


	//----- nvinfo : EIATTR_KPARAM_INFO
	.align		4
.L_276:
        /*0038*/ 	.byte	0x04, 0x17
        /*003a*/ 	.short	(.L_278 - .L_277)
.L_277:
        /*003c*/ 	.word	0x00000000
        /*0040*/ 	.short	0x0002
        /*0042*/ 	.short	0x0010
        /*0044*/ 	.byte	0x00, 0xf0, 0x11, 0x00


	//----- nvinfo : EIATTR_KPARAM_INFO
	.align		4
.L_278:
        /*0048*/ 	.byte	0x04, 0x17
        /*004a*/ 	.short	(.L_280 - .L_279)
.L_279:
        /*004c*/ 	.word	0x00000000
        /*0050*/ 	.short	0x0001
        /*0052*/ 	.short	0x0008
        /*0054*/ 	.byte	0x00, 0xf5, 0x21, 0x00


	//----- nvinfo : EIATTR_KPARAM_INFO
	.align		4
.L_280:
        /*0058*/ 	.byte	0x04, 0x17
        /*005a*/ 	.short	(.L_282 - .L_281)
.L_281:
        /*005c*/ 	.word	0x00000000
        /*0060*/ 	.short	0x0000
        /*0062*/ 	.short	0x0000
        /*0064*/ 	.byte	0x00, 0xf5, 0x21, 0x00


	//----- nvinfo : EIATTR_SPARSE_MMA_MASK
	.align		4
.L_282:
        /*0068*/ 	.byte	0x03, 0x50
        /*006a*/ 	.short	0x0000


	//----- nvinfo : EIATTR_MAXREG_COUNT
	.align		4
        /*006c*/ 	.byte	0x03, 0x1b
        /*006e*/ 	.short	0x00ff


	//----- nvinfo : EIATTR_NUM_BARRIERS
	.align		4
        /*0070*/ 	.byte	0x02, 0x4c
        /*0072*/ 	.byte	0x01
	.zero		1


	//----- nvinfo : EIATTR_MERCURY_ISA_VERSION
	.align		4
        /*0074*/ 	.byte	0x03, 0x5f
        /*0076*/ 	.short	0x0101


	//----- nvinfo : EIATTR_COOP_GROUP_MASK_REGIDS
	.align		4
        /*0078*/ 	.byte	0x04, 0x29
        /*007a*/ 	.short	(.L_284 - .L_283)


	//   ....[0]....
.L_283:
        /*007c*/ 	.word	0xffffffff


	//   ....[1]....
        /*0080*/ 	.word	0xffffffff


	//   ....[2]....
        /*0084*/ 	.word	0xffffffff


	//   ....[3]....
        /*0088*/ 	.word	0xffffffff


	//   ....[4]....
        /*008c*/ 	.word	0xffffffff


	//   ....[5]....
        /*0090*/ 	.word	0xffffffff


	//   ....[6]....
        /*0094*/ 	.word	0xffffffff


	//   ....[7]....
        /*0098*/ 	.word	0xffffffff


	//   ....[8]....
        /*009c*/ 	.word	0xffffffff


	//   ....[9]....
        /*00a0*/ 	.word	0xffffffff


	//   ....[10]....
        /*00a4*/ 	.word	0xffffffff


	//   ....[11]....
        /*00a8*/ 	.word	0xffffffff


	//   ....[12]....
        /*00ac*/ 	.word	0xffffffff


	//   ....[13]....
        /*00b0*/ 	.word	0xffffffff


	//   ....[14]....
        /*00b4*/ 	.word	0xffffffff


	//   ....[15]....
        /*00b8*/ 	.word	0xffffffff


	//   ....[16]....
        /*00bc*/ 	.word	0xffffffff


	//   ....[17]....
        /*00c0*/ 	.word	0xffffffff


	//   ....[18]....
        /*00c4*/ 	.word	0xffffffff


	//   ....[19]....
        /*00c8*/ 	.word	0xffffffff


	//   ....[20]....
        /*00cc*/ 	.word	0xffffffff


	//   ....[21]....
        /*00d0*/ 	.word	0xffffffff


	//   ....[22]....
        /*00d4*/ 	.word	0xffffffff


	//   ....[23]....
        /*00d8*/ 	.word	0xffffffff


	//   ....[24]....
        /*00dc*/ 	.word	0xffffffff


	//   ....[25]....
        /*00e0*/ 	.word	0xffffffff


	//   ....[26]....
        /*00e4*/ 	.word	0xffffffff


	//   ....[27]....
        /*00e8*/ 	.word	0xffffffff


	//   ....[28]....
        /*00ec*/ 	.word	0xffffffff


	//   ....[29]....
        /*00f0*/ 	.word	0xffffffff


	//----- nvinfo : EIATTR_COOP_GROUP_INSTR_OFFSETS
	.align		4
.L_284:
        /*00f4*/ 	.byte	0x04, 0x28
        /*00f6*/ 	.short	(.L_286 - .L_285)


	//   ....[0]....
.L_285:
        /*00f8*/ 	.word	0x00000840


	//   ....[1]....
        /*00fc*/ 	.word	0x000008a0


	//   ....[2]....
        /*0100*/ 	.word	0x00000900


	//   ....[3]....
        /*0104*/ 	.word	0x00000960


	//   ....[4]....
        /*0108*/ 	.word	0x000009c0


	//   ....[5]....
        /*010c*/ 	.word	0x00000b50


	//   ....[6]....
        /*0110*/ 	.word	0x00000bf0


	//   ....[7]....
        /*0114*/ 	.word	0x00000c60


	//   ....[8]....
        /*0118*/ 	.word	0x00000ca0


	//   ....[9]....
        /*011c*/ 	.word	0x00000cf0


	//   ....[10]....
        /*0120*/ 	.word	0x00001510


	//   ....[11]....
        /*0124*/ 	.word	0x00001570


	//   ....[12]....
        /*0128*/ 	.word	0x000015d0


	//   ....[13]....
        /*012c*/ 	.word	0x00001630


	//   ....[14]....
        /*0130*/ 	.word	0x00001690


	//   ....[15]....
        /*0134*/ 	.word	0x00001ee0


	//   ....[16]....
        /*0138*/ 	.word	0x00001f40


	//   ....[17]....
        /*013c*/ 	.word	0x00001fa0


	//   ....[18]....
        /*0140*/ 	.word	0x00002000


	//   ....[19]....
        /*0144*/ 	.word	0x00002060


	//   ....[20]....
        /*0148*/ 	.word	0x000021f0


	//   ....[21]....
        /*014c*/ 	.word	0x00002280


	//   ....[22]....
        /*0150*/ 	.word	0x000022d0


	//   ....[23]....
        /*0154*/ 	.word	0x00002350


	//   ....[24]....
        /*0158*/ 	.word	0x000023b0


	//   ....[25]....
        /*015c*/ 	.word	0x00002d30


	//   ....[26]....
        /*0160*/ 	.word	0x00002d90


	//   ....[27]....
        /*0164*/ 	.word	0x00002df0


	//   ....[28]....
        /*0168*/ 	.word	0x00002e50


	//   ....[29]....
        /*016c*/ 	.word	0x00002eb0


	//----- nvinfo : EIATTR_VRC_CTA_INIT_COUNT
	.align		4
.L_286:
        /*0170*/ 	.byte	0x02, 0x4a
	.zero		1
	.zero		1


	//----- nvinfo : EIATTR_EXIT_INSTR_OFFSETS
	.align		4
        /*0174*/ 	.byte	0x04, 0x1c
        /*0176*/ 	.short	(.L_288 - .L_287)


	//   ....[0]....
.L_287:
        /*0178*/ 	.word	0x00000080


	//   ....[1]....
        /*017c*/ 	.word	0x000000c0


	//   ....[2]....
        /*0180*/ 	.word	0x00002fd0


	//   ....[3]....
        /*0184*/ 	.word	0x00003020


	//----- nvinfo : EIATTR_MAX_THREADS
	.align		4
.L_288:
        /*0188*/ 	.byte	0x04, 0x05
        /*018a*/ 	.short	(.L_290 - .L_289)
.L_289:
        /*018c*/ 	.word	0x00000100
        /*0190*/ 	.word	0x00000001
        /*0194*/ 	.word	0x00000001


	//----- nvinfo : EIATTR_CRS_STACK_SIZE
	.align		4
.L_290:
        /*0198*/ 	.byte	0x04, 0x1e
        /*019a*/ 	.short	(.L_292 - .L_291)
.L_291:
        /*019c*/ 	.word	0x00000000


	//----- nvinfo : EIATTR_CBANK_PARAM_SIZE
	.align		4
.L_292:
        /*01a0*/ 	.byte	0x03, 0x19
        /*01a2*/ 	.short	0x001d


	//----- nvinfo : EIATTR_PARAM_CBANK
	.align		4
        /*01a4*/ 	.byte	0x04, 0x0a
        /*01a6*/ 	.short	(.L_294 - .L_293)
	.align		4
.L_293:
        /*01a8*/ 	.word	index@(.nv.constant0._ZN3cub18CUB_300001_SM_10006detail6reduce28DeviceReduceSingleTileKernelINS2_10policy_hubIijN4cuda3std3__44plusIiEEE10Policy1000EPiSC_jS9_iiNS7_10__identityEEEvT0_T1_T2_T3_T4_T6_)
        /*01ac*/ 	.short	0x0380
        /*01ae*/ 	.short	0x001d


	//----- nvinfo : EIATTR_SW_WAR
	.align		4
.L_294:
        /*01b0*/ 	.byte	0x04, 0x36
        /*01b2*/ 	.short	(.L_296 - .L_295)
.L_295:
        /*01b4*/ 	.word	0x00000008
.L_296:


//--------------------- .nv.info._ZN3cub18CUB_300001_SM_10006detail11EmptyKernelIvEEvv --------------------------
	.section	.nv.info._ZN3cub18CUB_300001_SM_10006detail11EmptyKernelIvEEvv,"",@"SHT_CUDA_INFO"
	.sectionflags	@""
	.align	4


	//----- nvinfo : EIATTR_CUDA_API_VERSION
	.align		4
        /*0000*/ 	.byte	0x04, 0x37
        /*0002*/ 	.short	(.L_298 - .L_297)
.L_297:
        /*0004*/ 	.word	0x00000082


	//----- nvinfo : EIATTR_SPARSE_MMA_MASK
	.align		4
.L_298:
        /*0008*/ 	.byte	0x03, 0x50
        /*000a*/ 	.short	0x0000


	//----- nvinfo : EIATTR_MAXREG_COUNT
	.align		4
        /*000c*/ 	.byte	0x03, 0x1b
        /*000e*/ 	.short	0x00ff


	//----- nvinfo : EIATTR_MERCURY_ISA_VERSION
	.align		4
        /*0010*/ 	.byte	0x03, 0x5f
        /*0012*/ 	.short	0x0101


	//----- nvinfo : EIATTR_VRC_CTA_INIT_COUNT
	.align		4
        /*0014*/ 	.byte	0x02, 0x4a
	.zero		1
	.zero		1


	//----- nvinfo : EIATTR_EXIT_INSTR_OFFSETS
	.align		4
        /*0018*/ 	.byte	0x04, 0x1c
        /*001a*/ 	.short	(.L_300 - .L_299)


	//   ....[0]....
.L_299:
        /*001c*/ 	.word	0x00000010


	//----- nvinfo : EIATTR_SW_WAR
	.align		4
.L_300:
        /*0020*/ 	.byte	0x04, 0x36
        /*0022*/ 	.short	(.L_302 - .L_301)
.L_301:
        /*0024*/ 	.word	0x00000008
.L_302:


//--------------------- .nv.info._Z14reduce_kernel7PiS_i --------------------------
	.section	.nv.info._Z14reduce_kernel7PiS_i,"",@"SHT_CUDA_INFO"
	.sectionflags	@""
	.align	4


	//----- nvinfo : EIATTR_CUDA_API_VERSION
	.align		4
        /*0000*/ 	.byte	0x04, 0x37
        /*0002*/ 	.short	(.L_304 - .L_303)
.L_303:
        /*0004*/ 	.word	0x00000082


	//----- nvinfo : EIATTR_KPARAM_INFO
	.align		4
.L_304:
        /*0008*/ 	.byte	0x04, 0x17
        /*000a*/ 	.short	(.L_306 - .L_305)
.L_305:
        /*000c*/ 	.word	0x00000000
        /*0010*/ 	.short	0x0002
        /*0012*/ 	.short	0x0010
        /*0014*/ 	.byte	0x00, 0xf0, 0x11, 0x00


	//----- nvinfo : EIATTR_KPARAM_INFO
	.align		4
.L_306:
        /*0018*/ 	.byte	0x04, 0x17
        /*001a*/ 	.short	(.L_308 - .L_307)
.L_307:
        /*001c*/ 	.word	0x00000000
        /*0020*/ 	.short	0x0001
        /*0022*/ 	.short	0x0008
        /*0024*/ 	.byte	0x00, 0xf5, 0x21, 0x00


	//----- nvinfo : EIATTR_KPARAM_INFO
	.align		4
.L_308:
        /*0028*/ 	.byte	0x04, 0x17
        /*002a*/ 	.short	(.L_310 - .L_309)
.L_309:
        /*002c*/ 	.word	0x00000000
        /*0030*/ 	.short	0x0000
        /*0032*/ 	.short	0x0000
        /*0034*/ 	.byte	0x00, 0xf5, 0x21, 0x00


	//----- nvinfo : EIATTR_SPARSE_MMA_MASK
	.align		4
.L_310:
        /*0038*/ 	.byte	0x03, 0x50
        /*003a*/ 	.short	0x0000


	//----- nvinfo : EIATTR_MAXREG_COUNT
	.align		4
        /*003c*/ 	.byte	0x03, 0x1b
        /*003e*/ 	.short	0x00ff


	//----- nvinfo : EIATTR_NUM_BARRIERS
	.align		4
        /*0040*/ 	.byte	0x02, 0x4c
        /*0042*/ 	.byte	0x01
	.zero		1


	//----- nvinfo : EIATTR_MERCURY_ISA_VERSION
	.align		4
        /*0044*/ 	.byte	0x03, 0x5f
        /*0046*/ 	.short	0x0101


	//----- nvinfo : EIATTR_VRC_CTA_INIT_COUNT
	.align		4
        /*0048*/ 	.byte	0x02, 0x4a
	.zero		1
	.zero		1


	//----- nvinfo : EIATTR_EXIT_INSTR_OFFSETS
	.align		4
        /*004c*/ 	.byte	0x04, 0x1c
        /*004e*/ 	.short	(.L_312 - .L_311)


	//   ....[0]....
.L_311:
        /*0050*/ 	.word	0x00000710


	//   ....[1]....
        /*0054*/ 	.word	0x000008b0


	//   ....[2]....
        /*0058*/ 	.word	0x00000900


	//----- nvinfo : EIATTR_CRS_STACK_SIZE
	.align		4
.L_312:
        /*005c*/ 	.byte	0x04, 0x1e
        /*005e*/ 	.short	(.L_314 - .L_313)
.L_313:
        /*0060*/ 	.word	0x00000000


	//----- nvinfo : EIATTR_CBANK_PARAM_SIZE
	.align		4
.L_314:
        /*0064*/ 	.byte	0x03, 0x19
        /*0066*/ 	.short	0x0014


	//----- nvinfo : EIATTR_PARAM_CBANK
	.align		4
        /*0068*/ 	.byte	0x04, 0x0a
        /*006a*/ 	.short	(.L_316 - .L_315)
	.align		4
.L_315:
        /*006c*/ 	.word	index@(.nv.constant0._Z14reduce_kernel7PiS_i)
        /*0070*/ 	.short	0x0380
        /*0072*/ 	.short	0x0014


	//----- nvinfo : EIATTR_SW_WAR
	.align		4
.L_316:
        /*0074*/ 	.byte	0x04, 0x36
        /*0076*/ 	.short	(.L_318 - .L_317)
.L_317:
        /*0078*/ 	.word	0x00000008
.L_318:


//--------------------- .nv.info._Z14reduce_kernel6PiS_i --------------------------
	.section	.nv.info._Z14reduce_kernel6PiS_i,"",@"SHT_CUDA_INFO"
	.sectionflags	@""
	.align	4


	//----- nvinfo : EIATTR_CUDA_API_VERSION
	.align		4
        /*0000*/ 	.byte	0x04, 0x37
        /*0002*/ 	.short	(.L_320 - .L_319)
.L_319:
        /*0004*/ 	.word	0x00000082


	//----- nvinfo : EIATTR_KPARAM_INFO
	.align		4
.L_320:
        /*0008*/ 	.byte	0x04, 0x17
        /*000a*/ 	.short	(.L_322 - .L_321)
.L_321:
        /*000c*/ 	.word	0x00000000
        /*0010*/ 	.short	0x0002
        /*0012*/ 	.short	0x0010
        /*0014*/ 	.byte	0x00, 0xf0, 0x11, 0x00


	//----- nvinfo : EIATTR_KPARAM_INFO
	.align		4
.L_322:
        /*0018*/ 	.byte	0x04, 0x17
        /*001a*/ 	.short	(.L_324 - .L_323)
.L_323:
        /*001c*/ 	.word	0x00000000
        /*0020*/ 	.short	0x0001
        /*0022*/ 	.short	0x0008
        /*0024*/ 	.byte	0x00, 0xf5, 0x21, 0x00


	//----- nvinfo : EIATTR_KPARAM_INFO
	.align		4
.L_324:
        /*0028*/ 	.byte	0x04, 0x17
        /*002a*/ 	.short	(.L_326 - .L_325)
.L_325:
        /*002c*/ 	.word	0x00000000
        /*0030*/ 	.short	0x0000
        /*0032*/ 	.short	0x0000
        /*0034*/ 	.byte	0x00, 0xf5, 0x21, 0x00


	//----- nvinfo : EIATTR_SPARSE_MMA_MASK
	.align		4
.L_326:
        /*0038*/ 	.byte	0x03, 0x50
        /*003a*/ 	.short	0x0000


	//----- nvinfo : EIATTR_MAXREG_COUNT
	.align		4
        /*003c*/ 	.byte	0x03, 0x1b
        /*003e*/ 	.short	0x00ff


	//----- nvinfo : EIATTR_NUM_BARRIERS
	.align		4
        /*0040*/ 	.byte	0x02, 0x4c
        /*0042*/ 	.byte	0x01
	.zero		1


	//----- nvinfo : EIATTR_MERCURY_ISA_VERSION
	.align		4
        /*0044*/ 	.byte	0x03, 0x5f
        /*0046*/ 	.short	0x0101


	//----- nvinfo : EIATTR_VRC_CTA_INIT_COUNT
	.align		4
        /*0048*/ 	.byte	0x02, 0x4a
	.zero		1
	.zero		1


	//----- nvinfo : EIATTR_EXIT_INSTR_OFFSETS
	.align		4
        /*004c*/ 	.byte	0x04, 0x1c
        /*004e*/ 	.short	(.L_328 - .L_327)


	//   ....[0]....
.L_327:
        /*0050*/ 	.word	0x00000400


	//   ....[1]....
        /*0054*/ 	.word	0x000005a0


	//   ....[2]....
        /*0058*/ 	.word	0x000005f0


	//----- nvinfo : EIATTR_CBANK_PARAM_SIZE
	.align		4
.L_328:
        /*005c*/ 	.byte	0x03, 0x19
        /*005e*/ 	.short	0x0014


	//----- nvinfo : EIATTR_PARAM_CBANK
	.align		4
        /*0060*/ 	.byte	0x04, 0x0a
        /*0062*/ 	.short	(.L_330 - .L_329)
	.align		4
.L_329:
        /*0064*/ 	.word	index@(.nv.constant0._Z14reduce_kernel6PiS_i)
        /*0068*/ 	.short	0x0380
        /*006a*/ 	.short	0x0014


	//----- nvinfo : EIATTR_SW_WAR
	.align		4
.L_330:
        /*006c*/ 	.byte	0x04, 0x36
        /*006e*/ 	.short	(.L_332 - .L_331)
.L_331:
        /*0070*/ 	.word	0x00000008
.L_332:


//--------------------- .nv.info._Z14reduce_kernel5PiS_i --------------------------
	.section	.nv.info._Z14reduce_kernel5PiS_i,"",@"SHT_CUDA_INFO"
	.sectionflags	@""
	.align	4


	//----- nvinfo : EIATTR_CUDA_API_VERSION
	.align		4
        /*0000*/ 	.byte	0x04, 0x37
        /*0002*/ 	.short	(.L_334 - .L_333)
.L_333:
        /*0004*/ 	.word	0x00000082


	//----- nvinfo : EIATTR_KPARAM_INFO
	.align		4
.L_334:
        /*0008*/ 	.byte	0x04, 0x17
        /*000a*/ 	.short	(.L_336 - .L_335)
.L_335:
        /*000c*/ 	.word	0x00000000
        /*0010*/ 	.short	0x0002
        /*0012*/ 	.short	0x0010
        /*0014*/ 	.byte	0x00, 0xf0, 0x11, 0x00


	//----- nvinfo : EIATTR_KPARAM_INFO
	.align		4
.L_336:
        /*0018*/ 	.byte	0x04, 0x17
        /*001a*/ 	.short	(.L_338 - .L_337)
.L_337:
        /*001c*/ 	.word	0x00000000
        /*0020*/ 	.short	0x0001
        /*0022*/ 	.short	0x0008
        /*0024*/ 	.byte	0x00, 0xf5, 0x21, 0x00


	//----- nvinfo : EIATTR_KPARAM_INFO
	.align		4
.L_338:
        /*0028*/ 	.byte	0x04, 0x17
        /*002a*/ 	.short	(.L_340 - .L_339)
.L_339:
        /*002c*/ 	.word	0x00000000
        /*0030*/ 	.short	0x0000
        /*0032*/ 	.short	0x0000
        /*0034*/ 	.byte	0x00, 0xf5, 0x21, 0x00


	//----- nvinfo : EIATTR_SPARSE_MMA_MASK
	.align		4
.L_340:
        /*0038*/ 	.byte	0x03, 0x50
        /*003a*/ 	.short	0x0000


	//----- nvinfo : EIATTR_MAXREG_COUNT
	.align		4
        /*003c*/ 	.byte	0x03, 0x1b
        /*003e*/ 	.short	0x00ff


	//----- nvinfo : EIATTR_NUM_BARRIERS
	.align		4
        /*0040*/ 	.byte	0x02, 0x4c
        /*0042*/ 	.byte	0x01
	.zero		1


	//----- nvinfo : EIATTR_MERCURY_ISA_VERSION
	.align		4
        /*0044*/ 	.byte	0x03, 0x5f
        /*0046*/ 	.short	0x0101


	//----- nvinfo : EIATTR_VRC_CTA_INIT_COUNT
	.align		4
        /*0048*/ 	.byte	0x02, 0x4a
	.zero		1
	.zero		1


	//----- nvinfo : EIATTR_EXIT_INSTR_OFFSETS
	.align		4
        /*004c*/ 	.byte	0x04, 0x1c
        /*004e*/ 	.short	(.L_342 - .L_341)


	//   ....[0]....
.L_341:
        /*0050*/ 	.word	0x000002b0


	//   ....[1]....
        /*0054*/ 	.word	0x00000450


	//   ....[2]....
        /*0058*/ 	.word	0x000004d0


	//----- nvinfo : EIATTR_CBANK_PARAM_SIZE
	.align		4
.L_342:
        /*005c*/ 	.byte	0x03, 0x19
        /*005e*/ 	.short	0x0014


	//----- nvinfo : EIATTR_PARAM_CBANK
	.align		4
        /*0060*/ 	.byte	0x04, 0x0a
        /*0062*/ 	.short	(.L_344 - .L_343)
	.align		4
.L_343:
        /*0064*/ 	.word	index@(.nv.constant0._Z14reduce_kernel5PiS_i)
        /*0068*/ 	.short	0x0380
        /*006a*/ 	.short	0x0014


	//----- nvinfo : EIATTR_SW_WAR
	.align		4
.L_344:
        /*006c*/ 	.byte	0x04, 0x36
        /*006e*/ 	.short	(.L_346 - .L_345)
.L_345:
        /*0070*/ 	.word	0x00000008
.L_346:


//--------------------- .nv.info._Z14reduce_kernel4PiS_i --------------------------
	.section	.nv.info._Z14reduce_kernel4PiS_i,"",@"SHT_CUDA_INFO"
	.sectionflags	@""
	.align	4


	//----- nvinfo : EIATTR_CUDA_API_VERSION
	.align		4
        /*0000*/ 	.byte	0x04, 0x37
        /*0002*/ 	.short	(.L_348 - .L_347)
.L_347:
        /*0004*/ 	.word	0x00000082


	//----- nvinfo : EIATTR_KPARAM_INFO
	.align		4
.L_348:
        /*0008*/ 	.byte	0x04, 0x17
        /*000a*/ 	.short	(.L_350 - .L_349)
.L_349:
        /*000c*/ 	.word	0x00000000
        /*0010*/ 	.short	0x0002
        /*0012*/ 	.short	0x0010
        /*0014*/ 	.byte	0x00, 0xf0, 0x11, 0x00


	//----- nvinfo : EIATTR_KPARAM_INFO
	.align		4
.L_350:
        /*0018*/ 	.byte	0x04, 0x17
        /*001a*/ 	.short	(.L_352 - .L_351)
.L_351:
        /*001c*/ 	.word	0x00000000
        /*0020*/ 	.short	0x0001
        /*0022*/ 	.short	0x0008
        /*0024*/ 	.byte	0x00, 0xf5, 0x21, 0x00


	//----- nvinfo : EIATTR_KPARAM_INFO
	.align		4
.L_352:
        /*0028*/ 	.byte	0x04, 0x17
        /*002a*/ 	.short	(.L_354 - .L_353)
.L_353:
        /*002c*/ 	.word	0x00000000
        /*0030*/ 	.short	0x0000
        /*0032*/ 	.short	0x0000
        /*0034*/ 	.byte	0x00, 0xf5, 0x21, 0x00


	//----- nvinfo : EIATTR_SPARSE_MMA_MASK
	.align		4
.L_354:
        /*0038*/ 	.byte	0x03, 0x50
        /*003a*/ 	.short	0x0000


	//----- nvinfo : EIATTR_MAXREG_COUNT
	.align		4
        /*003c*/ 	.byte	0x03, 0x1b
        /*003e*/ 	.short	0x00ff


	//----- nvinfo : EIATTR_NUM_BARRIERS
	.align		4
        /*0040*/ 	.byte	0x02, 0x4c
        /*0042*/ 	.byte	0x01
	.zero		1


	//----- nvinfo : EIATTR_MERCURY_ISA_VERSION
	.align		4
        /*0044*/ 	.byte	0x03, 0x5f
        /*0046*/ 	.short	0x0101


	//----- nvinfo : EIATTR_VRC_CTA_INIT_COUNT
	.align		4
        /*0048*/ 	.byte	0x02, 0x4a
	.zero		1
	.zero		1


	//----- nvinfo : EIATTR_EXIT_INSTR_OFFSETS
	.align		4
        /*004c*/ 	.byte	0x04, 0x1c
        /*004e*/ 	.short	(.L_356 - .L_355)


	//   ....[0]....
.L_355:
        /*0050*/ 	.word	0x000002b0


	//   ....[1]....
        /*0054*/ 	.word	0x00000330


	//----- nvinfo : EIATTR_CBANK_PARAM_SIZE
	.align		4
.L_356:
        /*0058*/ 	.byte	0x03, 0x19
        /*005a*/ 	.short	0x0014


	//----- nvinfo : EIATTR_PARAM_CBANK
	.align		4
        /*005c*/ 	.byte	0x04, 0x0a
        /*005e*/ 	.short	(.L_358 - .L_357)
	.align		4
.L_357:
        /*0060*/ 	.word	index@(.nv.constant0._Z14reduce_kernel4PiS_i)
        /*0064*/ 	.short	0x0380
        /*0066*/ 	.short	0x0014


	//----- nvinfo : EIATTR_SW_WAR
	.align		4
.L_358:
        /*0068*/ 	.byte	0x04, 0x36
        /*006a*/ 	.short	(.L_360 - .L_359)
.L_359:
        /*006c*/ 	.word	0x00000008
.L_360:


//--------------------- .nv.info._Z14reduce_kernel3PiS_i --------------------------
	.section	.nv.info._Z14reduce_kernel3PiS_i,"",@"SHT_CUDA_INFO"
	.sectionflags	@""
	.align	4


	//----- nvinfo : EIATTR_CUDA_API_VERSION
	.align		4
        /*0000*/ 	.byte	0x04, 0x37
        /*0002*/ 	.short	(.L_362 - .L_361)
.L_361:
        /*0004*/ 	.word	0x00000082


	//----- nvinfo : EIATTR_KPARAM_INFO
	.align		4
.L_362:
        /*0008*/ 	.byte	0x04, 0x17
        /*000a*/ 	.short	(.L_364 - .L_363)
.L_363:
        /*000c*/ 	.word	0x00000000
        /*0010*/ 	.short	0x0002
        /*0012*/ 	.short	0x0010
        /*0014*/ 	.byte	0x00, 0xf0, 0x11, 0x00


	//----- nvinfo : EIATTR_KPARAM_INFO
	.align		4
.L_364:
        /*0018*/ 	.byte	0x04, 0x17
        /*001a*/ 	.short	(.L_366 - .L_365)
.L_365:
        /*001c*/ 	.word	0x00000000
        /*0020*/ 	.short	0x0001
        /*0022*/ 	.short	0x0008
        /*0024*/ 	.byte	0x00, 0xf5, 0x21, 0x00


	//----- nvinfo : EIATTR_KPARAM_INFO
	.align		4
.L_366:
        /*0028*/ 	.byte	0x04, 0x17
        /*002a*/ 	.short	(.L_368 - .L_367)
.L_367:
        /*002c*/ 	.word	0x00000000
        /*0030*/ 	.short	0x0000
        /*0032*/ 	.short	0x0000
        /*0034*/ 	.byte	0x00, 0xf5, 0x21, 0x00


	//----- nvinfo : EIATTR_SPARSE_MMA_MASK
	.align		4
.L_368:
        /*0038*/ 	.byte	0x03, 0x50
        /*003a*/ 	.short	0x0000


	//----- nvinfo : EIATTR_MAXREG_COUNT
	.align		4
        /*003c*/ 	.byte	0x03, 0x1b
        /*003e*/ 	.short	0x00ff


	//----- nvinfo : EIATTR_NUM_BARRIERS
	.align		4
        /*0040*/ 	.byte	0x02, 0x4c
        /*0042*/ 	.byte	0x01
	.zero		1


	//----- nvinfo : EIATTR_MERCURY_ISA_VERSION
	.align		4
        /*0044*/ 	.byte	0x03, 0x5f
        /*0046*/ 	.short	0x0101


	//----- nvinfo : EIATTR_VRC_CTA_INIT_COUNT
	.align		4
        /*0048*/ 	.byte	0x02, 0x4a
	.zero		1
	.zero		1


	//----- nvinfo : EIATTR_EXIT_INSTR_OFFSETS
	.align		4
        /*004c*/ 	.byte	0x04, 0x1c
        /*004e*/ 	.short	(.L_370 - .L_369)


	//   ....[0]....
.L_369:
        /*0050*/ 	.word	0x00000210


	//   ....[1]....
        /*0054*/ 	.word	0x00000290


	//----- nvinfo : EIATTR_CBANK_PARAM_SIZE
	.align		4
.L_370:
        /*0058*/ 	.byte	0x03, 0x19
        /*005a*/ 	.short	0x0014


	//----- nvinfo : EIATTR_PARAM_CBANK
	.align		4
        /*005c*/ 	.byte	0x04, 0x0a
        /*005e*/ 	.short	(.L_372 - .L_371)
	.align		4
.L_371:
        /*0060*/ 	.word	index@(.nv.constant0._Z14reduce_kernel3PiS_i)
        /*0064*/ 	.short	0x0380
        /*0066*/ 	.short	0x0014


	//----- nvinfo : EIATTR_SW_WAR
	.align		4
.L_372:
        /*0068*/ 	.byte	0x04, 0x36
        /*006a*/ 	.short	(.L_374 - .L_373)
.L_373:
        /*006c*/ 	.word	0x00000008
.L_374:


//--------------------- .nv.info._Z14reduce_kernel2PiS_i --------------------------
	.section	.nv.info._Z14reduce_kernel2PiS_i,"",@"SHT_CUDA_INFO"
	.sectionflags	@""
	.align	4


	//----- nvinfo : EIATTR_CUDA_API_VERSION
	.align		4
        /*0000*/ 	.byte	0x04, 0x37
        /*0002*/ 	.short	(.L_376 - .L_375)
.L_375:
        /*0004*/ 	.word	0x00000082


	//----- nvinfo : EIATTR_KPARAM_INFO
	.align		4
.L_376:
        /*0008*/ 	.byte	0x04, 0x17
        /*000a*/ 	.short	(.L_378 - .L_377)
.L_377:
        /*000c*/ 	.word	0x00000000
        /*0010*/ 	.short	0x0002
        /*0012*/ 	.short	0x0010
        /*0014*/ 	.byte	0x00, 0xf0, 0x11, 0x00


	//----- nvinfo : EIATTR_KPARAM_INFO
	.align		4
.L_378:
        /*0018*/ 	.byte	0x04, 0x17
        /*001a*/ 	.short	(.L_380 - .L_379)
.L_379:
        /*001c*/ 	.word	0x00000000
        /*0020*/ 	.short	0x0001
        /*0022*/ 	.short	0x0008
        /*0024*/ 	.byte	0x00, 0xf5, 0x21, 0x00


	//----- nvinfo : EIATTR_KPARAM_INFO
	.align		4
.L_380:
        /*0028*/ 	.byte	0x04, 0x17
        /*002a*/ 	.short	(.L_382 - .L_381)
.L_381:
        /*002c*/ 	.word	0x00000000
        /*0030*/ 	.short	0x0000
        /*0032*/ 	.short	0x0000
        /*0034*/ 	.byte	0x00, 0xf5, 0x21, 0x00


	//----- nvinfo : EIATTR_SPARSE_MMA_MASK
	.align		4
.L_382:
        /*0038*/ 	.byte	0x03, 0x50
        /*003a*/ 	.short	0x0000


	//----- nvinfo : EIATTR_MAXREG_COUNT
	.align		4
        /*003c*/ 	.byte	0x03, 0x1b
        /*003e*/ 	.short	0x00ff


	//----- nvinfo : EIATTR_NUM_BARRIERS
	.align		4
        /*0040*/ 	.byte	0x02, 0x4c
        /*0042*/ 	.byte	0x01
	.zero		1


	//----- nvinfo : EIATTR_MERCURY_ISA_VERSION
	.align		4
        /*0044*/ 	.byte	0x03, 0x5f
        /*0046*/ 	.short	0x0101


	//----- nvinfo : EIATTR_VRC_CTA_INIT_COUNT
	.align		4
        /*0048*/ 	.byte	0x02, 0x4a
	.zero		1
	.zero		1


	//----- nvinfo : EIATTR_EXIT_INSTR_OFFSETS
	.align		4
        /*004c*/ 	.byte	0x04, 0x1c
        /*004e*/ 	.short	(.L_384 - .L_383)


	//   ....[0]....
.L_383:
        /*0050*/ 	.word	0x00000280


	//   ....[1]....
        /*0054*/ 	.word	0x00000300


	//----- nvinfo : EIATTR_CRS_STACK_SIZE
	.align		4
.L_384:
        /*0058*/ 	.byte	0x04, 0x1e
        /*005a*/ 	.short	(.L_386 - .L_385)
.L_385:
        /*005c*/ 	.word	0x00000000


	//----- nvinfo : EIATTR_CBANK_PARAM_SIZE
	.align		4
.L_386:
        /*0060*/ 	.byte	0x03, 0x19
        /*0062*/ 	.short	0x0014


	//----- nvinfo : EIATTR_PARAM_CBANK
	.align		4
        /*0064*/ 	.byte	0x04, 0x0a
        /*0066*/ 	.short	(.L_388 - .L_387)
	.align		4
.L_387:
        /*0068*/ 	.word	index@(.nv.constant0._Z14reduce_kernel2PiS_i)
        /*006c*/ 	.short	0x0380
        /*006e*/ 	.short	0x0014


	//----- nvinfo : EIATTR_SW_WAR
	.align		4
.L_388:
        /*0070*/ 	.byte	0x04, 0x36
        /*0072*/ 	.short	(.L_390 - .L_389)
.L_389:
        /*0074*/ 	.word	0x00000008
.L_390:


//--------------------- .nv.info._Z14reduce_kernel1PiS_i --------------------------
	.section	.nv.info._Z14reduce_kernel1PiS_i,"",@"SHT_CUDA_INFO"
	.sectionflags	@""
	.align	4


	//----- nvinfo : EIATTR_CUDA_API_VERSION
	.align		4
        /*0000*/ 	.byte	0x04, 0x37
        /*0002*/ 	.short	(.L_392 - .L_391)
.L_391:
        /*0004*/ 	.word	0x00000082


	//----- nvinfo : EIATTR_KPARAM_INFO
	.align		4
.L_392:
        /*0008*/ 	.byte	0x04, 0x17
        /*000a*/ 	.short	(.L_394 - .L_393)
.L_393:
        /*000c*/ 	.word	0x00000000
        /*0010*/ 	.short	0x0002
        /*0012*/ 	.short	0x0010
        /*0014*/ 	.byte	0x00, 0xf0, 0x11, 0x00


	//----- nvinfo : EIATTR_KPARAM_INFO
	.align		4
.L_394:
        /*0018*/ 	.byte	0x04, 0x17
        /*001a*/ 	.short	(.L_396 - .L_395)
.L_395:
        /*001c*/ 	.word	0x00000000
        /*0020*/ 	.short	0x0001
        /*0022*/ 	.short	0x0008
        /*0024*/ 	.byte	0x00, 0xf5, 0x21, 0x00


	//----- nvinfo : EIATTR_KPARAM_INFO
	.align		4
.L_396:
        /*0028*/ 	.byte	0x04, 0x17
        /*002a*/ 	.short	(.L_398 - .L_397)
.L_397:
        /*002c*/ 	.word	0x00000000
        /*0030*/ 	.short	0x0000
        /*0032*/ 	.short	0x0000
        /*0034*/ 	.byte	0x00, 0xf5, 0x21, 0x00


	//----- nvinfo : EIATTR_SPARSE_MMA_MASK
	.align		4
.L_398:
        /*0038*/ 	.byte	0x03, 0x50
        /*003a*/ 	.short	0x0000


	//----- nvinfo : EIATTR_MAXREG_COUNT
	.align		4
        /*003c*/ 	.byte	0x03, 0x1b
        /*003e*/ 	.short	0x00ff


	//----- nvinfo : EIATTR_NUM_BARRIERS
	.align		4
        /*0040*/ 	.byte	0x02, 0x4c
        /*0042*/ 	.byte	0x01
	.zero		1


	//----- nvinfo : EIATTR_MERCURY_ISA_VERSION
	.align		4
        /*0044*/ 	.byte	0x03, 0x5f
        /*0046*/ 	.short	0x0101


	//----- nvinfo : EIATTR_VRC_CTA_INIT_COUNT
	.align		4
        /*0048*/ 	.byte	0x02, 0x4a
	.zero		1
	.zero		1


	//----- nvinfo : EIATTR_EXIT_INSTR_OFFSETS
	.align		4
        /*004c*/ 	.byte	0x04, 0x1c
        /*004e*/ 	.short	(.L_400 - .L_399)


	//   ....[0]....
.L_399:
        /*0050*/ 	.word	0x00000260


	//   ....[1]....
        /*0054*/ 	.word	0x000002e0


	//----- nvinfo : EIATTR_CBANK_PARAM_SIZE
	.align		4
.L_400:
        /*0058*/ 	.byte	0x03, 0x19
        /*005a*/ 	.short	0x0014


	//----- nvinfo : EIATTR_PARAM_CBANK
	.align		4
        /*005c*/ 	.byte	0x04, 0x0a
        /*005e*/ 	.short	(.L_402 - .L_401)
	.align		4
.L_401:
        /*0060*/ 	.word	index@(.nv.constant0._Z14reduce_kernel1PiS_i)
        /*0064*/ 	.short	0x0380
        /*0066*/ 	.short	0x0014


	//----- nvinfo : EIATTR_SW_WAR
	.align		4
.L_402:
        /*0068*/ 	.byte	0x04, 0x36
        /*006a*/ 	.short	(.L_404 - .L_403)
.L_403:
        /*006c*/ 	.word	0x00000008
.L_404:


//--------------------- .nv.callgraph             --------------------------
	.section	.nv.callgraph,"",@"SHT_CUDA_CALLGRAPH"
	.align	4
	.sectionentsize	8
	.align		4
        /*0000*/ 	.word	0x00000000
	.align		4
        /*0004*/ 	.word	0xffffffff
	.align		4
        /*0008*/ 	.word	0x00000000
	.align		4
        /*000c*/ 	.word	0xfffffffe
	.align		4
        /*0010*/ 	.word	0x00000000
	.align		4
        /*0014*/ 	.word	0xfffffffd
	.align		4
        /*0018*/ 	.word	0x00000000
	.align		4
        /*001c*/ 	.word	0xfffffffc


//--------------------- .nv.constant4             --------------------------
	.section	.nv.constant4,"a",@progbits
	.align	8
	.align		8
.nv.constant4:
        /*0000*/ 	.dword	_ZN34_INTERNAL_e6be9e18_4_k_cu_5563a1064cuda3std3__45__cpo5beginE
	.align		8
        /*0008*/ 	.dword	_ZN34_INTERNAL_e6be9e18_4_k_cu_5563a1064cuda3std3__45__cpo3endE
	.align		8
        /*0010*/ 	.dword	_ZN34_INTERNAL_e6be9e18_4_k_cu_5563a1064cuda3std3__45__cpo6cbeginE
	.align		8
        /*0018*/ 	.dword	_ZN34_INTERNAL_e6be9e18_4_k_cu_5563a1064cuda3std3__45__cpo4cendE
	.align		8
        /*0020*/ 	.dword	_ZN34_INTERNAL_e6be9e18_4_k_cu_5563a1064cuda3std3__45__cpo6rbeginE
	.align		8
        /*0028*/ 	.dword	_ZN34_INTERNAL_e6be9e18_4_k_cu_5563a1064cuda3std3__45__cpo4rendE
	.align		8
        /*0030*/ 	.dword	_ZN34_INTERNAL_e6be9e18_4_k_cu_5563a1064cuda3std3__45__cpo7crbeginE
	.align		8
        /*0038*/ 	.dword	_ZN34_INTERNAL_e6be9e18_4_k_cu_5563a1064cuda3std3__45__cpo5crendE
	.align		8
        /*0040*/ 	.dword	_ZN34_INTERNAL_e6be9e18_4_k_cu_5563a1064cuda3std3__436_GLOBAL__N__e6be9e18_4_k_cu_5563a1066ignoreE
	.align		8
        /*0048*/ 	.dword	_ZN34_INTERNAL_e6be9e18_4_k_cu_5563a1064cuda3std3__419piecewise_constructE
	.align		8
        /*0050*/ 	.dword	_ZN34_INTERNAL_e6be9e18_4_k_cu_5563a1064cuda3std3__48in_placeE
	.align		8
        /*0058*/ 	.dword	_ZN34_INTERNAL_e6be9e18_4_k_cu_5563a1064cuda3std3__420unreachable_sentinelE
	.align		8
        /*0060*/ 	.dword	_ZN34_INTERNAL_e6be9e18_4_k_cu_5563a1064cuda3std3__47nulloptE
	.align		8
        /*0068*/ 	.dword	_ZN34_INTERNAL_e6be9e18_4_k_cu_5563a1064cuda3std3__48unexpectE
	.align		8
        /*0070*/ 	.dword	_ZN34_INTERNAL_e6be9e18_4_k_cu_5563a1064cuda3std6ranges3__45__cpo4swapE
	.align		8
        /*0078*/ 	.dword	_ZN34_INTERNAL_e6be9e18_4_k_cu_5563a1064cuda3std6ranges3__45__cpo9iter_moveE
	.align		8
        /*0080*/ 	.dword	_ZN34_INTERNAL_e6be9e18_4_k_cu_5563a1064cuda3std6ranges3__45__cpo5beginE
	.align		8
        /*0088*/ 	.dword	_ZN34_INTERNAL_e6be9e18_4_k_cu_5563a1064cuda3std6ranges3__45__cpo3endE
	.align		8
        /*0090*/ 	.dword	_ZN34_INTERNAL_e6be9e18_4_k_cu_5563a1064cuda3std6ranges3__45__cpo6cbeginE
	.align		8
        /*0098*/ 	.dword	_ZN34_INTERNAL_e6be9e18_4_k_cu_5563a1064cuda3std6ranges3__45__cpo4cendE
	.align		8
        /*00a0*/ 	.dword	_ZN34_INTERNAL_e6be9e18_4_k_cu_5563a1064cuda3std6ranges3__45__cpo7advanceE
	.align		8
        /*00a8*/ 	.dword	_ZN34_INTERNAL_e6be9e18_4_k_cu_5563a1064cuda3std6ranges3__45__cpo9iter_swapE
	.align		8
        /*00b0*/ 	.dword	_ZN34_INTERNAL_e6be9e18_4_k_cu_5563a1064cuda3std6ranges3__45__cpo4nextE
	.align		8
        /*00b8*/ 	.dword	_ZN34_INTERNAL_e6be9e18_4_k_cu_5563a1064cuda3std6ranges3__45__cpo4prevE
	.align		8
        /*00c0*/ 	.dword	_ZN34_INTERNAL_e6be9e18_4_k_cu_5563a1064cuda3std6ranges3__45__cpo4dataE
	.align		8
        /*00c8*/ 	.dword	_ZN34_INTERNAL_e6be9e18_4_k_cu_5563a1064cuda3std6ranges3__45__cpo5cdataE
	.align		8
        /*00d0*/ 	.dword	_ZN34_INTERNAL_e6be9e18_4_k_cu_5563a1064cuda3std6ranges3__45__cpo4sizeE
	.align		8
        /*00d8*/ 	.dword	_ZN34_INTERNAL_e6be9e18_4_k_cu_5563a1064cuda3std6ranges3__45__cpo5ssizeE
	.align		8
        /*00e0*/ 	.dword	_ZN34_INTERNAL_e6be9e18_4_k_cu_5563a1064cuda3std6ranges3__45__cpo8distanceE
	.align		8
        /*00e8*/ 	.dword	_ZN34_INTERNAL_e6be9e18_4_k_cu_5563a1066thrust24THRUST_300001_SM_1000_NS8cuda_cub3parE
	.align		8
        /*00f0*/ 	.dword	_ZN34_INTERNAL_e6be9e18_4_k_cu_5563a1066thrust24THRUST_300001_SM_1000_NS8cuda_cub10par_nosyncE
	.align		8
        /*00f8*/ 	.dword	_ZN34_INTERNAL_e6be9e18_4_k_cu_5563a1066thrust24THRUST_300001_SM_1000_NS6system6detail10sequential3seqE
	.align		8
        /*0100*/ 	.dword	_ZN34_INTERNAL_e6be9e18_4_k_cu_5563a1066thrust24THRUST_300001_SM_1000_NS6system3cpp3parE
	.align		8
        /*0108*/ 	.dword	_ZN34_INTERNAL_e6be9e18_4_k_cu_5563a1066thrust24THRUST_300001_SM_1000_NS12placeholders2_1E
	.align		8
        /*0110*/ 	.dword	_ZN34_INTERNAL_e6be9e18_4_k_cu_5563a1066thrust24THRUST_300001_SM_1000_NS12placeholders2_2E
	.align		8
        /*0118*/ 	.dword	_ZN34_INTERNAL_e6be9e18_4_k_cu_5563a1066thrust24THRUST_300001_SM_1000_NS12placeholders2_3E
	.align		8
        /*0120*/ 	.dword	_ZN34_INTERNAL_e6be9e18_4_k_cu_5563a1066thrust24THRUST_300001_SM_1000_NS12placeholders2_4E
	.align		8
        /*0128*/ 	.dword	_ZN34_INTERNAL_e6be9e18_4_k_cu_5563a1066thrust24THRUST_300001_SM_1000_NS12placeholders2_5E
	.align		8
        /*0130*/ 	.dword	_ZN34_INTERNAL_e6be9e18_4_k_cu_5563a1066thrust24THRUST_300001_SM_1000_NS12placeholders2_6E
	.align		8
        /*0138*/ 	.dword	_ZN34_INTERNAL_e6be9e18_4_k_cu_5563a1066thrust24THRUST_300001_SM_1000_NS12placeholders2_7E
	.align		8
        /*0140*/ 	.dword	_ZN34_INTERNAL_e6be9e18_4_k_cu_5563a1066thrust24THRUST_300001_SM_1000_NS12placeholders2_8E
	.align		8
        /*0148*/ 	.dword	_ZN34_INTERNAL_e6be9e18_4_k_cu_5563a1066thrust24THRUST_300001_SM_1000_NS12placeholders2_9E
	.align		8
        /*0150*/ 	.dword	_ZN34_INTERNAL_e6be9e18_4_k_cu_5563a1066thrust24THRUST_300001_SM_1000_NS12placeholders3_10E
	.align		8
        /*0158*/ 	.dword	_ZN34_INTERNAL_e6be9e18_4_k_cu_5563a1066thrust24THRUST_300001_SM_1000_NS3seqE
	.align		8
        /*0160*/ 	.dword	_ZN34_INTERNAL_e6be9e18_4_k_cu_5563a1066thrust24THRUST_300001_SM_1000_NS6deviceE


//--------------------- .text._ZN3cub18CUB_300001_SM_10006detail6reduce28DeviceReduceSingleTileKernelINS2_10policy_hubIiyN4cuda3std3__44plusIiEEE10Policy1000EPiSC_iS9_iiNS7_10__identityEEEvT0_T1_T2_T3_T4_T6_ --------------------------
	.section	.text._ZN3cub18CUB_300001_SM_10006detail6reduce28DeviceReduceSingleTileKernelINS2_10policy_hubIiyN4cuda3std3__44plusIiEEE10Policy1000EPiSC_iS9_iiNS7_10__identityEEEvT0_T1_T2_T3_T4_T6_,"ax",@progbits
	.align	128
        .global         _ZN3cub18CUB_300001_SM_10006detail6reduce28DeviceReduceSingleTileKernelINS2_10policy_hubIiyN4cuda3std3__44plusIiEEE10Policy1000EPiSC_iS9_iiNS7_10__identityEEEvT0_T1_T2_T3_T4_T6_
        .type           _ZN3cub18CUB_300001_SM_10006detail6reduce28DeviceReduceSingleTileKernelINS2_10policy_hubIiyN4cuda3std3__44plusIiEEE10Policy1000EPiSC_iS9_iiNS7_10__identityEEEvT0_T1_T2_T3_T4_T6_,@function
        .size           _ZN3cub18CUB_300001_SM_10006detail6reduce28DeviceReduceSingleTileKernelINS2_10policy_hubIiyN4cuda3std3__44plusIiEEE10Policy1000EPiSC_iS9_iiNS7_10__identityEEEvT0_T1_T2_T3_T4_T6_,(.L_x_360 - _ZN3cub18CUB_300001_SM_10006detail6reduce28DeviceReduceSingleTileKernelINS2_10policy_hubIiyN4cuda3std3__44plusIiEEE10Policy1000EPiSC_iS9_iiNS7_10__identityEEEvT0_T1_T2_T3_T4_T6_)
        .other          _ZN3cub18CUB_300001_SM_10006detail6reduce28DeviceReduceSingleTileKernelINS2_10policy_hubIiyN4cuda3std3__44plusIiEEE10Policy1000EPiSC_iS9_iiNS7_10__identityEEEvT0_T1_T2_T3_T4_T6_,@"STO_CUDA_ENTRY STV_DEFAULT"
_ZN3cub18CUB_300001_SM_10006detail6reduce28DeviceReduceSingleTileKernelINS2_10policy_hubIiyN4cuda3std3__44plusIiEEE10Policy1000EPiSC_iS9_iiNS7_10__identityEEEvT0_T1_T2_T3_T4_T6_:
.text._ZN3cub18CUB_300001_SM_10006detail6reduce28DeviceReduceSingleTileKernelINS2_10policy_hubIiyN4cuda3std3__44plusIiEEE10Policy1000EPiSC_iS9_iiNS7_10__identityEEEvT0_T1_T2_T3_T4_T6_:
[----:B------:R-:W-:Y:S01]  /*0000*/  LDC R1, c[0x0][0x37c] ;  /* 0x0000df00ff017b82 */ /* 0x000fe20000000800 */
[----:B------:R-:W0:Y:S01]  /*0010*/  LDCU UR4, c[0x0][0x390] ;  /* 0x00007200ff0477ac */ /* 0x000e220008000800 */
[----:B------:R-:W1:Y:S01]  /*0020*/  LDCU.64 UR6, c[0x0][0x358] ;  /* 0x00006b00ff0677ac */ /* 0x000e620008000a00 */
[----:B0-----:R-:W-:-:S05]  /*0030*/  IMAD.U32 R20, RZ, RZ, UR4 ;  /* 0x00000004ff147e24 */ /* 0x001fca000f8e00ff */
[----:B------:R-:W-:-:S13]  /*0040*/  ISETP.NE.AND P0, PT, R20, RZ, PT ;  /* 0x000000ff1400720c */ /* 0x000fda0003f05270 */
[----:B-1----:R-:W-:Y:S05]  /*0050*/  @P0 BRA `(.L_x_0) ;  /* 0x00000000001c0947 */ /* 0x002fea0003800000 */
[----:B------:R-:W0:Y:S02]  /*0060*/  S2R R0, SR_TID.X ;  /* 0x0000000000007919 */ /* 0x000e240000002100 */
[----:B0-----:R-:W-:-:S13]  /*0070*/  ISETP.NE.AND P0, PT, R0, RZ, PT ;  /* 0x000000ff0000720c */ /* 0x001fda0003f05270 */
[----:B------:R-:W-:Y:S05]  /*0080*/  @P0 EXIT ;  /* 0x000000000000094d */ /* 0x000fea0003800000 */
[----:B------:R-:W0:Y:S08]  /*0090*/  LDC R5, c[0x0][0x398] ;  /* 0x0000e600ff057b82 */ /* 0x000e300000000800 */
[----:B------:R-:W0:Y:S02]  /*00a0*/  LDC.64 R2, c[0x0][0x388] ;  /* 0x0000e200ff027b82 */ /* 0x000e240000000a00 */
[----:B0-----:R-:W-:Y:S01]  /*00b0*/  STG.E desc[UR6][R2.64], R5 ;  /* 0x0000000502007986 */ /* 0x001fe2000c101906 */
[----:B------:R-:W-:Y:S05]  /*00c0*/  EXIT ;  /* 0x000000000000794d */ /* 0x000fea0003800000 */
.L_x_0:
[----:B------:R-:W0:Y:S01]  /*00d0*/  LDCU UR4, c[0x0][0x380] ;  /* 0x00007000ff0477ac */ /* 0x000e220008000800 */
[----:B------:R-:W-:Y:S01]  /*00e0*/  BSSY.RECONVERGENT B0, `(.L_x_1) ;  /* 0x0000385000007945 */ /* 0x000fe20003800200 */
[----:B0-----:R-:W-:-:S09]  /*00f0*/  ULOP3.LUT UP0, URZ, UR4, 0xf, URZ, 0xc0, !UPT ;  /* 0x0000000f04ff7892 */ /* 0x001fd2000f80c0ff */
[----:B------:R-:W-:Y:S05]  /*0100*/  BRA.U UP0, `(.L_x_2) ;  /* 0x0000001900d87547 */ /* 0x000fea000b800000 */
[----:B------:R-:W-:-:S13]  /*0110*/  ISETP.GT.AND P0, PT, R20, 0xfff, PT ;  /* 0x00000fff1400780c */ /* 0x000fda0003f04270 */
[----:B------:R-:W-:Y:S05]  /*0120*/  @P0 BRA `(.L_x_3) ;  /* 0x0000000c008c0947 */ /* 0x000fea0003800000 */
[----:B------:R-:W0:Y:S01]  /*0130*/  S2R R9, SR_TID.X ;  /* 0x0000000000097919 */ /* 0x000e220000002100 */
[----:B------:R-:W-:Y:S01]  /*0140*/  BSSY.RECONVERGENT B1, `(.L_x_4) ;  /* 0x0000009000017945 */ /* 0x000fe20003800200 */
[----:B------:R-:W-:Y:S01]  /*0150*/  IMAD.MOV.U32 R0, RZ, RZ, RZ ;  /* 0x000000ffff007224 */ /* 0x000fe200078e00ff */
[----:B0-----:R-:W-:Y:S01]  /*0160*/  ISETP.GE.AND P0, PT, R9, R20, PT ;  /* 0x000000140900720c */ /* 0x001fe20003f06270 */
[----:B------:R-:W-:-:S12]  /*0170*/  IMAD.MOV.U32 R11, RZ, RZ, R9 ;  /* 0x000000ffff0b7224 */ /* 0x000fd800078e0009 */
[----:B------:R-:W-:Y:S05]  /*0180*/  @P0 BRA `(.L_x_5) ;  /* 0x0000000000100947 */ /* 0x000fea0003800000 */
[----:B------:R-:W0:Y:S02]  /*0190*/  LDC.64 R2, c[0x0][0x380] ;  /* 0x0000e000ff027b82 */ /* 0x000e240000000a00 */
[----:B0-----:R-:W-:-:S05]  /*01a0*/  IMAD.WIDE.U32 R2, R9, 0x4, R2 ;  /* 0x0000000409027825 */ /* 0x001fca00078e0002 */
[----:B------:R0:W5:Y:S01]  /*01b0*/  LDG.E.CONSTANT R0, desc[UR6][R2.64] ;  /* 0x0000000602007981 */ /* 0x000162000c1e9900 */
[----:B------:R-:W-:-:S07]  /*01c0*/  VIADD R11, R9, 0x100 ;  /* 0x00000100090b7836 */ /* 0x000fce0000000000 */
.L_x_5:
[----:B------:R-:W-:Y:S05]  /*01d0*/  BSYNC.RECONVERGENT B1 ;  /* 0x0000000000017941 */ /* 0x000fea0003800200 */
.L_x_4:
[----:B------:R-:W-:Y:S01]  /*01e0*/  ISETP.GE.AND P0, PT, R11, R20, PT ;  /* 0x000000140b00720c */ /* 0x000fe20003f06270 */
[----:B------:R-:W-:-:S12]  /*01f0*/  BSSY.RECONVERGENT B1, `(.L_x_6) ;  /* 0x0000066000017945 */ /* 0x000fd80003800200 */
[----:B------:R-:W-:Y:S05]  /*0200*/  @P0 BRA `(.L_x_7) ;  /* 0x0000000400900947 */ /* 0x000fea0003800000 */
[----:B0-----:R-:W-:Y:S01]  /*0210*/  LOP3.LUT R3, RZ, R11, RZ, 0x33, !PT ;  /* 0x0000000bff037212 */ /* 0x001fe200078e33ff */
[----:B------:R-:W-:Y:S04]  /*0220*/  BSSY.RECONVERGENT B2, `(.L_x_8) ;  /* 0x0000015000027945 */ /* 0x000fe80003800200 */
[----:B------:R-:W-:-:S05]  /*0230*/  IMAD.IADD R4, R3, 0x1, R20 ;  /* 0x0000000103047824 */ /* 0x000fca00078e0214 */
[C---:B------:R-:W-:Y:S02]  /*0240*/  LOP3.LUT R2, R4.reuse, 0x300, RZ, 0xc0, !PT ;  /* 0x0000030004027812 */ /* 0x040fe400078ec0ff */
[----:B------:R-:W-:Y:S02]  /*0250*/  ISETP.GE.U32.AND P1, PT, R4, 0x300, PT ;  /* 0x000003000400780c */ /* 0x000fe40003f26070 */
[----:B------:R-:W-:-:S13]  /*0260*/  ISETP.NE.AND P0, PT, R2, 0x300, PT ;  /* 0x000003000200780c */ /* 0x000fda0003f05270 */
[----:B------:R-:W-:Y:S05]  /*0270*/  @!P0 BRA `(.L_x_9) ;  /* 0x00000000003c8947 */ /* 0x000fea0003800000 */
[----:B------:R-:W0:Y:S01]  /*0280*/  LDC.64 R2, c[0x0][0x380] ;  /* 0x0000e000ff027b82 */ /* 0x000e220000000a00 */
[----:B------:R-:W-:-:S04]  /*0290*/  LEA.HI R4, R4, 0x1, RZ, 0x18 ;  /* 0x0000000104047811 */ /* 0x000fc800078fc0ff */
[----:B------:R-:W-:-:S05]  /*02a0*/  LOP3.LUT R4, R4, 0x3, RZ, 0xc0, !PT ;  /* 0x0000000304047812 */ /* 0x000fca00078ec0ff */
[----:B------:R-:W-:Y:S02]  /*02b0*/  IMAD.MOV R4, RZ, RZ, -R4 ;  /* 0x000000ffff047224 */ /* 0x000fe400078e0a04 */
[----:B0-----:R-:W-:-:S04]  /*02c0*/  IMAD.WIDE.U32 R2, R11, 0x4, R2 ;  /* 0x000000040b027825 */ /* 0x001fc800078e0002 */
[----:B------:R-:W-:-:S07]  /*02d0*/  IMAD.MOV.U32 R5, RZ, RZ, R3 ;  /* 0x000000ffff057224 */ /* 0x000fce00078e0003 */
.L_x_10:
[----:B------:R-:W-:-:S06]  /*02e0*/  IMAD.MOV.U32 R3, RZ, RZ, R5 ;  /* 0x000000ffff037224 */ /* 0x000fcc00078e0005 */
[----:B------:R0:W2:Y:S01]  /*02f0*/  LDG.E.CONSTANT R3, desc[UR6][R2.64] ;  /* 0x0000000602037981 */ /* 0x0000a2000c1e9900 */
[----:B------:R-:W-:Y:S02]  /*0300*/  VIADD R4, R4, 0x1 ;  /* 0x0000000104047836 */ /* 0x000fe40000000000 */
[----:B------:R-:W-:-:S03]  /*0310*/  VIADD R11, R11, 0x100 ;  /* 0x000001000b0b7836 */ /* 0x000fc60000000000 */
[----:B------:R-:W-:Y:S02]  /*0320*/  ISETP.NE.AND P0, PT, R4, RZ, PT ;  /* 0x000000ff0400720c */ /* 0x000fe40003f05270 */
[----:B0-----:R-:W-:-:S05]  /*0330*/  IADD3 R2, P2, PT, R2, 0x400, RZ ;  /* 0x0000040002027810 */ /* 0x001fca0007f5e0ff */
[----:B------:R-:W-:Y:S02]  /*0340*/  IMAD.X R5, RZ, RZ, R5, P2 ;  /* 0x000000ffff057224 */ /* 0x000fe400010e0605 */
[----:B--2--5:R-:W-:-:S04]  /*0350*/  IMAD.IADD R0, R3, 0x1, R0 ;  /* 0x0000000103007824 */ /* 0x024fc800078e0200 */
[----:B------:R-:W-:Y:S05]  /*0360*/  @P0 BRA `(.L_x_10) ;  /* 0xfffffffc00dc0947 */ /* 0x000fea000383ffff */
.L_x_9:
[----:B------:R-:W-:Y:S05]  /*0370*/  BSYNC.RECONVERGENT B2 ;  /* 0x0000000000027941 */ /* 0x000fea0003800200 */
.L_x_8:
[----:B------:R-:W-:Y:S05]  /*0380*/  @!P1 BRA `(.L_x_7) ;  /* 0x0000000400309947 */ /* 0x000fea0003800000 */
[----:B------:R-:W-:Y:S01]  /*0390*/  IMAD.IADD R2, R20, 0x1, -R11 ;  /* 0x0000000114027824 */ /* 0x000fe200078e0a0b */
[----:B------:R-:W-:Y:S01]  /*03a0*/  BSSY.RECONVERGENT B2, `(.L_x_11) ;  /* 0x0000029000027945 */ /* 0x000fe20003800200 */
[----:B------:R-:W-:-:S03]  /*03b0*/  PLOP3.LUT P0, PT, PT, PT, PT, 0x80, 0x8 ;  /* 0x000000000008781c */ /* 0x000fc60003f0f070 */
[----:B------:R-:W-:-:S13]  /*03c0*/  ISETP.GT.AND P1, PT, R2, 0xc00, PT ;  /* 0x00000c000200780c */ /* 0x000fda0003f24270 */
[----:B------:R-:W-:Y:S05]  /*03d0*/  @!P1 BRA `(.L_x_12) ;  /* 0x0000000000949947 */ /* 0x000fea0003800000 */
[----:B------:R-:W-:Y:S01]  /*03e0*/  PLOP3.LUT P0, PT, PT, PT, PT, 0x8, 0x80 ;  /* 0x000000000080781c */ /* 0x000fe20003f0e170 */
[----:B------:R-:W-:-:S12]  /*03f0*/  VIADD R8, R20, 0xfffff400 ;  /* 0xfffff40014087836 */ /* 0x000fd80000000000 */
.L_x_13:
[----:B------:R-:W0:Y:S01]  /*0400*/  LDC.64 R4, c[0x0][0x380] ;  /* 0x0000e000ff047b82 */ /* 0x000e220000000a00 */
[C---:B------:R-:W-:Y:S02]  /*0410*/  VIADD R7, R11.reuse, 0x400 ;  /* 0x000004000b077836 */ /* 0x040fe40000000000 */
[C---:B------:R-:W-:Y:S02]  /*0420*/  VIADD R3, R11.reuse, 0x800 ;  /* 0x000008000b037836 */ /* 0x040fe40000000000 */
[----:B0-----:R-:W-:-:S05]  /*0430*/  IMAD.WIDE R22, R11, 0x4, R4 ;  /* 0x000000040b167825 */ /* 0x001fca00078e0204 */
[----:B------:R-:W2:Y:S01]  /*0440*/  LDG.E.CONSTANT R13, desc[UR6][R22.64] ;  /* 0x00000006160d7981 */ /* 0x000ea2000c1e9900 */
[----:B------:R-:W-:-:S03]  /*0450*/  IMAD.WIDE R6, R7, 0x4, R4 ;  /* 0x0000000407067825 */ /* 0x000fc600078e0204 */
[----:B------:R-:W2:Y:S04]  /*0460*/  LDG.E.CONSTANT R10, desc[UR6][R22.64+0x400] ;  /* 0x00040006160a7981 */ /* 0x000ea8000c1e9900 */
[----:B------:R-:W3:Y:S04]  /*0470*/  LDG.E.CONSTANT R12, desc[UR6][R22.64+0x800] ;  /* 0x00080006160c7981 */ /* 0x000ee8000c1e9900 */
[----:B------:R-:W3:Y:S01]  /*0480*/  LDG.E.CONSTANT R19, desc[UR6][R22.64+0xc00] ;  /* 0x000c000616137981 */ /* 0x000ee2000c1e9900 */
[----:B------:R-:W-:-:S03]  /*0490*/  IMAD.WIDE R2, R3, 0x4, R4 ;  /* 0x0000000403027825 */ /* 0x000fc600078e0204 */
[----:B------:R-:W4:Y:S04]  /*04a0*/  LDG.E.CONSTANT R16, desc[UR6][R6.64] ;  /* 0x0000000606107981 */ /* 0x000f28000c1e9900 */
[----:B------:R-:W4:Y:S01]  /*04b0*/  LDG.E.CONSTANT R15, desc[UR6][R6.64+0x400] ;  /* 0x00040006060f7981 */ /* 0x000f22000c1e9900 */
[----:B------:R-:W-:-:S03]  /*04c0*/  VIADD R25, R11, 0xc00 ;  /* 0x00000c000b197836 */ /* 0x000fc60000000000 */
[----:B------:R-:W4:Y:S04]  /*04d0*/  LDG.E.CONSTANT R14, desc[UR6][R6.64+0x800] ;  /* 0x00080006060e7981 */ /* 0x000f28000c1e9900 */
[----:B------:R-:W4:Y:S01]  /*04e0*/  LDG.E.CONSTANT R21, desc[UR6][R6.64+0xc00] ;  /* 0x000c000606157981 */ /* 0x000f22000c1e9900 */
[----:B------:R-:W-:-:S03]  /*04f0*/  IMAD.WIDE R4, R25, 0x4, R4 ;  /* 0x0000000419047825 */ /* 0x000fc600078e0204 */
[----:B------:R-:W4:Y:S04]  /*0500*/  LDG.E.CONSTANT R18, desc[UR6][R2.64] ;  /* 0x0000000602127981 */ /* 0x000f28000c1e9900 */
[----:B------:R-:W4:Y:S04]  /*0510*/  LDG.E.CONSTANT R17, desc[UR6][R2.64+0x400] ;  /* 0x0004000602117981 */ /* 0x000f28000c1e9900 */
[----:B------:R-:W4:Y:S04]  /*0520*/  LDG.E.CONSTANT R23, desc[UR6][R2.64+0x800] ;  /* 0x0008000602177981 */ /* 0x000f28000c1e9900 */
[----:B------:R-:W4:Y:S04]  /*0530*/  LDG.E.CONSTANT R24, desc[UR6][R2.64+0xc00] ;  /* 0x000c000602187981 */ /* 0x000f28000c1e9900 */
[----:B------:R-:W4:Y:S04]  /*0540*/  LDG.E.CONSTANT R25, desc[UR6][R4.64] ;  /* 0x0000000604197981 */ /* 0x000f28000c1e9900 */
[----:B------:R-:W4:Y:S04]  /*0550*/  LDG.E.CONSTANT R26, desc[UR6][R4.64+0x400] ;  /* 0x00040006041a7981 */ /* 0x000f28000c1e9900 */
[----:B------:R-:W4:Y:S04]  /*0560*/  LDG.E.CONSTANT R22, desc[UR6][R4.64+0x800] ;  /* 0x0008000604167981 */ /* 0x000f28000c1e9900 */
[----:B------:R-:W4:Y:S01]  /*0570*/  LDG.E.CONSTANT R27, desc[UR6][R4.64+0xc00] ;  /* 0x000c0006041b7981 */ /* 0x000f22000c1e9900 */
[----:B------:R-:W-:-:S05]  /*0580*/  VIADD R11, R11, 0x1000 ;  /* 0x000010000b0b7836 */ /* 0x000fca0000000000 */
[----:B------:R-:W-:Y:S02]  /*0590*/  ISETP.GE.AND P1, PT, R11, R8, PT ;  /* 0x000000080b00720c */ /* 0x000fe40003f26270 */
[----:B--2--5:R-:W-:-:S04]  /*05a0*/  IADD3 R10, PT, PT, R10, R13, R0 ;  /* 0x0000000d0a0a7210 */ /* 0x024fc80007ffe000 */
[----:B---3--:R-:W-:-:S04]  /*05b0*/  IADD3 R10, PT, PT, R19, R12, R10 ;  /* 0x0000000c130a7210 */ /* 0x008fc80007ffe00a */
[----:B----4-:R-:W-:-:S04]  /*05c0*/  IADD3 R10, PT, PT, R15, R16, R10 ;  /* 0x000000100f0a7210 */ /* 0x010fc80007ffe00a */
[----:B------:R-:W-:-:S04]  /*05d0*/  IADD3 R10, PT, PT, R21, R14, R10 ;  /* 0x0000000e150a7210 */ /* 0x000fc80007ffe00a */
[----:B------:R-:W-:-:S04]  /*05e0*/  IADD3 R10, PT, PT, R17, R18, R10 ;  /* 0x00000012110a7210 */ /* 0x000fc80007ffe00a */
[----:B------:R-:W-:-:S04]  /*05f0*/  IADD3 R10, PT, PT, R24, R23, R10 ;  /* 0x00000017180a7210 */ /* 0x000fc80007ffe00a */
[----:B------:R-:W-:-:S04]  /*0600*/  IADD3 R25, PT, PT, R26, R25, R10 ;  /* 0x000000191a197210 */ /* 0x000fc80007ffe00a */
[----:B------:R-:W-:Y:S01]  /*0610*/  IADD3 R0, PT, PT, R27, R22, R25 ;  /* 0x000000161b007210 */ /* 0x000fe20007ffe019 */
[----:B------:R-:W-:Y:S06]  /*0620*/  @!P1 BRA `(.L_x_13) ;  /* 0xfffffffc00749947 */ /* 0x000fec000383ffff */
.L_x_12:
[----:B------:R-:W-:Y:S05]  /*0630*/  BSYNC.RECONVERGENT B2 ;  /* 0x0000000000027941 */ /* 0x000fea0003800200 */
.L_x_11:
[----:B------:R-:W-:Y:S01]  /*0640*/  IMAD.IADD R2, R20, 0x1, -R11 ;  /* 0x0000000114027824 */ /* 0x000fe200078e0a0b */
[----:B------:R-:W-:Y:S04]  /*0650*/  BSSY.RECONVERGENT B2, `(.L_x_14) ;  /* 0x0000015000027945 */ /* 0x000fe80003800200 */
[----:B------:R-:W-:-:S13]  /*0660*/  ISETP.GT.AND P1, PT, R2, 0x400, PT ;  /* 0x000004000200780c */ /* 0x000fda0003f24270 */
[----:B------:R-:W-:Y:S05]  /*0670*/  @!P1 BRA `(.L_x_15) ;  /* 0x0000000000489947 */ /* 0x000fea0003800000 */
[----:B------:R-:W0:Y:S01]  /*0680*/  LDC.64 R4, c[0x0][0x380] ;  /* 0x0000e000ff047b82 */ /* 0x000e220000000a00 */
[C---:B------:R-:W-:Y:S02]  /*0690*/  VIADD R13, R11.reuse, 0x400 ;  /* 0x000004000b0d7836 */ /* 0x040fe40000000000 */
[----:B0-----:R-:W-:-:S05]  /*06a0*/  IMAD.WIDE R2, R11, 0x4, R4 ;  /* 0x000000040b027825 */ /* 0x001fca00078e0204 */
[----:B------:R-:W2:Y:S01]  /*06b0*/  LDG.E.CONSTANT R7, desc[UR6][R2.64] ;  /* 0x0000000602077981 */ /* 0x000ea2000c1e9900 */
[----:B------:R-:W-:-:S03]  /*06c0*/  IMAD.WIDE R4, R13, 0x4, R4 ;  /* 0x000000040d047825 */ /* 0x000fc600078e0204 */
[----:B------:R-:W2:Y:S04]  /*06d0*/  LDG.E.CONSTANT R6, desc[UR6][R2.64+0x400] ;  /* 0x0004000602067981 */ /* 0x000ea8000c1e9900 */
[----:B------:R-:W3:Y:S04]  /*06e0*/  LDG.E.CONSTANT R13, desc[UR6][R2.64+0x800] ;  /* 0x00080006020d7981 */ /* 0x000ee8000c1e9900 */
[----:B------:R-:W3:Y:S04]  /*06f0*/  LDG.E.CONSTANT R8, desc[UR6][R2.64+0xc00] ;  /* 0x000c000602087981 */ /* 0x000ee8000c1e9900 */
[----:B------:R-:W4:Y:S04]  /*0700*/  LDG.E.CONSTANT R15, desc[UR6][R4.64] ;  /* 0x00000006040f7981 */ /* 0x000f28000c1e9900 */
[----:B------:R-:W4:Y:S04]  /*0710*/  LDG.E.CONSTANT R10, desc[UR6][R4.64+0x400] ;  /* 0x00040006040a7981 */ /* 0x000f28000c1e9900 */
[----:B------:R-:W4:Y:S04]  /*0720*/  LDG.E.CONSTANT R17, desc[UR6][R4.64+0x800] ;  /* 0x0008000604117981 */ /* 0x000f28000c1e9900 */
[----:B------:R-:W4:Y:S01]  /*0730*/  LDG.E.CONSTANT R12, desc[UR6][R4.64+0xc00] ;  /* 0x000c0006040c7981 */ /* 0x000f22000c1e9900 */
[----:B------:R-:W-:Y:S01]  /*0740*/  PLOP3.LUT P0, PT, PT, PT, PT, 0x8, 0x80 ;  /* 0x000000000080781c */ /* 0x000fe20003f0e170 */
[----:B------:R-:W-:Y:S01]  /*0750*/  VIADD R11, R11, 0x800 ;  /* 0x000008000b0b7836 */ /* 0x000fe20000000000 */
[----:B--2--5:R-:W-:-:S04]  /*0760*/  IADD3 R6, PT, PT, R6, R7, R0 ;  /* 0x0000000706067210 */ /* 0x024fc80007ffe000 */
[----:B---3--:R-:W-:-:S04]  /*0770*/  IADD3 R6, PT, PT, R8, R13, R6 ;  /* 0x0000000d08067210 */ /* 0x008fc80007ffe006 */
[----:B----4-:R-:W-:-:S04]  /*0780*/  IADD3 R6, PT, PT, R10, R15, R6 ;  /* 0x0000000f0a067210 */ /* 0x010fc80007ffe006 */
[----:B------:R-:W-:-:S07]  /*0790*/  IADD3 R0, PT, PT, R12, R17, R6 ;  /* 0x000000110c007210 */ /* 0x000fce0007ffe006 */
.L_x_15:
[----:B------:R-:W-:Y:S05]  /*07a0*/  BSYNC.RECONVERGENT B2 ;  /* 0x0000000000027941 */ /* 0x000fea0003800200 */
.L_x_14:
[----:B------:R-:W-:-:S13]  /*07b0*/  ISETP.LT.OR P0, PT, R11, R20, P0 ;  /* 0x000000140b00720c */ /* 0x000fda0000701670 */
[----:B------:R-:W-:Y:S05]  /*07c0*/  @!P0 BRA `(.L_x_7) ;  /* 0x0000000000208947 */ /* 0x000fea0003800000 */
[----:B------:R-:W0:Y:S02]  /*07d0*/  LDC.64 R2, c[0x0][0x380] ;  /* 0x0000e000ff027b82 */ /* 0x000e240000000a00 */
[----:B0-----:R-:W-:-:S05]  /*07e0*/  IMAD.WIDE R2, R11, 0x4, R2 ;  /* 0x000000040b027825 */ /* 0x001fca00078e0202 */
[----:B------:R-:W2:Y:S04]  /*07f0*/  LDG.E.CONSTANT R5, desc[UR6][R2.64] ;  /* 0x0000000602057981 */ /* 0x000ea8000c1e9900 */
[----:B------:R-:W2:Y:S04]  /*0800*/  LDG.E.CONSTANT R4, desc[UR6][R2.64+0x400] ;  /* 0x0004000602047981 */ /* 0x000ea8000c1e9900 */
[----:B------:R-:W3:Y:S04]  /*0810*/  LDG.E.CONSTANT R7, desc[UR6][R2.64+0x800] ;  /* 0x0008000602077981 */ /* 0x000ee8000c1e9900 */
[----:B------:R-:W3:Y:S01]  /*0820*/  LDG.E.CONSTANT R6, desc[UR6][R2.64+0xc00] ;  /* 0x000c000602067981 */ /* 0x000ee2000c1e9900 */
[----:B--2--5:R-:W-:-:S04]  /*0830*/  IADD3 R0, PT, PT, R4, R5, R0 ;  /* 0x0000000504007210 */ /* 0x024fc80007ffe000 */
[----:B---3--:R-:W-:-:S07]  /*0840*/  IADD3 R0, PT, PT, R6, R7, R0 ;  /* 0x0000000706007210 */ /* 0x008fce0007ffe000 */
.L_x_7:
[----:B------:R-:W-:Y:S05]  /*0850*/  BSYNC.RECONVERGENT B1 ;  /* 0x0000000000017941 */ /* 0x000fea0003800200 */
.L_x_6:
[----:B------:R-:W-:-:S13]  /*0860*/  ISETP.GE.AND P0, PT, R20, 0x100, PT ;  /* 0x000001001400780c */ /* 0x000fda0003f06270 */
[----:B------:R-:W-:Y:S05]  /*0870*/  @!P0 BRA `(.L_x_16) ;  /* 0x0000000000ac8947 */ /* 0x000fea0003800000 */
[----:B------:R-:W1:Y:S01]  /*0880*/  S2R R6, SR_LANEID ;  /* 0x0000000000067919 */ /* 0x000e620000000000 */
[----:B0----5:R-:W0:Y:S01]  /*0890*/  SHFL.DOWN PT, R2, R0, 0x1, 0x1f ;  /* 0x08201f0000027f89 */ /* 0x021e2200000e0000 */
[C---:B-1----:R-:W-:Y:S02]  /*08a0*/  ISETP.GT.AND P0, PT, R6.reuse, 0x1e, PT ;  /* 0x0000001e0600780c */ /* 0x042fe40003f04270 */
[----:B------:R-:W-:Y:S02]  /*08b0*/  ISETP.NE.AND P1, PT, R6, RZ, PT ;  /* 0x000000ff0600720c */ /* 0x000fe40003f25270 */
[----:B0-----:R-:W-:Y:S02]  /*08c0*/  SEL R3, R2, RZ, !P0 ;  /* 0x000000ff02037207 */ /* 0x001fe40004000000 */
[----:B------:R-:W-:-:S03]  /*08d0*/  ISETP.GT.AND P0, PT, R6, 0x1d, PT ;  /* 0x0000001d0600780c */ /* 0x000fc60003f04270 */
[----:B------:R-:W-:-:S05]  /*08e0*/  IMAD.IADD R3, R3, 0x1, R0 ;  /* 0x0000000103037824 */ /* 0x000fca00078e0200 */
[----:B------:R-:W0:Y:S01]  /*08f0*/  SHFL.DOWN PT, R2, R3, 0x2, 0x1f ;  /* 0x08401f0003027f89 */ /* 0x000e2200000e0000 */
[----:B------:R-:W1:Y:S01]  /*0900*/  @!P1 S2R R7, SR_CgaCtaId ;  /* 0x0000000000079919 */ /* 0x000e620000008800 */
[----:B0-----:R-:W-:Y:S02]  /*0910*/  SEL R2, R2, RZ, !P0 ;  /* 0x000000ff02027207 */ /* 0x001fe40004000000 */
[----:B------:R-:W-:-:S03]  /*0920*/  ISETP.GT.AND P0, PT, R6, 0x1b, PT ;  /* 0x0000001b0600780c */ /* 0x000fc60003f04270 */
[----:B------:R-:W-:-:S05]  /*0930*/  IMAD.IADD R2, R3, 0x1, R2 ;  /* 0x0000000103027824 */ /* 0x000fca00078e0202 */
[----:B------:R-:W0:Y:S02]  /*0940*/  SHFL.DOWN PT, R4, R2, 0x4, 0x1f ;  /* 0x08801f0002047f89 */ /* 0x000e2400000e0000 */
[----:B0-----:R-:W-:Y:S02]  /*0950*/  SEL R5, R4, RZ, !P0 ;  /* 0x000000ff04057207 */ /* 0x001fe40004000000 */
[----:B------:R-:W-:Y:S02]  /*0960*/  ISETP.GT.AND P0, PT, R6, 0x17, PT ;  /* 0x000000170600780c */ /* 0x000fe40003f04270 */
[----:B------:R-:W-:Y:S01]  /*0970*/  @!P1 MOV R4, 0x400 ;  /* 0x0000040000049802 */ /* 0x000fe20000000f00 */
[----:B------:R-:W-:Y:S01]  /*0980*/  IMAD.IADD R5, R2, 0x1, R5 ;  /* 0x0000000102057824 */ /* 0x000fe200078e0205 */
[----:B------:R-:W-:Y:S02]  /*0990*/  @!P1 SHF.R.U32.HI R2, RZ, 0x3, R9 ;  /* 0x00000003ff029819 */ /* 0x000fe40000011609 */
[----:B-1----:R-:W-:-:S02]  /*09a0*/  @!P1 LEA R7, R7, R4, 0x18 ;  /* 0x0000000407079211 */ /* 0x002fc400078ec0ff */
[----:B------:R-:W0:Y:S01]  /*09b0*/  SHFL.DOWN PT, R0, R5, 0x8, 0x1f ;  /* 0x09001f0005007f89 */ /* 0x000e2200000e0000 */
[----:B------:R-:W-:-:S05]  /*09c0*/  @!P1 LOP3.LUT R2, R2, 0x7c, RZ, 0xc0, !PT ;  /* 0x0000007c02029812 */ /* 0x000fca00078ec0ff */
[----:B------:R-:W-:Y:S01]  /*09d0*/  @!P1 IMAD.IADD R2, R2, 0x1, R7 ;  /* 0x0000000102029824 */ /* 0x000fe200078e0207 */
[----:B0-----:R-:W-:Y:S02]  /*09e0*/  SEL R0, R0, RZ, !P0 ;  /* 0x000000ff00007207 */ /* 0x001fe40004000000 */
[----:B------:R-:W-:-:S03]  /*09f0*/  ISETP.GT.AND P0, PT, R6, 0xf, PT ;  /* 0x0000000f0600780c */ /* 0x000fc60003f04270 */
[----:B------:R-:W-:-:S05]  /*0a00*/  IMAD.IADD R0, R5, 0x1, R0 ;  /* 0x0000000105007824 */ /* 0x000fca00078e0200 */
[----:B------:R-:W0:Y:S02]  /*0a10*/  SHFL.DOWN PT, R3, R0, 0x10, 0x1f ;  /* 0x0a001f0000037f89 */ /* 0x000e2400000e0000 */
[----:B0-----:R-:W-:Y:S02]  /*0a20*/  SEL R3, R3, RZ, !P0 ;  /* 0x000000ff03037207 */ /* 0x001fe40004000000 */
[----:B------:R-:W-:-:S03]  /*0a30*/  ISETP.NE.AND P0, PT, R9, RZ, PT ;  /* 0x000000ff0900720c */ /* 0x000fc60003f05270 */
[----:B------:R-:W-:-:S05]  /*0a40*/  IMAD.IADD R3, R0, 0x1, R3 ;  /* 0x0000000100037824 */ /* 0x000fca00078e0203 */
[----:B------:R0:W-:Y:S01]  /*0a50*/  @!P1 STS [R2+0x8], R3 ;  /* 0x0000080302009388 */ /* 0x0001e20000000800 */
[----:B------:R-:W-:Y:S06]  /*0a60*/  BAR.SYNC.DEFER_BLOCKING 0x0 ;  /* 0x0000000000007b1d */ /* 0x000fec0000010000 */
[----:B------:R-:W-:Y:S05]  /*0a70*/  @P0 BRA `(.L_x_17) ;  /* 0x0000002c00ac0947 */ /* 0x000fea0003800000 */
[----:B------:R-:W1:Y:S01]  /*0a80*/  S2UR UR5, SR_CgaCtaId ;  /* 0x00000000000579c3 */ /* 0x000e620000008800 */
[----:B------:R-:W-:Y:S02]  /*0a90*/  UMOV UR4, 0x400 ;  /* 0x0000040000047882 */ /* 0x000fe40000000000 */
[----:B-1----:R-:W-:-:S09]  /*0aa0*/  ULEA UR4, UR5, UR4, 0x18 ;  /* 0x0000000405047291 */ /* 0x002fd2000f8ec0ff */
[----:B------:R-:W-:Y:S04]  /*0ab0*/  LDS R0, [UR4+0xc] ;  /* 0x00000c04ff007984 */ /* 0x000fe80008000800 */
[----:B------:R-:W1:Y:S04]  /*0ac0*/  LDS.128 R4, [UR4+0x10] ;  /* 0x00001004ff047984 */ /* 0x000e680008000c00 */
[----:B------:R-:W2:Y:S01]  /*0ad0*/  LDS.64 R8, [UR4+0x20] ;  /* 0x00002004ff087984 */ /* 0x000ea20008000a00 */
[----:B-1----:R-:W-:-:S04]  /*0ae0*/  IADD3 R0, PT, PT, R4, R0, R3 ;  /* 0x0000000004007210 */ /* 0x002fc80007ffe003 */
[----:B------:R-:W-:-:S04]  /*0af0*/  IADD3 R0, PT, PT, R6, R0, R5 ;  /* 0x0000000006007210 */ /* 0x000fc80007ffe005 */
[----:B--2---:R-:W-:-:S05]  /*0b00*/  IADD3 R0, PT, PT, R8, R0, R7 ;  /* 0x0000000008007210 */ /* 0x004fca0007ffe007 */
[----:B0-----:R-:W-:Y:S01]  /*0b10*/  IMAD.IADD R3, R0, 0x1, R9 ;  /* 0x0000000100037824 */ /* 0x001fe200078e0209 */
[----:B------:R-:W-:Y:S06]  /*0b20*/  BRA `(.L_x_17) ;  /* 0x0000002c00807947 */ /* 0x000fec0003800000 */
.L_x_16:
[----:B0-----:R-:W-:Y:S01]  /*0b30*/  LOP3.LUT R2, R9, 0x3e0, RZ, 0xc0, !PT ;  /* 0x000003e009027812 */ /* 0x001fe200078ec0ff */
[----:B------:R-:W0:Y:S03]  /*0b40*/  S2R R8, SR_LANEID ;  /* 0x0000000000087919 */ /* 0x000e260000000000 */
[----:B------:R-:W-:Y:S01]  /*0b50*/  LOP3.LUT R5, RZ, R2, RZ, 0x33, !PT ;  /* 0x00000002ff057212 */ /* 0x000fe200078e33ff */
[----:B------:R-:W-:-:S04]  /*0b60*/  VIADD R3, R2, 0x20 ;  /* 0x0000002002037836 */ /* 0x000fc80000000000 */
[----:B------:R-:W-:Y:S01]  /*0b70*/  IMAD.IADD R5, R5, 0x1, R20 ;  /* 0x0000000105057824 */ /* 0x000fe200078e0214 */
[----:B------:R-:W-:-:S04]  /*0b80*/  ISETP.GT.AND P0, PT, R3, R20, PT ;  /* 0x000000140300720c */ /* 0x000fc80003f04270 */
[----:B------:R-:W-:-:S05]  /*0b90*/  SEL R5, R5, 0x1f, P0 ;  /* 0x0000001f05057807 */ /* 0x000fca0000000000 */
[----:B-----5:R-:W1:Y:S01]  /*0ba0*/  SHFL.DOWN PT, R2, R0, 0x1, R5 ;  /* 0x0820000000027989 */ /* 0x020e6200000e0005 */
[CC--:B0-----:R-:W-:Y:S01]  /*0bb0*/  ISETP.GE.AND P0, PT, R8.reuse, R5.reuse, PT ;  /* 0x000000050800720c */ /* 0x0c1fe20003f06270 */
[C---:B------:R-:W-:Y:S01]  /*0bc0*/  VIADD R4, R8.reuse, 0x2 ;  /* 0x0000000208047836 */ /* 0x040fe20000000000 */
[C---:B------:R-:W-:Y:S01]  /*0bd0*/  ISETP.NE.AND P1, PT, R8.reuse, RZ, PT ;  /* 0x000000ff0800720c */ /* 0x040fe20003f25270 */
[----:B------:R-:W-:Y:S01]  /*0be0*/  VIADD R6, R8, 0x4 ;  /* 0x0000000408067836 */ /* 0x000fe20000000000 */
[----:B-1----:R-:W-:Y:S02]  /*0bf0*/  SEL R3, R2, RZ, !P0 ;  /* 0x000000ff02037207 */ /* 0x002fe40004000000 */
[----:B------:R-:W-:-:S03]  /*0c00*/  ISETP.GT.AND P0, PT, R4, R5, PT ;  /* 0x000000050400720c */ /* 0x000fc60003f04270 */
[----:B------:R-:W-:-:S06]  /*0c10*/  IMAD.IADD R2, R3, 0x1, R0 ;  /* 0x0000000103027824 */ /* 0x000fcc00078e0200 */
[----:B------:R-:W0:Y:S01]  /*0c20*/  @!P1 S2R R10, SR_CgaCtaId ;  /* 0x00000000000a9919 */ /* 0x000e220000008800 */
[----:B------:R-:W-:Y:S01]  /*0c30*/  @!P1 MOV R7, 0x400 ;  /* 0x0000040000079802 */ /* 0x000fe20000000f00 */
[----:B------:R-:W1:Y:S02]  /*0c40*/  SHFL.DOWN PT, R3, R2, 0x2, R5 ;  /* 0x0840000002037989 */ /* 0x000e6400000e0005 */
[----:B-1----:R-:W-:Y:S02]  /*0c50*/  SEL R3, R3, RZ, !P0 ;  /* 0x000000ff03037207 */ /* 0x002fe40004000000 */
[----:B------:R-:W-:Y:S02]  /*0c60*/  ISETP.GT.AND P0, PT, R6, R5, PT ;  /* 0x000000050600720c */ /* 0x000fe40003f04270 */
[----:B------:R-:W-:Y:S01]  /*0c70*/  @!P1 SHF.R.U32.HI R6, RZ, 0x3, R9 ;  /* 0x00000003ff069819 */ /* 0x000fe20000011609 */
[----:B------:R-:W-:Y:S01]  /*0c80*/  IMAD.IADD R4, R2, 0x1, R3 ;  /* 0x0000000102047824 */ /* 0x000fe200078e0203 */
[----:B0-----:R-:W-:Y:S01]  /*0c90*/  @!P1 LEA R7, R10, R7, 0x18 ;  /* 0x000000070a079211 */ /* 0x001fe200078ec0ff */
[----:B------:R-:W-:Y:S01]  /*0ca0*/  VIADD R2, R8, 0x8 ;  /* 0x0000000808027836 */ /* 0x000fe20000000000 */
[----:B------:R-:W-:-:S02]  /*0cb0*/  @!P1 LOP3.LUT R6, R6, 0x7c, RZ, 0xc0, !PT ;  /* 0x0000007c06069812 */ /* 0x000fc400078ec0ff */
[----:B------:R-:W0:Y:S03]  /*0cc0*/  SHFL.DOWN PT, R3, R4, 0x4, R5 ;  /* 0x0880000004037989 */ /* 0x000e2600000e0005 */
[----:B------:R-:W-:Y:S01]  /*0cd0*/  @!P1 IMAD.IADD R6, R6, 0x1, R7 ;  /* 0x0000000106069824 */ /* 0x000fe200078e0207 */
[----:B0-----:R-:W-:Y:S02]  /*0ce0*/  SEL R3, R3, RZ, !P0 ;  /* 0x000000ff03037207 */ /* 0x001fe40004000000 */
[----:B------:R-:W-:-:S03]  /*0cf0*/  ISETP.GT.AND P0, PT, R2, R5, PT ;  /* 0x000000050200720c */ /* 0x000fc60003f04270 */
[----:B------:R-:W-:Y:S02]  /*0d00*/  IMAD.IADD R0, R4, 0x1, R3 ;  /* 0x0000000104007824 */ /* 0x000fe400078e0203 */
[----:B------:R-:W-:-:S03]  /*0d10*/  VIADD R4, R8, 0x10 ;  /* 0x0000001008047836 */ /* 0x000fc60000000000 */
[----:B------:R-:W0:Y:S02]  /*0d20*/  SHFL.DOWN PT, R3, R0, 0x8, R5 ;  /* 0x0900000000037989 */ /* 0x000e2400000e0005 */
[----:B0-----:R-:W-:Y:S02]  /*0d30*/  SEL R3, R3, RZ, !P0 ;  /* 0x000000ff03037207 */ /* 0x001fe40004000000 */
[----:B------:R-:W-:-:S03]  /*0d40*/  ISETP.GT.AND P0, PT, R4, R5, PT ;  /* 0x000000050400720c */ /* 0x000fc60003f04270 */
[----:B------:R-:W-:-:S05]  /*0d50*/  IMAD.IADD R2, R0, 0x1, R3 ;  /* 0x0000000100027824 */ /* 0x000fca00078e0203 */
[----:B------:R-:W0:Y:S02]  /*0d60*/  SHFL.DOWN PT, R3, R2, 0x10, R5 ;  /* 0x0a00000002037989 */ /* 0x000e2400000e0005 */
[----:B0-----:R-:W-:Y:S02]  /*0d70*/  SEL R3, R3, RZ, !P0 ;  /* 0x000000ff03037207 */ /* 0x001fe40004000000 */
[----:B------:R-:W-:-:S03]  /*0d80*/  ISETP.NE.AND P0, PT, R9, RZ, PT ;  /* 0x000000ff0900720c */ /* 0x000fc60003f05270 */
[----:B------:R-:W-:-:S05]  /*0d90*/  IMAD.IADD R3, R2, 0x1, R3 ;  /* 0x0000000102037824 */ /* 0x000fca00078e0203 */
[----:B------:R4:W-:Y:S01]  /*0da0*/  @!P1 STS [R6+0x8], R3 ;  /* 0x0000080306009388 */ /* 0x0009e20000000800 */
[----:B------:R-:W-:Y:S06]  /*0db0*/  BAR.SYNC.DEFER_BLOCKING 0x0 ;  /* 0x0000000000007b1d */ /* 0x000fec0000010000 */
[----:B------:R-:W-:Y:S05]  /*0dc0*/  @P0 BRA `(.L_x_17) ;  /* 0x0000002800d80947 */ /* 0x000fea0003800000 */
[----:B------:R-:W0:Y:S01]  /*0dd0*/  S2UR UR5, SR_CgaCtaId ;  /* 0x00000000000579c3 */ /* 0x000e220000008800 */
[----:B------:R-:W-:Y:S01]  /*0de0*/  UMOV UR4, 0x400 ;  /* 0x0000040000047882 */ /* 0x000fe20000000000 */
[C---:B------:R-:W-:Y:S02]  /*0df0*/  ISETP.GT.AND P2, PT, R20.reuse, 0x40, PT ;  /* 0x000000401400780c */ /* 0x040fe40003f44270 */
[C---:B------:R-:W-:Y:S02]  /*0e00*/  ISETP.GT.AND P1, PT, R20.reuse, 0x20, PT ;  /* 0x000000201400780c */ /* 0x040fe40003f24270 */
[----:B------:R-:W-:Y:S01]  /*0e10*/  ISETP.GT.AND P3, PT, R20, 0x80, PT ;  /* 0x000000801400780c */ /* 0x000fe20003f64270 */
[----:B0-----:R-:W-:-:S09]  /*0e20*/  ULEA UR4, UR5, UR4, 0x18 ;  /* 0x0000000405047291 */ /* 0x001fd2000f8ec0ff */
[----:B----4-:R-:W0:Y:S04]  /*0e30*/  LDS.128 R4, [UR4+0x10] ;  /* 0x00001004ff047984 */ /* 0x010e280008000c00 */
[----:B------:R-:W1:Y:S04]  /*0e40*/  LDS R0, [UR4+0xc] ;  /* 0x00000c04ff007984 */ /* 0x000e680008000800 */
[----:B------:R-:W2:Y:S01]  /*0e50*/  LDS.64 R8, [UR4+0x20] ;  /* 0x00002004ff087984 */ /* 0x000ea20008000a00 */
[----:B0-----:R-:W-:Y:S02]  /*0e60*/  SEL R4, R4, RZ, P2 ;  /* 0x000000ff04047207 */ /* 0x001fe40001000000 */
[----:B------:R-:W-:-:S02]  /*0e70*/  ISETP.GT.AND P2, PT, R20, 0x60, PT ;  /* 0x000000601400780c */ /* 0x000fc40003f44270 */
[----:B-1----:R-:W-:Y:S02]  /*0e80*/  SEL R0, R0, RZ, P1 ;  /* 0x000000ff00007207 */ /* 0x002fe40000800000 */
[----:B------:R-:W-:Y:S02]  /*0e90*/  SEL R5, R5, RZ, P2 ;  /* 0x000000ff05057207 */ /* 0x000fe40001000000 */
[----:B------:R-:W-:Y:S02]  /*0ea0*/  IADD3 R0, PT, PT, R4, R0, R3 ;  /* 0x0000000004007210 */ /* 0x000fe40007ffe003 */
[----:B------:R-:W-:Y:S02]  /*0eb0*/  ISETP.GT.AND P1, PT, R20, 0xa0, PT ;  /* 0x000000a01400780c */ /* 0x000fe40003f24270 */
[----:B------:R-:W-:Y:S02]  /*0ec0*/  SEL R6, R6, RZ, P3 ;  /* 0x000000ff06067207 */ /* 0x000fe40001800000 */
[----:B------:R-:W-:-:S02]  /*0ed0*/  ISETP.GT.AND P2, PT, R20, 0xc0, PT ;  /* 0x000000c01400780c */ /* 0x000fc40003f44270 */
[----:B------:R-:W-:Y:S02]  /*0ee0*/  ISETP.GT.AND P3, PT, R20, 0xe0, PT ;  /* 0x000000e01400780c */ /* 0x000fe40003f64270 */
[----:B------:R-:W-:Y:S02]  /*0ef0*/  SEL R7, R7, RZ, P1 ;  /* 0x000000ff07077207 */ /* 0x000fe40000800000 */
[----:B------:R-:W-:Y:S02]  /*0f00*/  IADD3 R0, PT, PT, R6, R0, R5 ;  /* 0x0000000006007210 */ /* 0x000fe40007ffe005 */
[----:B--2---:R-:W-:Y:S02]  /*0f10*/  SEL R8, R8, RZ, P2 ;  /* 0x000000ff08087207 */ /* 0x004fe40001000000 */
[----:B------:R-:W-:Y:S02]  /*0f20*/  SEL R9, R9, RZ, P3 ;  /* 0x000000ff09097207 */ /* 0x000fe40001800000 */
[----:B------:R-:W-:-:S05]  /*0f30*/  IADD3 R0, PT, PT, R8, R0, R7 ;  /* 0x0000000008007210 */ /* 0x000fca0007ffe007 */
[----:B------:R-:W-:Y:S01]  /*0f40*/  IMAD.IADD R3, R0, 0x1, R9 ;  /* 0x0000000100037824 */ /* 0x000fe200078e0209 */
[----:B------:R-:W-:Y:S06]  /*0f50*/  BRA `(.L_x_17) ;  /* 0x0000002800747947 */ /* 0x000fec0003800000 */
.L_x_3:
[----:B------:R-:W0:Y:S01]  /*0f60*/  S2R R0, SR_TID.X ;  /* 0x0000000000007919 */ /* 0x000e220000002100 */
[----:B------:R-:W1:Y:S01]  /*0f70*/  LDC.64 R2, c[0x0][0x380] ;  /* 0x0000e000ff027b82 */ /* 0x000e620000000a00 */
[----:B0-----:R-:W-:-:S04]  /*0f80*/  IMAD.SHL.U32 R5, R0, 0x4, RZ ;  /* 0x0000000400057824 */ /* 0x001fc800078e00ff */
[----:B-1----:R-:W-:-:S05]  /*0f90*/  IMAD.WIDE.U32 R2, R5, 0x4, R2 ;  /* 0x0000000405027825 */ /* 0x002fca00078e0002 */
[----:B------:R-:W2:Y:S04]  /*0fa0*/  LDG.E.128.CONSTANT R4, desc[UR6][R2.64] ;  /* 0x0000000602047981 */ /* 0x000ea8000c1e9d00 */
[----:B------:R-:W3:Y:S04]  /*0fb0*/  LDG.E.128.CONSTANT R8, desc[UR6][R2.64+0x1000] ;  /* 0x0010000602087981 */ /* 0x000ee8000c1e9d00 */
[----:B------:R-:W4:Y:S04]  /*0fc0*/  LDG.E.128.CONSTANT R12, desc[UR6][R2.64+0x2000] ;  /* 0x00200006020c7981 */ /* 0x000f28000c1e9d00 */
[----:B------:R-:W5:Y:S01]  /*0fd0*/  LDG.E.128.CONSTANT R16, desc[UR6][R2.64+0x3000] ;  /* 0x0030000602107981 */ /* 0x000f62000c1e9d00 */
[----:B------:R-:W-:Y:S01]  /*0fe0*/  ISETP.GE.U32.AND P0, PT, R20, 0x2000, PT ;  /* 0x000020001400780c */ /* 0x000fe20003f06070 */
[----:B------:R-:W-:Y:S01]  /*0ff0*/  IMAD.MOV.U32 R23, RZ, RZ, 0x1000 ;  /* 0x00001000ff177424 */ /* 0x000fe200078e00ff */
[----:B--2---:R-:W-:-:S04]  /*1000*/  IADD3 R5, PT, PT, R6, R5, R4 ;  /* 0x0000000506057210 */ /* 0x004fc80007ffe004 */
[----:B---3--:R-:W-:-:S04]  /*1010*/  IADD3 R5, PT, PT, R8, R7, R5 ;  /* 0x0000000708057210 */ /* 0x008fc80007ffe005 */
[----:B------:R-:W-:-:S04]  /*1020*/  IADD3 R5, PT, PT, R10, R9, R5 ;  /* 0x000000090a057210 */ /* 0x000fc80007ffe005 */
[----:B----4-:R-:W-:-:S04]  /*1030*/  IADD3 R5, PT, PT, R12, R11, R5 ;  /* 0x0000000b0c057210 */ /* 0x010fc80007ffe005 */
[----:B------:R-:W-:-:S04]  /*1040*/  IADD3 R5, PT, PT, R14, R13, R5 ;  /* 0x0000000d0e057210 */ /* 0x000fc80007ffe005 */
[----:B-----5:R-:W-:-:S04]  /*1050*/  IADD3 R5, PT, PT, R16, R15, R5 ;  /* 0x0000000f10057210 */ /* 0x020fc80007ffe005 */
[----:B------:R-:W-:-:S05]  /*1060*/  IADD3 R5, PT, PT, R18, R17, R5 ;  /* 0x0000001112057210 */ /* 0x000fca0007ffe005 */
[----:B------:R-:W-:Y:S01]  /*1070*/  IMAD.IADD R21, R19, 0x1, R5 ;  /* 0x0000000113157824 */ /* 0x000fe200078e0205 */
[----:B------:R-:W-:Y:S06]  /*1080*/  @!P0 BRA `(.L_x_18) ;  /* 0x00000000005c8947 */ /* 0x000fec0003800000 */
[----:B------:R-:W0:Y:S01]  /*1090*/  LDC R24, c[0x0][0x390] ;  /* 0x0000e400ff187b82 */ /* 0x000e220000000800 */
[----:B------:R-:W-:Y:S02]  /*10a0*/  VIADD R22, R20, 0xfffff000 ;  /* 0xfffff00014167836 */ /* 0x000fe40000000000 */
[----:B------:R-:W-:-:S07]  /*10b0*/  IMAD.MOV.U32 R23, RZ, RZ, 0x1000 ;  /* 0x00001000ff177424 */ /* 0x000fce00078e00ff */
.L_x_20:
[----:B------:R-:W-:-:S05]  /*10c0*/  IMAD.WIDE R26, R23, 0x4, R2 ;  /* 0x00000004171a7825 */ /* 0x000fca00078e0202 */
[----:B------:R-:W2:Y:S04]  /*10d0*/  LDG.E.128.CONSTANT R12, desc[UR6][R26.64] ;  /* 0x000000061a0c7981 */ /* 0x000ea8000c1e9d00 */
[----:B------:R-:W3:Y:S04]  /*10e0*/  LDG.E.128.CONSTANT R16, desc[UR6][R26.64+0x1000] ;  /* 0x001000061a107981 */ /* 0x000ee8000c1e9d00 */
[----:B------:R-:W4:Y:S04]  /*10f0*/  LDG.E.128.CONSTANT R4, desc[UR6][R26.64+0x2000] ;  /* 0x002000061a047981 */ /* 0x000f28000c1e9d00 */
[----:B------:R-:W5:Y:S01]  /*1100*/  LDG.E.128.CONSTANT R8, desc[UR6][R26.64+0x3000] ;  /* 0x003000061a087981 */ /* 0x000f62000c1e9d00 */
[----:B0-----:R-:W-:Y:S01]  /*1110*/  IMAD.MOV.U32 R20, RZ, RZ, R24 ;  /* 0x000000ffff147224 */ /* 0x001fe200078e0018 */
[----:B--2---:R-:W-:-:S04]  /*1120*/  IADD3 R13, PT, PT, R13, R12, R21 ;  /* 0x0000000c0d0d7210 */ /* 0x004fc80007ffe015 */
[----:B------:R-:W-:-:S04]  /*1130*/  IADD3 R13, PT, PT, R15, R14, R13 ;  /* 0x0000000e0f0d7210 */ /* 0x000fc80007ffe00d */
[----:B---3--:R-:W-:-:S04]  /*1140*/  IADD3 R13, PT, PT, R17, R16, R13 ;  /* 0x00000010110d7210 */ /* 0x008fc80007ffe00d */
[----:B------:R-:W-:-:S04]  /*1150*/  IADD3 R13, PT, PT, R19, R18, R13 ;  /* 0x00000012130d7210 */ /* 0x000fc80007ffe00d */
[----:B----4-:R-:W-:Y:S01]  /*1160*/  IADD3 R13, PT, PT, R5, R4, R13 ;  /* 0x00000004050d7210 */ /* 0x010fe20007ffe00d */
[----:B------:R-:W-:-:S03]  /*1170*/  IMAD.IADD R4, R20, 0x1, -R23 ;  /* 0x0000000114047824 */ /* 0x000fc600078e0a17 */
[----:B------:R-:W-:Y:S02]  /*1180*/  IADD3 R13, PT, PT, R7, R6, R13 ;  /* 0x00000006070d7210 */ /* 0x000fe40007ffe00d */
[----:B------:R-:W-:Y:S02]  /*1190*/  ISETP.GE.AND P0, PT, R4, 0x1000, PT ;  /* 0x000010000400780c */ /* 0x000fe40003f06270 */
[----:B-----5:R-:W-:-:S04]  /*11a0*/  IADD3 R13, PT, PT, R9, R8, R13 ;  /* 0x00000008090d7210 */ /* 0x020fc80007ffe00d */
[----:B------:R-:W-:-:S07]  /*11b0*/  IADD3 R21, PT, PT, R11, R10, R13 ;  /* 0x0000000a0b157210 */ /* 0x000fce0007ffe00d */
[----:B------:R-:W-:Y:S05]  /*11c0*/  @!P0 BRA `(.L_x_19) ;  /* 0x0000000400fc8947 */ /* 0x000fea0003800000 */
[----:B------:R-:W-:-:S05]  /*11d0*/  VIADD R23, R23, 0x1000 ;  /* 0x0000100017177836 */ /* 0x000fca0000000000 */
[----:B------:R-:W-:-:S13]  /*11e0*/  ISETP.GT.AND P0, PT, R23, R22, PT ;  /* 0x000000161700720c */ /* 0x000fda0003f04270 */
[----:B------:R-:W-:Y:S05]  /*11f0*/  @!P0 BRA `(.L_x_20) ;  /* 0xfffffffc00b08947 */ /* 0x000fea000383ffff */
.L_x_18:
[----:B------:R-:W-:-:S13]  /*1200*/  ISETP.GE.AND P0, PT, R23, R20, PT ;  /* 0x000000141700720c */ /* 0x000fda0003f06270 */
[----:B------:R-:W-:Y:S05]  /*1210*/  @P0 BRA `(.L_x_19) ;  /* 0x0000000400e80947 */ /* 0x000fea0003800000 */
[----:B------:R-:W-:Y:S01]  /*1220*/  IMAD.IADD R9, R20, 0x1, -R23 ;  /* 0x0000000114097824 */ /* 0x000fe200078e0a17 */
[----:B------:R-:W-:Y:S04]  /*1230*/  BSSY.RECONVERGENT B1, `(.L_x_19) ;  /* 0x0000078000017945 */ /* 0x000fe80003800200 */
[----:B------:R-:W-:-:S13]  /*1240*/  ISETP.GE.AND P0, PT, R0, R9, PT ;  /* 0x000000090000720c */ /* 0x000fda0003f06270 */
[----:B------:R-:W-:Y:S05]  /*1250*/  @P0 BRA `(.L_x_21) ;  /* 0x0000000400d40947 */ /* 0x000fea0003800000 */
[----:B------:R-:W-:Y:S01]  /*1260*/  LOP3.LUT R2, RZ, R0, RZ, 0x33, !PT ;  /* 0x00000000ff027212 */ /* 0x000fe200078e33ff */
[----:B------:R-:W-:Y:S01]  /*1270*/  BSSY.RECONVERGENT B2, `(.L_x_22) ;  /* 0x0000015000027945 */ /* 0x000fe20003800200 */
[----:B------:R-:W-:Y:S02]  /*1280*/  IMAD.MOV.U32 R8, RZ, RZ, R0 ;  /* 0x000000ffff087224 */ /* 0x000fe400078e0000 */
[----:B------:R-:W-:-:S04]  /*1290*/  IADD3 R2, PT, PT, -R23, R20, R2 ;  /* 0x0000001417027210 */ /* 0x000fc80007ffe102 */
[C---:B------:R-:W-:Y:S02]  /*12a0*/  LOP3.LUT R3, R2.reuse, 0x300, RZ, 0xc0, !PT ;  /* 0x0000030002037812 */ /* 0x040fe400078ec0ff */
[----:B------:R-:W-:Y:S02]  /*12b0*/  ISETP.GE.U32.AND P1, PT, R2, 0x300, PT ;  /* 0x000003000200780c */ /* 0x000fe40003f26070 */
[----:B------:R-:W-:-:S13]  /*12c0*/  ISETP.NE.AND P0, PT, R3, 0x300, PT ;  /* 0x000003000300780c */ /* 0x000fda0003f05270 */
[----:B------:R-:W-:Y:S05]  /*12d0*/  @!P0 BRA `(.L_x_23) ;  /* 0x0000000000388947 */ /* 0x000fea0003800000 */
[----:B------:R-:W0:Y:S01]  /*12e0*/  LDC.64 R4, c[0x0][0x380] ;  /* 0x0000e000ff047b82 */ /* 0x000e220000000a00 */
[----:B------:R-:W-:Y:S01]  /*12f0*/  LEA.HI R2, R2, 0x1, RZ, 0x18 ;  /* 0x0000000102027811 */ /* 0x000fe200078fc0ff */
[----:B------:R-:W-:Y:S02]  /*1300*/  IMAD.IADD R7, R0, 0x1, R23 ;  /* 0x0000000100077824 */ /* 0x000fe400078e0217 */
[----:B------:R-:W-:Y:S01]  /*1310*/  IMAD.MOV.U32 R8, RZ, RZ, R0 ;  /* 0x000000ffff087224 */ /* 0x000fe200078e0000 */
[----:B------:R-:W-:-:S05]  /*1320*/  LOP3.LUT R2, R2, 0x3, RZ, 0xc0, !PT ;  /* 0x0000000302027812 */ /* 0x000fca00078ec0ff */
[----:B------:R-:W-:-:S07]  /*1330*/  IMAD.MOV R6, RZ, RZ, -R2 ;  /* 0x000000ffff067224 */ /* 0x000fce00078e0a02 */
.L_x_24:
[----:B0-----:R-:W-:-:S06]  /*1340*/  IMAD.WIDE.U32 R2, R7, 0x4, R4 ;  /* 0x0000000407027825 */ /* 0x001fcc00078e0004 */
[----:B------:R-:W2:Y:S01]  /*1350*/  LDG.E.CONSTANT R2, desc[UR6][R2.64] ;  /* 0x0000000602027981 */ /* 0x000ea2000c1e9900 */
[----:B------:R-:W-:Y:S02]  /*1360*/  VIADD R6, R6, 0x1 ;  /* 0x0000000106067836 */ /* 0x000fe40000000000 */
[----:B------:R-:W-:Y:S02]  /*1370*/  VIADD R8, R8, 0x100 ;  /* 0x0000010008087836 */ /* 0x000fe40000000000 */
[----:B------:R-:W-:Y:S01]  /*1380*/  VIADD R7, R7, 0x100 ;  /* 0x0000010007077836 */ /* 0x000fe20000000000 */
[----:B------:R-:W-:Y:S01]  /*1390*/  ISETP.NE.AND P0, PT, R6, RZ, PT ;  /* 0x000000ff0600720c */ /* 0x000fe20003f05270 */
[----:B--2---:R-:W-:-:S12]  /*13a0*/  IMAD.IADD R21, R2, 0x1, R21 ;  /* 0x0000000102157824 */ /* 0x004fd800078e0215 */
[----:B------:R-:W-:Y:S05]  /*13b0*/  @P0 BRA `(.L_x_24) ;  /* 0xfffffffc00e00947 */ /* 0x000fea000383ffff */
.L_x_23:
[----:B------:R-:W-:Y:S05]  /*13c0*/  BSYNC.RECONVERGENT B2 ;  /* 0x0000000000027941 */ /* 0x000fea0003800200 */
.L_x_22:
[----:B------:R-:W-:Y:S05]  /*13d0*/  @!P1 BRA `(.L_x_21) ;  /* 0x0000000400749947 */ /* 0x000fea0003800000 */
[----:B------:R-:W0:Y:S01]  /*13e0*/  LDCU.64 UR4, c[0x0][0x380] ;  /* 0x00007000ff0477ac */ /* 0x000e220008000a00 */
[----:B------:R-:W-:Y:S01]  /*13f0*/  IMAD.IADD R5, R9, 0x1, -R8 ;  /* 0x0000000109057824 */ /* 0x000fe200078e0a08 */
[C---:B------:R-:W-:Y:S01]  /*1400*/  IADD3 R3, P0, PT, R8.reuse, R23, RZ ;  /* 0x0000001708037210 */ /* 0x040fe20007f1e0ff */
[----:B------:R-:W-:Y:S01]  /*1410*/  BSSY.RECONVERGENT B2, `(.L_x_25) ;  /* 0x0000033000027945 */ /* 0x000fe20003800200 */
[----:B------:R-:W-:Y:S02]  /*1420*/  IMAD.IADD R23, R8, 0x1, R23 ;  /* 0x0000000108177824 */ /* 0x000fe400078e0217 */
[----:B------:R-:W-:Y:S01]  /*1430*/  ISETP.GT.AND P1, PT, R5, 0xc00, PT ;  /* 0x00000c000500780c */ /* 0x000fe20003f24270 */
[----:B------:R-:W-:Y:S01]  /*1440*/  IMAD.X R4, RZ, RZ, RZ, P0 ;  /* 0x000000ffff047224 */ /* 0x000fe200000e06ff */
[----:B0-----:R-:W-:-:S04]  /*1450*/  LEA R2, P0, R3, UR4, 0x2 ;  /* 0x0000000403027c11 */ /* 0x001fc8000f8010ff */
[----:B------:R-:W-:Y:S02]  /*1460*/  LEA.HI.X R3, R3, UR5, R4, 0x2, P0 ;  /* 0x0000000503037c11 */ /* 0x000fe400080f1404 */
[----:B------:R-:W-:-:S05]  /*1470*/  IADD3 R2, P0, PT, R2, 0x800, RZ ;  /* 0x0000080002027810 */ /* 0x000fca0007f1e0ff */
[----:B------:R-:W-:Y:S01]  /*1480*/  IMAD.X R3, RZ, RZ, R3, P0 ;  /* 0x000000ffff037224 */ /* 0x000fe200000e0603 */
[----:B------:R-:W-:Y:S01]  /*1490*/  PLOP3.LUT P0, PT, PT, PT, PT, 0x80, 0x8 ;  /* 0x000000000008781c */ /* 0x000fe20003f0f070 */
[----:B------:R-:W-:-:S12]  /*14a0*/  @!P1 BRA `(.L_x_26) ;  /* 0x0000000000a49947 */ /* 0x000fd80003800000 */
[----:B------:R-:W-:Y:S01]  /*14b0*/  PLOP3.LUT P0, PT, PT, PT, PT, 0x8, 0x80 ;  /* 0x000000000080781c */ /* 0x000fe20003f0e170 */
[----:B------:R-:W-:-:S12]  /*14c0*/  VIADD R11, R9, 0xfffff400 ;  /* 0xfffff400090b7836 */ /* 0x000fd80000000000 */
.L_x_27:
[----:B------:R-:W0:Y:S01]  /*14d0*/  LDC.64 R4, c[0x0][0x380] ;  /* 0x0000e000ff047b82 */ /* 0x000e220000000a00 */
[C---:B------:R-:W-:Y:S01]  /*14e0*/  VIADD R27, R23.reuse, 0x400 ;  /* 0x00000400171b7836 */ /* 0x040fe20000000000 */
[----:B------:R-:W2:Y:S01]  /*14f0*/  LDG.E.CONSTANT R12, desc[UR6][R2.64+-0x400] ;  /* 0xfffc0006020c7981 */ /* 0x000ea2000c1e9900 */
[----:B------:R-:W-:-:S03]  /*1500*/  VIADD R7, R23, 0x800 ;  /* 0x0000080017077836 */ /* 0x000fc60000000000 */
[----:B------:R-:W3:Y:S04]  /*1510*/  LDG.E.CONSTANT R18, desc[UR6][R2.64] ;  /* 0x0000000602127981 */ /* 0x000ee8000c1e9900 */
[----:B------:R-:W3:Y:S04]  /*1520*/  LDG.E.CONSTANT R17, desc[UR6][R2.64+0x400] ;  /* 0x0004000602117981 */ /* 0x000ee8000c1e9900 */
[----:B------:R-:W4:Y:S01]  /*1530*/  LDG.E.CONSTANT R15, desc[UR6][R2.64+0xc00] ;  /* 0x000c0006020f7981 */ /* 0x000f22000c1e9900 */
[----:B------:R-:W-:-:S03]  /*1540*/  VIADD R29, R23, 0xc00 ;  /* 0x00000c00171d7836 */ /* 0x000fc60000000000 */
[----:B------:R-:W5:Y:S04]  /*1550*/  LDG.E.CONSTANT R14, desc[UR6][R2.64+0x1000] ;  /* 0x00100006020e7981 */ /* 0x000f68000c1e9900 */
[----:B------:R-:W5:Y:S01]  /*1560*/  LDG.E.CONSTANT R13, desc[UR6][R2.64+0x1400] ;  /* 0x00140006020d7981 */ /* 0x000f62000c1e9900 */
[----:B0-----:R-:W-:-:S03]  /*1570*/  IMAD.WIDE.U32 R24, R23, 0x4, R4 ;  /* 0x0000000417187825 */ /* 0x001fc600078e0004 */
[----:B------:R-:W5:Y:S04]  /*1580*/  LDG.E.CONSTANT R19, desc[UR6][R2.64+0x1c00] ;  /* 0x001c000602137981 */ /* 0x000f68000c1e9900 */
[----:B------:R-:W2:Y:S01]  /*1590*/  LDG.E.CONSTANT R10, desc[UR6][R24.64] ;  /* 0x00000006180a7981 */ /* 0x000ea2000c1e9900 */
[----:B------:R-:W-:-:S03]  /*15a0*/  IMAD.WIDE.U32 R26, R27, 0x4, R4 ;  /* 0x000000041b1a7825 */ /* 0x000fc600078e0004 */
[----:B------:R-:W5:Y:S01]  /*15b0*/  LDG.E.CONSTANT R20, desc[UR6][R2.64+0x2400] ;  /* 0x0024000602147981 */ /* 0x000f62000c1e9900 */
[----:B------:R-:W-:-:S03]  /*15c0*/  IMAD.WIDE.U32 R6, R7, 0x4, R4 ;  /* 0x0000000407067825 */ /* 0x000fc600078e0004 */
[----:B------:R-:W4:Y:S01]  /*15d0*/  LDG.E.CONSTANT R16, desc[UR6][R26.64] ;  /* 0x000000061a107981 */ /* 0x000f22000c1e9900 */
[----:B------:R-:W-:-:S03]  /*15e0*/  IMAD.WIDE.U32 R4, R29, 0x4, R4 ;  /* 0x000000041d047825 */ /* 0x000fc600078e0004 */
[----:B------:R-:W5:Y:S04]  /*15f0*/  LDG.E.CONSTANT R6, desc[UR6][R6.64] ;  /* 0x0000000606067981 */ /* 0x000f68000c1e9900 */
[----:B------:R-:W5:Y:S04]  /*1600*/  LDG.E.CONSTANT R25, desc[UR6][R2.64+0x2000] ;  /* 0x0020000602197981 */ /* 0x000f68000c1e9900 */
[----:B------:R0:W5:Y:S04]  /*1610*/  LDG.E.CONSTANT R5, desc[UR6][R4.64] ;  /* 0x0000000604057981 */ /* 0x000168000c1e9900 */
[----:B------:R-:W5:Y:S04]  /*1620*/  LDG.E.CONSTANT R24, desc[UR6][R2.64+0x2c00] ;  /* 0x002c000602187981 */ /* 0x000f68000c1e9900 */
[----:B------:R-:W5:Y:S04]  /*1630*/  LDG.E.CONSTANT R27, desc[UR6][R2.64+0x3000] ;  /* 0x00300006021b7981 */ /* 0x000f68000c1e9900 */
[----:B------:R1:W5:Y:S01]  /*1640*/  LDG.E.CONSTANT R22, desc[UR6][R2.64+0x3400] ;  /* 0x0034000602167981 */ /* 0x000362000c1e9900 */
[----:B------:R-:W-:-:S05]  /*1650*/  VIADD R8, R8, 0x1000 ;  /* 0x0000100008087836 */ /* 0x000fca0000000000 */
[----:B------:R-:W-:Y:S02]  /*1660*/  ISETP.GE.AND P1, PT, R8, R11, PT ;  /* 0x0000000b0800720c */ /* 0x000fe40003f26270 */
[----:B0-----:R-:W-:Y:S01]  /*1670*/  IADD3 R4, P2, PT, R2, 0x4000, RZ ;  /* 0x0000400002047810 */ /* 0x001fe20007f5e0ff */
[----:B------:R-:W-:-:S04]  /*1680*/  VIADD R23, R23, 0x1000 ;  /* 0x0000100017177836 */ /* 0x000fc80000000000 */
[----:B-1----:R-:W-:Y:S02]  /*1690*/  IMAD.X R3, RZ, RZ, R3, P2 ;  /* 0x000000ffff037224 */ /* 0x002fe400010e0603 */
[----:B------:R-:W-:Y:S01]  /*16a0*/  IMAD.MOV.U32 R2, RZ, RZ, R4 ;  /* 0x000000ffff027224 */ /* 0x000fe200078e0004 */
[----:B--2---:R-:W-:-:S04]  /*16b0*/  IADD3 R10, PT, PT, R12, R10, R21 ;  /* 0x0000000a0c0a7210 */ /* 0x004fc80007ffe015 */
[----:B---3--:R-:W-:-:S04]  /*16c0*/  IADD3 R10, PT, PT, R17, R18, R10 ;  /* 0x00000012110a7210 */ /* 0x008fc80007ffe00a */
[----:B----4-:R-:W-:-:S04]  /*16d0*/  IADD3 R10, PT, PT, R15, R16, R10 ;  /* 0x000000100f0a7210 */ /* 0x010fc80007ffe00a */
[----:B-----5:R-:W-:-:S04]  /*16e0*/  IADD3 R10, PT, PT, R13, R14, R10 ;  /* 0x0000000e0d0a7210 */ /* 0x020fc80007ffe00a */
[----:B------:R-:W-:-:S04]  /*16f0*/  IADD3 R6, PT, PT, R19, R6, R10 ;  /* 0x0000000613067210 */ /* 0x000fc80007ffe00a */
[----:B------:R-:W-:-:S04]  /*1700*/  IADD3 R6, PT, PT, R20, R25, R6 ;  /* 0x0000001914067210 */ /* 0x000fc80007ffe006 */
[----:B------:R-:W-:-:S04]  /*1710*/  IADD3 R5, PT, PT, R24, R5, R6 ;  /* 0x0000000518057210 */ /* 0x000fc80007ffe006 */
[----:B------:R-:W-:Y:S01]  /*1720*/  IADD3 R21, PT, PT, R22, R27, R5 ;  /* 0x0000001b16157210 */ /* 0x000fe20007ffe005 */
[----:B------:R-:W-:Y:S06]  /*1730*/  @!P1 BRA `(.L_x_27) ;  /* 0xfffffffc00649947 */ /* 0x000fec000383ffff */
.L_x_26:
[----:B------:R-:W-:Y:S05]  /*1740*/  BSYNC.RECONVERGENT B2 ;  /* 0x0000000000027941 */ /* 0x000fea0003800200 */
.L_x_25:
[----:B------:R-:W-:Y:S01]  /*1750*/  IMAD.IADD R4, R9, 0x1, -R8 ;  /* 0x0000000109047824 */ /* 0x000fe200078e0a08 */
[----:B------:R-:W-:Y:S04]  /*1760*/  BSSY.RECONVERGENT B2, `(.L_x_28) ;  /* 0x000001a000027945 */ /* 0x000fe80003800200 */
[----:B------:R-:W-:-:S13]  /*1770*/  ISETP.GT.AND P1, PT, R4, 0x400, PT ;  /* 0x000004000400780c */ /* 0x000fda0003f24270 */
[----:B------:R-:W-:Y:S05]  /*1780*/  @!P1 BRA `(.L_x_29) ;  /* 0x00000000005c9947 */ /* 0x000fea0003800000 */
[----:B------:R-:W0:Y:S01]  /*1790*/  LDC.64 R6, c[0x0][0x380] ;  /* 0x0000e000ff067b82 */ /* 0x000e220000000a00 */
[C---:B------:R-:W-:Y:S01]  /*17a0*/  VIADD R11, R23.reuse, 0x400 ;  /* 0x00000400170b7836 */ /* 0x040fe20000000000 */
[----:B------:R-:W2:Y:S04]  /*17b0*/  LDG.E.CONSTANT R10, desc[UR6][R2.64+-0x400] ;  /* 0xfffc0006020a7981 */ /* 0x000ea8000c1e9900 */
[----:B------:R-:W3:Y:S04]  /*17c0*/  LDG.E.CONSTANT R12, desc[UR6][R2.64+0x400] ;  /* 0x00040006020c7981 */ /* 0x000ee8000c1e9900 */
[----:B------:R-:W4:Y:S04]  /*17d0*/  LDG.E.CONSTANT R13, desc[UR6][R2.64+0xc00] ;  /* 0x000c0006020d7981 */ /* 0x000f28000c1e9900 */
[----:B------:R-:W5:Y:S04]  /*17e0*/  LDG.E.CONSTANT R15, desc[UR6][R2.64+0x1000] ;  /* 0x00100006020f7981 */ /* 0x000f68000c1e9900 */
[----:B------:R1:W5:Y:S01]  /*17f0*/  LDG.E.CONSTANT R14, desc[UR6][R2.64+0x1400] ;  /* 0x00140006020e7981 */ /* 0x000362000c1e9900 */
[----:B0-----:R-:W-:-:S04]  /*1800*/  IMAD.WIDE.U32 R4, R23, 0x4, R6 ;  /* 0x0000000417047825 */ /* 0x001fc800078e0006 */
[----:B------:R-:W-:Y:S02]  /*1810*/  IMAD.WIDE.U32 R6, R11, 0x4, R6 ;  /* 0x000000040b067825 */ /* 0x000fe400078e0006 */
[----:B------:R-:W2:Y:S04]  /*1820*/  LDG.E.CONSTANT R4, desc[UR6][R4.64] ;  /* 0x0000000604047981 */ /* 0x000ea8000c1e9900 */
[----:B------:R-:W3:Y:S04]  /*1830*/  LDG.E.CONSTANT R11, desc[UR6][R2.64] ;  /* 0x00000006020b7981 */ /* 0x000ee8000c1e9900 */
[----:B------:R-:W4:Y:S01]  /*1840*/  LDG.E.CONSTANT R7, desc[UR6][R6.64] ;  /* 0x0000000606077981 */ /* 0x000f22000c1e9900 */
[----:B------:R-:W-:Y:S01]  /*1850*/  PLOP3.LUT P0, PT, PT, PT, PT, 0x8, 0x80 ;  /* 0x000000000080781c */ /* 0x000fe20003f0e170 */
[----:B------:R-:W-:-:S02]  /*1860*/  VIADD R8, R8, 0x800 ;  /* 0x0000080008087836 */ /* 0x000fc40000000000 */
[----:B------:R-:W-:Y:S01]  /*1870*/  VIADD R23, R23, 0x800 ;  /* 0x0000080017177836 */ /* 0x000fe20000000000 */
[----:B--2---:R-:W-:Y:S02]  /*1880*/  IADD3 R10, PT, PT, R10, R4, R21 ;  /* 0x000000040a0a7210 */ /* 0x004fe40007ffe015 */
[----:B------:R-:W-:Y:S02]  /*1890*/  IADD3 R4, P1, PT, R2, 0x2000, RZ ;  /* 0x0000200002047810 */ /* 0x000fe40007f3e0ff */
[----:B---3--:R-:W-:-:S03]  /*18a0*/  IADD3 R10, PT, PT, R12, R11, R10 ;  /* 0x0000000b0c0a7210 */ /* 0x008fc60007ffe00a */
[----:B------:R-:W-:Y:S01]  /*18b0*/  IMAD.X R5, RZ, RZ, R3, P1 ;  /* 0x000000ffff057224 */ /* 0x000fe200008e0603 */
[----:B----4-:R-:W-:Y:S01]  /*18c0*/  IADD3 R10, PT, PT, R13, R7, R10 ;  /* 0x000000070d0a7210 */ /* 0x010fe20007ffe00a */
[----:B-1----:R-:W-:Y:S02]  /*18d0*/  IMAD.MOV.U32 R2, RZ, RZ, R4 ;  /* 0x000000ffff027224 */ /* 0x002fe400078e0004 */
[----:B------:R-:W-:Y:S01]  /*18e0*/  IMAD.MOV.U32 R3, RZ, RZ, R5 ;  /* 0x000000ffff037224 */ /* 0x000fe200078e0005 */
[----:B-----5:R-:W-:-:S07]  /*18f0*/  IADD3 R21, PT, PT, R14, R15, R10 ;  /* 0x0000000f0e157210 */ /* 0x020fce0007ffe00a */
.L_x_29:
[----:B------:R-:W-:Y:S05]  /*1900*/  BSYNC.RECONVERGENT B2 ;  /* 0x0000000000027941 */ /* 0x000fea0003800200 */
.L_x_28:
[----:B------:R-:W-:-:S13]  /*1910*/  ISETP.LT.OR P0, PT, R8, R9, P0 ;  /* 0x000000090800720c */ /* 0x000fda0000701670 */
[----:B------:R-:W-:Y:S05]  /*1920*/  @!P0 BRA `(.L_x_21) ;  /* 0x0000000000208947 */ /* 0x000fea0003800000 */
[----:B------:R-:W0:Y:S01]  /*1930*/  LDC.64 R4, c[0x0][0x380] ;  /* 0x0000e000ff047b82 */ /* 0x000e220000000a00 */
[----:B------:R-:W2:Y:S04]  /*1940*/  LDG.E.CONSTANT R6, desc[UR6][R2.64+-0x400] ;  /* 0xfffc000602067981 */ /* 0x000ea8000c1e9900 */
[----:B------:R-:W3:Y:S04]  /*1950*/  LDG.E.CONSTANT R7, desc[UR6][R2.64] ;  /* 0x0000000602077981 */ /* 0x000ee8000c1e9900 */
[----:B------:R-:W3:Y:S01]  /*1960*/  LDG.E.CONSTANT R8, desc[UR6][R2.64+0x400] ;  /* 0x0004000602087981 */ /* 0x000ee2000c1e9900 */
[----:B0-----:R-:W-:-:S06]  /*1970*/  IMAD.WIDE.U32 R4, R23, 0x4, R4 ;  /* 0x0000000417047825 */ /* 0x001fcc00078e0004 */
[----:B------:R-:W2:Y:S02]  /*1980*/  LDG.E.CONSTANT R4, desc[UR6][R4.64] ;  /* 0x0000000604047981 */ /* 0x000ea4000c1e9900 */
[----:B--2---:R-:W-:-:S04]  /*1990*/  IADD3 R6, PT, PT, R6, R4, R21 ;  /* 0x0000000406067210 */ /* 0x004fc80007ffe015 */
[----:B---3--:R-:W-:-:S07]  /*19a0*/  IADD3 R21, PT, PT, R8, R7, R6 ;  /* 0x0000000708157210 */ /* 0x008fce0007ffe006 */
.L_x_21:
[----:B------:R-:W-:Y:S05]  /*19b0*/  BSYNC.RECONVERGENT B1 ;  /* 0x0000000000017941 */ /* 0x000fea0003800200 */
.L_x_19:
[----:B------:R-:W0:Y:S01]  /*19c0*/  S2R R8, SR_LANEID ;  /* 0x0000000000087919 */ /* 0x000e220000000000 */
[----:B------:R-:W1:Y:S01]  /*19d0*/  SHFL.DOWN PT, R2, R21, 0x1, 0x1f ;  /* 0x08201f0015027f89 */ /* 0x000e6200000e0000 */
[C---:B0-----:R-:W-:Y:S02]  /*19e0*/  ISETP.GT.AND P0, PT, R8.reuse, 0x1e, PT ;  /* 0x0000001e0800780c */ /* 0x041fe40003f04270 */
[----:B------:R-:W-:Y:S02]  /*19f0*/  ISETP.NE.AND P1, PT, R8, RZ, PT ;  /* 0x000000ff0800720c */ /* 0x000fe40003f25270 */
[----:B-1----:R-:W-:Y:S02]  /*1a00*/  SEL R2, R2, RZ, !P0 ;  /* 0x000000ff02027207 */ /* 0x002fe40004000000 */
[----:B------:R-:W-:-:S03]  /*1a10*/  ISETP.GT.AND P0, PT, R8, 0x1d, PT ;  /* 0x0000001d0800780c */ /* 0x000fc60003f04270 */
[----:B------:R-:W-:-:S05]  /*1a20*/  IMAD.IADD R2, R2, 0x1, R21 ;  /* 0x0000000102027824 */ /* 0x000fca00078e0215 */
[----:B------:R-:W0:Y:S01]  /*1a30*/  SHFL.DOWN PT, R3, R2, 0x2, 0x1f ;  /* 0x08401f0002037f89 */ /* 0x000e2200000e0000 */
[----:B------:R-:W-:Y:S01]  /*1a40*/  @!P1 MOV R6, 0x400 ;  /* 0x0000040000069802 */ /* 0x000fe20000000f00 */
[----:B------:R-:W1:Y:S01]  /*1a50*/  @!P1 S2R R7, SR_CgaCtaId ;  /* 0x0000000000079919 */ /* 0x000e620000008800 */
[----:B0-----:R-:W-:Y:S02]  /*1a60*/  SEL R3, R3, RZ, !P0 ;  /* 0x000000ff03037207 */ /* 0x001fe40004000000 */
[----:B------:R-:W-:-:S03]  /*1a70*/  ISETP.GT.AND P0, PT, R8, 0x1b, PT ;  /* 0x0000001b0800780c */ /* 0x000fc60003f04270 */
[----:B------:R-:W-:-:S05]  /*1a80*/  IMAD.IADD R3, R2, 0x1, R3 ;  /* 0x0000000102037824 */ /* 0x000fca00078e0203 */
[----:B------:R-:W0:Y:S01]  /*1a90*/  SHFL.DOWN PT, R4, R3, 0x4, 0x1f ;  /* 0x08801f0003047f89 */ /* 0x000e2200000e0000 */
[----:B-1----:R-:W-:Y:S02]  /*1aa0*/  @!P1 LEA R6, R7, R6, 0x18 ;  /* 0x0000000607069211 */ /* 0x002fe400078ec0ff */
[----:B0-----:R-:W-:Y:S02]  /*1ab0*/  SEL R4, R4, RZ, !P0 ;  /* 0x000000ff04047207 */ /* 0x001fe40004000000 */
[----:B------:R-:W-:-:S03]  /*1ac0*/  ISETP.GT.AND P0, PT, R8, 0x17, PT ;  /* 0x000000170800780c */ /* 0x000fc60003f04270 */
[----:B------:R-:W-:Y:S01]  /*1ad0*/  IMAD.IADD R4, R3, 0x1, R4 ;  /* 0x0000000103047824 */ /* 0x000fe200078e0204 */
[----:B------:R-:W-:-:S04]  /*1ae0*/  @!P1 SHF.R.U32.HI R3, RZ, 0x3, R0 ;  /* 0x00000003ff039819 */ /* 0x000fc80000011600 */
        /* <DEDUP_REMOVED lines=13> */
[----:B------:R-:W0:Y:S01]  /*1bc0*/  S2UR UR5, SR_CgaCtaId ;  /* 0x00000000000579c3 */ /* 0x000e220000008800 */
[----:B------:R-:W-:Y:S02]  /*1bd0*/  UMOV UR4, 0x400 ;  /* 0x0000040000047882 */ /* 0x000fe40000000000 */
[----:B0-----:R-:W-:-:S09]  /*1be0*/  ULEA UR4, UR5, UR4, 0x18 ;  /* 0x0000000405047291 */ /* 0x001fd2000f8ec0ff */
[----:B------:R-:W-:Y:S04]  /*1bf0*/  LDS R0, [UR4+0xc] ;  /* 0x00000c04ff007984 */ /* 0x000fe80008000800 */
[----:B---3--:R-:W0:Y:S04]  /*1c00*/  LDS.128 R4, [UR4+0x10] ;  /* 0x00001004ff047984 */ /* 0x008e280008000c00 */
[----:B------:R-:W1:Y:S01]  /*1c10*/  LDS.64 R8, [UR4+0x20] ;  /* 0x00002004ff087984 */ /* 0x000e620008000a00 */
[----:B0-----:R-:W-:-:S04]  /*1c20*/  IADD3 R0, PT, PT, R4, R0, R3 ;  /* 0x0000000004007210 */ /* 0x001fc80007ffe003 */
[----:B------:R-:W-:-:S04]  /*1c30*/  IADD3 R0, PT, PT, R6, R0, R5 ;  /* 0x0000000006007210 */ /* 0x000fc80007ffe005 */
[----:B-1----:R-:W-:-:S05]  /*1c40*/  IADD3 R0, PT, PT, R8, R0, R7 ;  /* 0x0000000008007210 */ /* 0x002fca0007ffe007 */
[----:B------:R-:W-:Y:S01]  /*1c50*/  IMAD.IADD R3, R0, 0x1, R9 ;  /* 0x0000000100037824 */ /* 0x000fe200078e0209 */
[----:B------:R-:W-:Y:S06]  /*1c60*/  BRA `(.L_x_17) ;  /* 0x0000001c00307947 */ /* 0x000fec0003800000 */
.L_x_2:
        /* <DEDUP_REMOVED lines=12> */
.L_x_32:
[----:B------:R-:W-:Y:S05]  /*1d30*/  BSYNC.RECONVERGENT B1 ;  /* 0x0000000000017941 */ /* 0x000fea0003800200 */
.L_x_31:
        /* <DEDUP_REMOVED lines=16> */
.L_x_37:
        /* <DEDUP_REMOVED lines=9> */
.L_x_36:
[----:B------:R-:W-:Y:S05]  /*1ed0*/  BSYNC.RECONVERGENT B2 ;  /* 0x0000000000027941 */ /* 0x000fea0003800200 */
.L_x_35:
        /* <DEDUP_REMOVED lines=8> */
.L_x_40:
        /* <DEDUP_REMOVED lines=35> */
.L_x_39:
[----:B------:R-:W-:Y:S05]  /*2190*/  BSYNC.RECONVERGENT B2 ;  /* 0x0000000000027941 */ /* 0x000fea0003800200 */
.L_x_38:
        /* <DEDUP_REMOVED lines=22> */
.L_x_42:
[----:B------:R-:W-:Y:S05]  /*2300*/  BSYNC.RECONVERGENT B2 ;  /* 0x0000000000027941 */ /* 0x000fea0003800200 */
.L_x_41:
        /* <DEDUP_REMOVED lines=10> */
.L_x_34:
[----:B------:R-:W-:Y:S05]  /*23b0*/  BSYNC.RECONVERGENT B1 ;  /* 0x0000000000017941 */ /* 0x000fea0003800200 */
.L_x_33:
        /* <DEDUP_REMOVED lines=38> */
[----:B------:R-:W0:Y:S04]  /*2620*/  LDS.128 R4, [UR4+0x10] ;  /* 0x00001004ff047984 */ /* 0x000e280008000c00 */
[----:B------:R-:W1:Y:S01]  /*2630*/  LDS.64 R8, [UR4+0x20] ;  /* 0x00002004ff087984 */ /* 0x000e620008000a00 */
[----:B0-----:R-:W-:-:S04]  /*2640*/  IADD3 R0, PT, PT, R4, R0, R3 ;  /* 0x0000000004007210 */ /* 0x001fc80007ffe003 */
[----:B------:R-:W-:-:S04]  /*2650*/  IADD3 R0, PT, PT, R6, R0, R5 ;  /* 0x0000000006007210 */ /* 0x000fc80007ffe005 */
[----:B-1----:R-:W-:-:S05]  /*2660*/  IADD3 R0, PT, PT, R8, R0, R7 ;  /* 0x0000000008007210 */ /* 0x002fca0007ffe007 */
[----:B--2---:R-:W-:Y:S01]  /*2670*/  IMAD.IADD R3, R0, 0x1, R9 ;  /* 0x0000000100037824 */ /* 0x004fe200078e0209 */
[----:B------:R-:W-:Y:S06]  /*2680*/  BRA `(.L_x_17) ;  /* 0x0000001000a87947 */ /* 0x000fec0003800000 */
.L_x_43:
        /* <DEDUP_REMOVED lines=16> */
[----:B------:R-:W1:Y:S02]  /*2790*/  SHFL.DOWN PT, R2, R3, 0x2, R7 ;  /* 0x0840000003027989 */ /* 0x000e6400000e0007 */
[----:B-1----:R-:W-:Y:S02]  /*27a0*/  SEL R2, R2, RZ, !P0 ;  /* 0x000000ff02027207 */ /* 0x002fe40004000000 */
[----:B------:R-:W-:-:S03]  /*27b0*/  ISETP.GT.AND P0, PT, R8, R7, PT ;  /* 0x000000070800720c */ /* 0x000fc60003f04270 */
[----:B------:R-:W-:Y:S01]  /*27c0*/  IMAD.IADD R2, R3, 0x1, R2 ;  /* 0x0000000103027824 */ /* 0x000fe200078e0202 */
[----:B------:R-:W-:-:S04]  /*27d0*/  @!P1 SHF.R.U32.HI R3, RZ, 0x3, R9 ;  /* 0x00000003ff039819 */ /* 0x000fc80000011609 */
[----:B------:R-:W1:Y:S02]  /*27e0*/  SHFL.DOWN PT, R4, R2, 0x4, R7 ;  /* 0x0880000002047989 */ /* 0x000e6400000e0007 */
[----:B-1----:R-:W-:Y:S01]  /*27f0*/  SEL R5, R4, RZ, !P0 ;  /* 0x000000ff04057207 */ /* 0x002fe20004000000 */
[C---:B------:R-:W-:Y:S02]  /*2800*/  VIADD R4, R6.reuse, 0x8 ;  /* 0x0000000806047836 */ /* 0x040fe40000000000 */
[----:B------:R-:W-:Y:S02]  /*2810*/  VIADD R6, R6, 0x10 ;  /* 0x0000001006067836 */ /* 0x000fe40000000000 */
[----:B------:R-:W-:Y:S01]  /*2820*/  IMAD.IADD R5, R2, 0x1, R5 ;  /* 0x0000000102057824 */ /* 0x000fe200078e0205 */
[----:B------:R-:W-:Y:S02]  /*2830*/  ISETP.GT.AND P0, PT, R4, R7, PT ;  /* 0x000000070400720c */ /* 0x000fe40003f04270 */
[----:B------:R-:W-:-:S02]  /*2840*/  @!P1 MOV R4, 0x400 ;  /* 0x0000040000049802 */ /* 0x000fc40000000f00 */
[----:B------:R-:W1:Y:S02]  /*2850*/  SHFL.DOWN PT, R0, R5, 0x8, R7 ;  /* 0x0900000005007989 */ /* 0x000e6400000e0007 */
[----:B0-----:R-:W-:Y:S02]  /*2860*/  @!P1 LEA R11, R11, R4, 0x18 ;  /* 0x000000040b0b9211 */ /* 0x001fe400078ec0ff */
[----:B------:R-:W-:-:S05]  /*2870*/  @!P1 LOP3.LUT R4, R3, 0x7c, RZ, 0xc0, !PT ;  /* 0x0000007c03049812 */ /* 0x000fca00078ec0ff */
[----:B------:R-:W-:Y:S01]  /*2880*/  @!P1 IMAD.IADD R4, R4, 0x1, R11 ;  /* 0x0000000104049824 */ /* 0x000fe200078e020b */
[----:B-1----:R-:W-:Y:S02]  /*2890*/  SEL R0, R0, RZ, !P0 ;  /* 0x000000ff00007207 */ /* 0x002fe40004000000 */
        /* <DEDUP_REMOVED lines=15> */
[----:B-1----:R-:W0:Y:S04]  /*2990*/  LDS.128 R4, [UR4+0x10] ;  /* 0x00001004ff047984 */ /* 0x002e280008000c00 */
        /* <DEDUP_REMOVED lines=18> */
.L_x_30:
[----:B------:R-:W0:Y:S01]  /*2ac0*/  S2R R0, SR_TID.X ;  /* 0x0000000000007919 */ /* 0x000e220000002100 */
[----:B------:R-:W0:Y:S02]  /*2ad0*/  LDC.64 R2, c[0x0][0x380] ;  /* 0x0000e000ff027b82 */ /* 0x000e240000000a00 */
[----:B0-----:R-:W-:-:S05]  /*2ae0*/  IMAD.WIDE.U32 R2, R0, 0x4, R2 ;  /* 0x0000000400027825 */ /* 0x001fca00078e0002 */
[----:B------:R-:W2:Y:S04]  /*2af0*/  LDG.E.CONSTANT R19, desc[UR6][R2.64] ;  /* 0x0000000602137981 */ /* 0x000ea8000c1e9900 */
[----:B------:R-:W2:Y:S04]  /*2b00*/  LDG.E.CONSTANT R4, desc[UR6][R2.64+0x400] ;  /* 0x0004000602047981 */ /* 0x000ea8000c1e9900 */
[----:B------:R-:W2:Y:S04]  /*2b10*/  LDG.E.CONSTANT R5, desc[UR6][R2.64+0x800] ;  /* 0x0008000602057981 */ /* 0x000ea8000c1e9900 */
[----:B------:R-:W3:Y:S04]  /*2b20*/  LDG.E.CONSTANT R6, desc[UR6][R2.64+0xc00] ;  /* 0x000c000602067981 */ /* 0x000ee8000c1e9900 */
[----:B------:R-:W3:Y:S04]  /*2b30*/  LDG.E.CONSTANT R7, desc[UR6][R2.64+0x1000] ;  /* 0x0010000602077981 */ /* 0x000ee8000c1e9900 */
[----:B------:R-:W4:Y:S04]  /*2b40*/  LDG.E.CONSTANT R8, desc[UR6][R2.64+0x1400] ;  /* 0x0014000602087981 */ /* 0x000f28000c1e9900 */
[----:B------:R-:W4:Y:S04]  /*2b50*/  LDG.E.CONSTANT R9, desc[UR6][R2.64+0x1800] ;  /* 0x0018000602097981 */ /* 0x000f28000c1e9900 */
[----:B------:R-:W5:Y:S04]  /*2b60*/  LDG.E.CONSTANT R10, desc[UR6][R2.64+0x1c00] ;  /* 0x001c0006020a7981 */ /* 0x000f68000c1e9900 */
[----:B------:R-:W5:Y:S04]  /*2b70*/  LDG.E.CONSTANT R11, desc[UR6][R2.64+0x2000] ;  /* 0x00200006020b7981 */ /* 0x000f68000c1e9900 */
[----:B------:R-:W5:Y:S04]  /*2b80*/  LDG.E.CONSTANT R12, desc[UR6][R2.64+0x2400] ;  /* 0x00240006020c7981 */ /* 0x000f68000c1e9900 */
[----:B------:R-:W5:Y:S04]  /*2b90*/  LDG.E.CONSTANT R13, desc[UR6][R2.64+0x2800] ;  /* 0x00280006020d7981 */ /* 0x000f68000c1e9900 */
[----:B------:R-:W5:Y:S04]  /*2ba0*/  LDG.E.CONSTANT R14, desc[UR6][R2.64+0x2c00] ;  /* 0x002c0006020e7981 */ /* 0x000f68000c1e9900 */
[----:B------:R-:W5:Y:S04]  /*2bb0*/  LDG.E.CONSTANT R15, desc[UR6][R2.64+0x3000] ;  /* 0x00300006020f7981 */ /* 0x000f68000c1e9900 */
[----:B------:R-:W5:Y:S04]  /*2bc0*/  LDG.E.CONSTANT R16, desc[UR6][R2.64+0x3400] ;  /* 0x0034000602107981 */ /* 0x000f68000c1e9900 */
[----:B------:R-:W5:Y:S04]  /*2bd0*/  LDG.E.CONSTANT R17, desc[UR6][R2.64+0x3800] ;  /* 0x0038000602117981 */ /* 0x000f68000c1e9900 */
[----:B------:R-:W5:Y:S01]  /*2be0*/  LDG.E.CONSTANT R18, desc[UR6][R2.64+0x3c00] ;  /* 0x003c000602127981 */ /* 0x000f62000c1e9900 */
[----:B------:R-:W-:-:S02]  /*2bf0*/  ISETP.GE.U32.AND P0, PT, R20, 0x2000, PT ;  /* 0x000020001400780c */ /* 0x000fc40003f06070 */
[----:B--2---:R-:W-:-:S04]  /*2c00*/  IADD3 R4, PT, PT, R5, R4, R19 ;  /* 0x0000000405047210 */ /* 0x004fc80007ffe013 */
[----:B---3--:R-:W-:-:S04]  /*2c10*/  IADD3 R4, PT, PT, R7, R6, R4 ;  /* 0x0000000607047210 */ /* 0x008fc80007ffe004 */
[----:B----4-:R-:W-:-:S04]  /*2c20*/  IADD3 R4, PT, PT, R9, R8, R4 ;  /* 0x0000000809047210 */ /* 0x010fc80007ffe004 */
[----:B-----5:R-:W-:Y:S01]  /*2c30*/  IADD3 R4, PT, PT, R11, R10, R4 ;  /* 0x0000000a0b047210 */ /* 0x020fe20007ffe004 */
[----:B------:R-:W-:-:S03]  /*2c40*/  IMAD.MOV.U32 R11, RZ, RZ, 0x1000 ;  /* 0x00001000ff0b7424 */ /* 0x000fc600078e00ff */
[----:B------:R-:W-:-:S04]  /*2c50*/  IADD3 R4, PT, PT, R13, R12, R4 ;  /* 0x0000000c0d047210 */ /* 0x000fc80007ffe004 */
[----:B------:R-:W-:-:S04]  /*2c60*/  IADD3 R4, PT, PT, R15, R14, R4 ;  /* 0x0000000e0f047210 */ /* 0x000fc80007ffe004 */
[----:B------:R-:W-:-:S05]  /*2c70*/  IADD3 R17, PT, PT, R17, R16, R4 ;  /* 0x0000001011117210 */ /* 0x000fca0007ffe004 */
[----:B------:R-:W-:Y:S01]  /*2c80*/  IMAD.IADD R8, R18, 0x1, R17 ;  /* 0x0000000112087824 */ /* 0x000fe200078e0211 */
[----:B------:R-:W-:Y:S06]  /*2c90*/  @!P0 BRA `(.L_x_44) ;  /* 0x00000000008c8947 */ /* 0x000fec0003800000 */
[----:B------:R-:W0:Y:S01]  /*2ca0*/  LDC R7, c[0x0][0x390] ;  /* 0x0000e400ff077b82 */ /* 0x000e220000000800 */
[----:B------:R-:W-:Y:S02]  /*2cb0*/  VIADD R6, R20, 0xfffff000 ;  /* 0xfffff00014067836 */ /* 0x000fe40000000000 */
[----:B------:R-:W-:-:S07]  /*2cc0*/  IMAD.MOV.U32 R11, RZ, RZ, 0x1000 ;  /* 0x00001000ff0b7424 */ /* 0x000fce00078e00ff */
.L_x_46:
[----:B------:R-:W-:-:S05]  /*2cd0*/  IMAD.WIDE R4, R11, 0x4, R2 ;  /* 0x000000040b047825 */ /* 0x000fca00078e0202 */
        /* <DEDUP_REMOVED lines=16> */
[----:B--2---:R-:W-:-:S04]  /*2de0*/  IADD3 R18, PT, PT, R18, R19, R8 ;  /* 0x0000001312127210 */ /* 0x004fc80007ffe008 */
[----:B---3--:R-:W-:Y:S01]  /*2df0*/  IADD3 R18, PT, PT, R21, R20, R18 ;  /* 0x0000001415127210 */ /* 0x008fe20007ffe012 */
[----:B0-----:R-:W-:-:S04]  /*2e00*/  IMAD.MOV.U32 R20, RZ, RZ, R7 ;  /* 0x000000ffff147224 */ /* 0x001fc800078e0007 */
[----:B------:R-:W-:Y:S01]  /*2e10*/  IMAD.IADD R8, R20, 0x1, -R11 ;  /* 0x0000000114087824 */ /* 0x000fe200078e0a0b */
[----:B----4-:R-:W-:-:S04]  /*2e20*/  IADD3 R18, PT, PT, R23, R22, R18 ;  /* 0x0000001617127210 */ /* 0x010fc80007ffe012 */
[----:B------:R-:W-:Y:S02]  /*2e30*/  ISETP.GE.AND P0, PT, R8, 0x1000, PT ;  /* 0x000010000800780c */ /* 0x000fe40003f06270 */
[----:B-----5:R-:W-:-:S04]  /*2e40*/  IADD3 R18, PT, PT, R25, R24, R18 ;  /* 0x0000001819127210 */ /* 0x020fc80007ffe012 */
[----:B------:R-:W-:-:S04]  /*2e50*/  IADD3 R14, PT, PT, R14, R17, R18 ;  /* 0x000000110e0e7210 */ /* 0x000fc80007ffe012 */
[----:B------:R-:W-:-:S04]  /*2e60*/  IADD3 R12, PT, PT, R15, R12, R14 ;  /* 0x0000000c0f0c7210 */ /* 0x000fc80007ffe00e */
[----:B------:R-:W-:-:S04]  /*2e70*/  IADD3 R10, PT, PT, R10, R13, R12 ;  /* 0x0000000d0a0a7210 */ /* 0x000fc80007ffe00c */
[----:B------:R-:W-:Y:S01]  /*2e80*/  IADD3 R8, PT, PT, R16, R9, R10 ;  /* 0x0000000910087210 */ /* 0x000fe20007ffe00a */
[----:B------:R-:W-:Y:S06]  /*2e90*/  @!P0 BRA `(.L_x_45) ;  /* 0x0000000400fc8947 */ /* 0x000fec0003800000 */
[----:B------:R-:W-:-:S05]  /*2ea0*/  VIADD R11, R11, 0x1000 ;  /* 0x000010000b0b7836 */ /* 0x000fca0000000000 */
[----:B------:R-:W-:-:S13]  /*2eb0*/  ISETP.GT.AND P0, PT, R11, R6, PT ;  /* 0x000000060b00720c */ /* 0x000fda0003f04270 */
[----:B------:R-:W-:Y:S05]  /*2ec0*/  @!P0 BRA `(.L_x_46) ;  /* 0xfffffffc00808947 */ /* 0x000fea000383ffff */
.L_x_44:
        /* <DEDUP_REMOVED lines=20> */
.L_x_50:
        /* <DEDUP_REMOVED lines=8> */
.L_x_49:
[----:B------:R-:W-:Y:S05]  /*3090*/  BSYNC.RECONVERGENT B2 ;  /* 0x0000000000027941 */ /* 0x000fea0003800200 */
.L_x_48:
        /* <DEDUP_REMOVED lines=16> */
.L_x_53:
        /* <DEDUP_REMOVED lines=20> */
[----:B------:R-:W5:Y:S04]  /*32e0*/  LDG.E.CONSTANT R22, desc[UR6][R2.64+0x2400] ;  /* 0x0024000602167981 */ /* 0x000f68000c1e9900 */
[----:B------:R0:W5:Y:S04]  /*32f0*/  LDG.E.CONSTANT R5, desc[UR6][R4.64] ;  /* 0x0000000604057981 */ /* 0x000168000c1e9900 */
        /* <DEDUP_REMOVED lines=17> */
.L_x_52:
[----:B------:R-:W-:Y:S05]  /*3410*/  BSYNC.RECONVERGENT B2 ;  /* 0x0000000000027941 */ /* 0x000fea0003800200 */
.L_x_51:
        /* <DEDUP_REMOVED lines=10> */
[----:B------:R-:W5:Y:S01]  /*34c0*/  LDG.E.CONSTANT R16, desc[UR6][R2.64+0x1400] ;  /* 0x0014000602107981 */ /* 0x000f62000c1e9900 */
[----:B0-----:R-:W-:-:S04]  /*34d0*/  IMAD.WIDE.U32 R4, R11, 0x4, R6 ;  /* 0x000000040b047825 */ /* 0x001fc800078e0006 */
[----:B------:R-:W-:Y:S02]  /*34e0*/  IMAD.WIDE.U32 R6, R13, 0x4, R6 ;  /* 0x000000040d067825 */ /* 0x000fe400078e0006 */
[----:B------:R0:W2:Y:S04]  /*34f0*/  LDG.E.CONSTANT R5, desc[UR6][R4.64] ;  /* 0x0000000604057981 */ /* 0x0000a8000c1e9900 */
[----:B------:R1:W3:Y:S04]  /*3500*/  LDG.E.CONSTANT R13, desc[UR6][R2.64] ;  /* 0x00000006020d7981 */ /* 0x0002e8000c1e9900 */
[----:B------:R-:W4:Y:S01]  /*3510*/  LDG.E.CONSTANT R7, desc[UR6][R6.64] ;  /* 0x0000000606077981 */ /* 0x000f22000c1e9900 */
[----:B0-----:R-:W-:Y:S01]  /*3520*/  IADD3 R4, P1, PT, R2, 0x2000, RZ ;  /* 0x0000200002047810 */ /* 0x001fe20007f3e0ff */
[----:B------:R-:W-:Y:S01]  /*3530*/  VIADD R10, R10, 0x800 ;  /* 0x000008000a0a7836 */ /* 0x000fe20000000000 */
[----:B------:R-:W-:Y:S01]  /*3540*/  PLOP3.LUT P0, PT, PT, PT, PT, 0x8, 0x80 ;  /* 0x000000000080781c */ /* 0x000fe20003f0e170 */
[----:B------:R-:W-:-:S02]  /*3550*/  VIADD R11, R11, 0x800 ;  /* 0x000008000b0b7836 */ /* 0x000fc40000000000 */
[----:B-1----:R-:W-:Y:S01]  /*3560*/  IMAD.MOV.U32 R2, RZ, RZ, R4 ;  /* 0x000000ffff027224 */ /* 0x002fe200078e0004 */
[----:B--2---:R-:W-:-:S04]  /*3570*/  IADD3 R12, PT, PT, R12, R5, R8 ;  /* 0x000000050c0c7210 */ /* 0x004fc80007ffe008 */
[----:B---3--:R-:W-:Y:S01]  /*3580*/  IADD3 R12, PT, PT, R14, R13, R12 ;  /* 0x0000000d0e0c7210 */ /* 0x008fe20007ffe00c */
[----:B------:R-:W-:-:S03]  /*3590*/  IMAD.X R5, RZ, RZ, R3, P1 ;  /* 0x000000ffff057224 */ /* 0x000fc600008e0603 */
[----:B----4-:R-:W-:Y:S01]  /*35a0*/  IADD3 R12, PT, PT, R15, R7, R12 ;  /* 0x000000070f0c7210 */ /* 0x010fe20007ffe00c */
[----:B------:R-:W-:-:S03]  /*35b0*/  IMAD.MOV.U32 R3, RZ, RZ, R5 ;  /* 0x000000ffff037224 */ /* 0x000fc600078e0005 */
[----:B-----5:R-:W-:-:S07]  /*35c0*/  IADD3 R8, PT, PT, R16, R17, R12 ;  /* 0x0000001110087210 */ /* 0x020fce0007ffe00c */
.L_x_55:
[----:B------:R-:W-:Y:S05]  /*35d0*/  BSYNC.RECONVERGENT B2 ;  /* 0x0000000000027941 */ /* 0x000fea0003800200 */
.L_x_54:
        /* <DEDUP_REMOVED lines=10> */
.L_x_47:
[----:B------:R-:W-:Y:S05]  /*3680*/  BSYNC.RECONVERGENT B1 ;  /* 0x0000000000017941 */ /* 0x000fea0003800200 */
.L_x_45:
[----:B------:R-:W0:Y:S01]  /*3690*/  S2R R9, SR_LANEID ;  /* 0x0000000000097919 */ /* 0x000e220000000000 */
[----:B------:R-:W1:Y:S01]  /*36a0*/  SHFL.DOWN PT, R2, R8, 0x1, 0x1f ;  /* 0x08201f0008027f89 */ /* 0x000e6200000e0000 */
[C---:B0-----:R-:W-:Y:S02]  /*36b0*/  ISETP.GT.AND P0, PT, R9.reuse, 0x1e, PT ;  /* 0x0000001e0900780c */ /* 0x041fe40003f04270 */
[C---:B------:R-:W-:Y:S02]  /*36c0*/  ISETP.NE.AND P1, PT, R9.reuse, RZ, PT ;  /* 0x000000ff0900720c */ /* 0x040fe40003f25270 */
        /* <DEDUP_REMOVED lines=37> */
[----:B0-----:R-:W-:-:S07]  /*3920*/  IMAD.IADD R3, R0, 0x1, R9 ;  /* 0x0000000100037824 */ /* 0x001fce00078e0209 */
.L_x_17:
[----:B------:R-:W-:Y:S05]  /*3930*/  BSYNC.RECONVERGENT B0 ;  /* 0x0000000000007941 */ /* 0x000fea0003800200 */
.L_x_1:
[----:B------:R-:W-:Y:S05]  /*3940*/  @P0 EXIT ;  /* 0x000000000000094d */ /* 0x000fea0003800000 */
[----:B-1----:R-:W1:Y:S01]  /*3950*/  LDC.64 R4, c[0x0][0x388] ;  /* 0x0000e200ff047b82 */ /* 0x002e620000000a00 */
[----:B------:R-:W0:Y:S02]  /*3960*/  LDCU UR4, c[0x0][0x398] ;  /* 0x00007300ff0477ac */ /* 0x000e240008000800 */
[----:B0-234-:R-:W-:-:S05]  /*3970*/  VIADD R3, R3, UR4 ;  /* 0x0000000403037c36 */ /* 0x01dfca0008000000 */
[----:B-1----:R-:W-:Y:S01]  /*3980*/  STG.E desc[UR6][R4.64], R3 ;  /* 0x0000000304007986 */ /* 0x002fe2000c101906 */
[----:B------:R-:W-:Y:S05]  /*3990*/  EXIT ;  /* 0x000000000000794d */ /* 0x000fea0003800000 */
.L_x_56:
[----:B------:R-:W-:-:S00]  /*39a0*/  BRA `(.L_x_56) ;  /* 0xfffffffc00fc7947 */ /* 0x000fc0000383ffff */
[----:B------:R-:W-:-:S00]  /*39b0*/  NOP ;  /* 0x0000000000007918 */ /* 0x000fc00000000000 */
        /* <DEDUP_REMOVED lines=12> */
.L_x_360:


//--------------------- .text._ZN3cub18CUB_300001_SM_10006detail6reduce18DeviceReduceKernelINS2_10policy_hubIiyN4cuda3std3__44plusIiEEE10Policy1000EPiyS9_iNS7_10__identityEEEvT0_PT3_T1_NS0_13GridEvenShareISH_EET2_T4_ --------------------------
	.section	.text._ZN3cub18CUB_300001_SM_10006detail6reduce18DeviceReduceKernelINS2_10policy_hubIiyN4cuda3std3__44plusIiEEE10Policy1000EPiyS9_iNS7_10__identityEEEvT0_PT3_T1_NS0_13GridEvenShareISH_EET2_T4_,"ax",@progbits
	.align	128
        .global         _ZN3cub18CUB_300001_SM_10006detail6reduce18DeviceReduceKernelINS2_10policy_hubIiyN4cuda3std3__44plusIiEEE10Policy1000EPiyS9_iNS7_10__identityEEEvT0_PT3_T1_NS0_13GridEvenShareISH_EET2_T4_
        .type           _ZN3cub18CUB_300001_SM_10006detail6reduce18DeviceReduceKernelINS2_10policy_hubIiyN4cuda3std3__44plusIiEEE10Policy1000EPiyS9_iNS7_10__identityEEEvT0_PT3_T1_NS0_13GridEvenShareISH_EET2_T4_,@function
        .size           _ZN3cub18CUB_300001_SM_10006detail6reduce18DeviceReduceKernelINS2_10policy_hubIiyN4cuda3std3__44plusIiEEE10Policy1000EPiyS9_iNS7_10__identityEEEvT0_PT3_T1_NS0_13GridEvenShareISH_EET2_T4_,(.L_x_361 - _ZN3cub18CUB_300001_SM_10006detail6reduce18DeviceReduceKernelINS2_10policy_hubIiyN4cuda3std3__44plusIiEEE10Policy1000EPiyS9_iNS7_10__identityEEEvT0_PT3_T1_NS0_13GridEvenShareISH_EET2_T4_)
        .other          _ZN3cub18CUB_300001_SM_10006detail6reduce18DeviceReduceKernelINS2_10policy_hubIiyN4cuda3std3__44plusIiEEE10Policy1000EPiyS9_iNS7_10__identityEEEvT0_PT3_T1_NS0_13GridEvenShareISH_EET2_T4_,@"STO_CUDA_ENTRY STV_DEFAULT"
_ZN3cub18CUB_300001_SM_10006detail6reduce18DeviceReduceKernelINS2_10policy_hubIiyN4cuda3std3__44plusIiEEE10Policy1000EPiyS9_iNS7_10__identityEEEvT0_PT3_T1_NS0_13GridEvenShareISH_EET2_T4_:
.text._ZN3cub18CUB_300001_SM_10006detail6reduce18DeviceReduceKernelINS2_10policy_hubIiyN4cuda3std3__44plusIiEEE10Policy1000EPiyS9_iNS7_10__identityEEEvT0_PT3_T1_NS0_13GridEvenShareISH_EET2_T4_:
[----:B------:R-:W-:Y:S01]  /*0000*/  LDC R1, c[0x0][0x37c] ;  /* 0x0000df00ff017b82 */ /* 0x000fe20000000800 */
[----:B------:R-:W0:Y:S07]  /*0010*/  LDCU UR10, c[0x0][0x380] ;  /* 0x00007000ff0a77ac */ /* 0x000e2e0008000800 */
[----:B------:R-:W1:Y:S01]  /*0020*/  S2UR UR15, SR_CTAID.X ;  /* 0x00000000000f79c3 */ /* 0x000e620000002500 */
[----:B------:R-:W-:Y:S01]  /*0030*/  BSSY.RECONVERGENT B0, `(.L_x_57) ;  /* 0x00003fb000007945 */ /* 0x000fe20003800200 */
[----:B------:R-:W2:Y:S01]  /*0040*/  LDCU UR5, c[0x0][0x3c0] ;  /* 0x00007800ff0577ac */ /* 0x000ea20008000800 */
[----:B------:R-:W3:Y:S01]  /*0050*/  LDCU.64 UR12, c[0x0][0x358] ;  /* 0x00006b00ff0c77ac */ /* 0x000ee20008000a00 */
[----:B0-----:R-:W-:-:S02]  /*0060*/  ULOP3.LUT UP0, URZ, UR10, 0xf, URZ, 0xc0, !UPT ;  /* 0x0000000f0aff7892 */ /* 0x001fc4000f80c0ff */
[----:B--2---:R-:W-:Y:S02]  /*0070*/  USHF.L.U32 UR5, UR5, 0xc, URZ ;  /* 0x0000000c05057899 */ /* 0x004fe400080006ff */
[----:B-1----:R-:W-:Y:S02]  /*0080*/  USHF.L.U32 UR4, UR15, 0xc, URZ ;  /* 0x0000000c0f047899 */ /* 0x002fe400080006ff */
[----:B------:R-:W-:-:S03]  /*0090*/  USHF.R.S32.HI UR6, URZ, 0x1f, UR5 ;  /* 0x0000001fff067899 */ /* 0x000fc60008011405 */
[----:B---3--:R-:W-:Y:S09]  /*00a0*/  BRA.U UP0, `(.L_x_58) ;  /* 0x0000001d00b07547 */ /* 0x008ff2000b800000 */
[----:B------:R-:W0:Y:S02]  /*00b0*/  LDCU.64 UR8, c[0x0][0x3b8] ;  /* 0x00007700ff0877ac */ /* 0x000e240008000a00 */
[----:B0-----:R-:W-:Y:S02]  /*00c0*/  IMAD.U32 R2, RZ, RZ, UR8 ;  /* 0x00000008ff027e24 */ /* 0x001fe4000f8e00ff */
[----:B------:R-:W-:-:S03]  /*00d0*/  IMAD.U32 R3, RZ, RZ, UR9 ;  /* 0x00000009ff037e24 */ /* 0x000fc6000f8e00ff */
[----:B------:R-:W-:-:S04]  /*00e0*/  IADD3 R21, P1, PT, R2, -UR4, RZ ;  /* 0x8000000402157c10 */ /* 0x000fc8000ff3e0ff */
[----:B------:R-:W-:Y:S02]  /*00f0*/  ISETP.GT.U32.AND P0, PT, R21, 0xfff, PT ;  /* 0x00000fff1500780c */ /* 0x000fe40003f04070 */
[----:B------:R-:W-:-:S04]  /*0100*/  IADD3.X R20, PT, PT, R3, -0x1, RZ, P1, !PT ;  /* 0xffffffff03147810 */ /* 0x000fc80000ffe4ff */
[----:B------:R-:W-:-:S13]  /*0110*/  ISETP.GT.U32.AND.EX P0, PT, R20, RZ, PT, P0 ;  /* 0x000000ff1400720c */ /* 0x000fda0003f04100 */
[----:B------:R-:W-:Y:S05]  /*0120*/  @P0 BRA `(.L_x_59) ;  /* 0x0000000c00f80947 */ /* 0x000fea0003800000 */
[----:B------:R-:W0:Y:S01]  /*0130*/  S2R R9, SR_TID.X ;  /* 0x0000000000097919 */ /* 0x000e220000002100 */
[----:B------:R-:W-:Y:S01]  /*0140*/  VIADD R0, R2, -UR4 ;  /* 0x8000000402007c36 */ /* 0x000fe20008000000 */
[----:B------:R-:W1:Y:S01]  /*0150*/  LDCU UR6, c[0x0][0x384] ;  /* 0x00007080ff0677ac */ /* 0x000e620008000800 */
[----:B------:R-:W-:Y:S01]  /*0160*/  BSSY.RECONVERGENT B1, `(.L_x_60) ;  /* 0x000000a000017945 */ /* 0x000fe20003800200 */
[----:B------:R-:W-:Y:S02]  /*0170*/  IMAD.MOV.U32 R8, RZ, RZ, RZ ;  /* 0x000000ffff087224 */ /* 0x000fe400078e00ff */
[----:B0-----:R-:W-:Y:S01]  /*0180*/  ISETP.GE.AND P0, PT, R9, R0, PT ;  /* 0x000000000900720c */ /* 0x001fe20003f06270 */
[----:B------:R-:W-:-:S12]  /*0190*/  IMAD.MOV.U32 R11, RZ, RZ, R9 ;  /* 0x000000ffff0b7224 */ /* 0x000fd800078e0009 */
[----:B-1----:R-:W-:Y:S05]  /*01a0*/  @P0 BRA `(.L_x_61) ;  /* 0x0000000000140947 */ /* 0x002fea0003800000 */
[----:B------:R-:W0:Y:S01]  /*01b0*/  LDC.64 R4, c[0x0][0x380] ;  /* 0x0000e000ff047b82 */ /* 0x000e220000000a00 */
[----:B------:R-:W-:-:S04]  /*01c0*/  VIADD R3, R9, UR4 ;  /* 0x0000000409037c36 */ /* 0x000fc80008000000 */
[----:B0-----:R-:W-:-:S05]  /*01d0*/  IMAD.WIDE.U32 R4, R3, 0x4, R4 ;  /* 0x0000000403047825 */ /* 0x001fca00078e0004 */
[----:B------:R0:W5:Y:S01]  /*01e0*/  LDG.E.CONSTANT R8, desc[UR12][R4.64] ;  /* 0x0000000c04087981 */ /* 0x000162000c1e9900 */
[----:B------:R-:W-:-:S07]  /*01f0*/  VIADD R11, R9, 0x100 ;  /* 0x00000100090b7836 */ /* 0x000fce0000000000 */
.L_x_61:
[----:B------:R-:W-:Y:S05]  /*0200*/  BSYNC.RECONVERGENT B1 ;  /* 0x0000000000017941 */ /* 0x000fea0003800200 */
.L_x_60:
[----:B------:R-:W-:Y:S01]  /*0210*/  ISETP.GE.AND P0, PT, R11, R0, PT ;  /* 0x000000000b00720c */ /* 0x000fe20003f06270 */
[----:B------:R-:W-:-:S12]  /*0220*/  BSSY.RECONVERGENT B1, `(.L_x_62) ;  /* 0x000007e000017945 */ /* 0x000fd80003800200 */
[----:B------:R-:W-:Y:S05]  /*0230*/  @P0 BRA `(.L_x_63) ;  /* 0x0000000400f00947 */ /* 0x000fea0003800000 */
[----:B------:R-:W-:Y:S01]  /*0240*/  LOP3.LUT R3, RZ, R11, RZ, 0x33, !PT ;  /* 0x0000000bff037212 */ /* 0x000fe200078e33ff */
[----:B------:R-:W-:Y:S04]  /*0250*/  BSSY.RECONVERGENT B2, `(.L_x_64) ;  /* 0x0000019000027945 */ /* 0x000fe80003800200 */
[----:B------:R-:W-:-:S04]  /*0260*/  IMAD.IADD R2, R3, 0x1, R2 ;  /* 0x0000000103027824 */ /* 0x000fc800078e0202 */
[C---:B0-----:R-:W-:Y:S01]  /*0270*/  VIADD R4, R2.reuse, -UR4 ;  /* 0x8000000402047c36 */ /* 0x041fe20008000000 */
[----:B------:R-:W-:-:S04]  /*0280*/  LOP3.LUT R3, R2, 0x300, RZ, 0xc0, !PT ;  /* 0x0000030002037812 */ /* 0x000fc800078ec0ff */
[----:B------:R-:W-:Y:S02]  /*0290*/  ISETP.NE.AND P1, PT, R3, 0x300, PT ;  /* 0x000003000300780c */ /* 0x000fe40003f25270 */
[----:B------:R-:W-:-:S11]  /*02a0*/  ISETP.GE.U32.AND P0, PT, R4, 0x300, PT ;  /* 0x000003000400780c */ /* 0x000fd60003f06070 */
[----:B------:R-:W-:Y:S05]  /*02b0*/  @!P1 BRA `(.L_x_65) ;  /* 0x0000000000489947 */ /* 0x000fea0003800000 */
[----:B------:R-:W0:Y:S01]  /*02c0*/  LDCU UR5, c[0x0][0x384] ;  /* 0x00007080ff0577ac */ /* 0x000e220008000800 */
[----:B------:R-:W-:Y:S02]  /*02d0*/  IADD3 R6, P1, PT, R11, UR4, RZ ;  /* 0x000000040b067c10 */ /* 0x000fe4000ff3e0ff */
[----:B------:R-:W-:Y:S02]  /*02e0*/  LEA.HI R2, R2, 0x1, RZ, 0x18 ;  /* 0x0000000102027811 */ /* 0x000fe400078fc0ff */
[----:B------:R-:W-:Y:S01]  /*02f0*/  LEA R5, P2, R6, UR10, 0x2 ;  /* 0x0000000a06057c11 */ /* 0x000fe2000f8410ff */
[----:B------:R-:W-:Y:S01]  /*0300*/  IMAD.X R3, RZ, RZ, RZ, P1 ;  /* 0x000000ffff037224 */ /* 0x000fe200008e06ff */
[----:B------:R-:W-:-:S05]  /*0310*/  LOP3.LUT R2, R2, 0x3, RZ, 0xc0, !PT ;  /* 0x0000000302027812 */ /* 0x000fca00078ec0ff */
[----:B------:R-:W-:Y:S01]  /*0320*/  IMAD.MOV R4, RZ, RZ, -R2 ;  /* 0x000000ffff047224 */ /* 0x000fe200078e0a02 */
[----:B0-----:R-:W-:-:S07]  /*0330*/  LEA.HI.X R6, R6, UR5, R3, 0x2, P2 ;  /* 0x0000000506067c11 */ /* 0x001fce00090f1403 */
.L_x_66:
[----:B------:R-:W-:Y:S02]  /*0340*/  IMAD.MOV.U32 R3, RZ, RZ, R6 ;  /* 0x000000ffff037224 */ /* 0x000fe400078e0006 */
[----:B------:R-:W-:-:S05]  /*0350*/  IMAD.MOV.U32 R2, RZ, RZ, R5 ;  /* 0x000000ffff027224 */ /* 0x000fca00078e0005 */
[----:B------:R-:W2:Y:S01]  /*0360*/  LDG.E.CONSTANT R3, desc[UR12][R2.64] ;  /* 0x0000000c02037981 */ /* 0x000ea2000c1e9900 */
[----:B------:R-:W-:Y:S01]  /*0370*/  VIADD R4, R4, 0x1 ;  /* 0x0000000104047836 */ /* 0x000fe20000000000 */
[----:B------:R-:W-:Y:S01]  /*0380*/  IADD3 R5, P2, PT, R5, 0x400, RZ ;  /* 0x0000040005057810 */ /* 0x000fe20007f5e0ff */
[----:B------:R-:W-:-:S03]  /*0390*/  VIADD R11, R11, 0x100 ;  /* 0x000001000b0b7836 */ /* 0x000fc60000000000 */
[----:B------:R-:W-:Y:S01]  /*03a0*/  ISETP.NE.AND P1, PT, R4, RZ, PT ;  /* 0x000000ff0400720c */ /* 0x000fe20003f25270 */
[----:B------:R-:W-:Y:S02]  /*03b0*/  IMAD.X R6, RZ, RZ, R6, P2 ;  /* 0x000000ffff067224 */ /* 0x000fe400010e0606 */
[----:B--2--5:R-:W-:-:S10]  /*03c0*/  IMAD.IADD R8, R3, 0x1, R8 ;  /* 0x0000000103087824 */ /* 0x024fd400078e0208 */
[----:B------:R-:W-:Y:S05]  /*03d0*/  @P1 BRA `(.L_x_66) ;  /* 0xfffffffc00d81947 */ /* 0x000fea000383ffff */
.L_x_65:
[----:B------:R-:W-:Y:S05]  /*03e0*/  BSYNC.RECONVERGENT B2 ;  /* 0x0000000000027941 */ /* 0x000fea0003800200 */
.L_x_64:
        /* <DEDUP_REMOVED lines=8> */
.L_x_69:
[C---:B------:R-:W-:Y:S01]  /*0470*/  IADD3 R5, P1, PT, R11.reuse, UR4, RZ ;  /* 0x000000040b057c10 */ /* 0x040fe2000ff3e0ff */
[----:B------:R-:W-:-:S03]  /*0480*/  VIADD R2, R11, 0x400 ;  /* 0x000004000b027836 */ /* 0x000fc60000000000 */
[----:B------:R-:W-:Y:S02]  /*0490*/  LEA.HI.X.SX32 R12, R11, RZ, 0x1, P1 ;  /* 0x000000ff0b0c7211 */ /* 0x000fe400008f0eff */
[C---:B------:R-:W-:Y:S02]  /*04a0*/  LEA R16, P1, R5.reuse, UR10, 0x2 ;  /* 0x0000000a05107c11 */ /* 0x040fe4000f8210ff */
[C---:B------:R-:W-:Y:S02]  /*04b0*/  IADD3 R3, P2, PT, R2.reuse, UR4, RZ ;  /* 0x0000000402037c10 */ /* 0x040fe4000ff5e0ff */
[----:B------:R-:W-:Y:S02]  /*04c0*/  LEA.HI.X R17, R5, UR6, R12, 0x2, P1 ;  /* 0x0000000605117c11 */ /* 0x000fe400088f140c */
[----:B------:R-:W-:Y:S01]  /*04d0*/  LEA.HI.X.SX32 R4, R2, RZ, 0x1, P2 ;  /* 0x000000ff02047211 */ /* 0x000fe200010f0eff */
[----:B------:R-:W-:Y:S01]  /*04e0*/  VIADD R2, R11, 0x800 ;  /* 0x000008000b027836 */ /* 0x000fe20000000000 */
[C---:B------:R-:W-:Y:S01]  /*04f0*/  LEA R6, P2, R3.reuse, UR10, 0x2 ;  /* 0x0000000a03067c11 */ /* 0x040fe2000f8410ff */
[----:B------:R-:W2:Y:S03]  /*0500*/  LDG.E.CONSTANT R14, desc[UR12][R16.64] ;  /* 0x0000000c100e7981 */ /* 0x000ea6000c1e9900 */
[----:B------:R-:W-:Y:S01]  /*0510*/  LEA.HI.X R7, R3, UR6, R4, 0x2, P2 ;  /* 0x0000000603077c11 */ /* 0x000fe200090f1404 */
[----:B------:R-:W2:Y:S01]  /*0520*/  LDG.E.CONSTANT R15, desc[UR12][R16.64+0x400] ;  /* 0x0004000c100f7981 */ /* 0x000ea2000c1e9900 */
[----:B------:R-:W-:Y:S01]  /*0530*/  IADD3 R3, P1, PT, R2, UR4, RZ ;  /* 0x0000000402037c10 */ /* 0x000fe2000ff3e0ff */
[----:B------:R-:W-:-:S02]  /*0540*/  VIADD R4, R11, 0xc00 ;  /* 0x00000c000b047836 */ /* 0x000fc40000000000 */
[----:B------:R-:W3:Y:S01]  /*0550*/  LDG.E.CONSTANT R12, desc[UR12][R16.64+0x800] ;  /* 0x0008000c100c7981 */ /* 0x000ee2000c1e9900 */
[----:B------:R-:W-:-:S03]  /*0560*/  LEA.HI.X.SX32 R20, R2, RZ, 0x1, P1 ;  /* 0x000000ff02147211 */ /* 0x000fc600008f0eff */
[----:B------:R-:W3:Y:S01]  /*0570*/  LDG.E.CONSTANT R21, desc[UR12][R16.64+0xc00] ;  /* 0x000c000c10157981 */ /* 0x000ee2000c1e9900 */
[----:B------:R-:W-:-:S03]  /*0580*/  LEA R2, P1, R3, UR10, 0x2 ;  /* 0x0000000a03027c11 */ /* 0x000fc6000f8210ff */
[----:B------:R-:W4:Y:S01]  /*0590*/  LDG.E.CONSTANT R19, desc[UR12][R6.64] ;  /* 0x0000000c06137981 */ /* 0x000f22000c1e9900 */
[----:B------:R-:W-:-:S03]  /*05a0*/  IADD3 R5, P2, PT, R4, UR4, RZ ;  /* 0x0000000404057c10 */ /* 0x000fc6000ff5e0ff */
[----:B------:R-:W4:Y:S01]  /*05b0*/  LDG.E.CONSTANT R18, desc[UR12][R6.64+0x400] ;  /* 0x0004000c06127981 */ /* 0x000f22000c1e9900 */
[----:B------:R-:W-:-:S03]  /*05c0*/  LEA.HI.X R3, R3, UR6, R20, 0x2, P1 ;  /* 0x0000000603037c11 */ /* 0x000fc600088f1414 */
[----:B------:R-:W4:Y:S01]  /*05d0*/  LDG.E.CONSTANT R13, desc[UR12][R6.64+0x800] ;  /* 0x0008000c060d7981 */ /* 0x000f22000c1e9900 */
[----:B------:R-:W-:-:S03]  /*05e0*/  LEA.HI.X.SX32 R24, R4, RZ, 0x1, P2 ;  /* 0x000000ff04187211 */ /* 0x000fc600010f0eff */
[----:B------:R-:W4:Y:S01]  /*05f0*/  LDG.E.CONSTANT R20, desc[UR12][R6.64+0xc00] ;  /* 0x000c000c06147981 */ /* 0x000f22000c1e9900 */
[----:B------:R-:W-:-:S03]  /*0600*/  LEA R4, P1, R5, UR10, 0x2 ;  /* 0x0000000a05047c11 */ /* 0x000fc6000f8210ff */
[----:B------:R-:W4:Y:S01]  /*0610*/  LDG.E.CONSTANT R22, desc[UR12][R2.64] ;  /* 0x0000000c02167981 */ /* 0x000f22000c1e9900 */
[----:B------:R-:W-:-:S03]  /*0620*/  LEA.HI.X R5, R5, UR6, R24, 0x2, P1 ;  /* 0x0000000605057c11 */ /* 0x000fc600088f1418 */
        /* <DEDUP_REMOVED lines=18> */
.L_x_68:
[----:B------:R-:W-:Y:S05]  /*0750*/  BSYNC.RECONVERGENT B2 ;  /* 0x0000000000027941 */ /* 0x000fea0003800200 */
.L_x_67:
[----:B------:R-:W-:Y:S01]  /*0760*/  IMAD.IADD R2, R0, 0x1, -R11 ;  /* 0x0000000100027824 */ /* 0x000fe200078e0a0b */
[----:B------:R-:W-:Y:S04]  /*0770*/  BSSY.RECONVERGENT B2, `(.L_x_70) ;  /* 0x000001b000027945 */ /* 0x000fe80003800200 */
[----:B------:R-:W-:-:S13]  /*0780*/  ISETP.GT.AND P1, PT, R2, 0x400, PT ;  /* 0x000004000200780c */ /* 0x000fda0003f24270 */
[----:B------:R-:W-:Y:S05]  /*0790*/  @!P1 BRA `(.L_x_71) ;  /* 0x0000000000609947 */ /* 0x000fea0003800000 */
[----:B------:R-:W0:Y:S01]  /*07a0*/  LDCU UR5, c[0x0][0x384] ;  /* 0x00007080ff0577ac */ /* 0x000e220008000800 */
[C---:B------:R-:W-:Y:S01]  /*07b0*/  IADD3 R6, P0, PT, R11.reuse, UR4, RZ ;  /* 0x000000040b067c10 */ /* 0x040fe2000ff1e0ff */
[----:B------:R-:W-:-:S03]  /*07c0*/  VIADD R2, R11, 0x400 ;  /* 0x000004000b027836 */ /* 0x000fc60000000000 */
[----:B------:R-:W-:Y:S02]  /*07d0*/  LEA.HI.X.SX32 R5, R11, RZ, 0x1, P0 ;  /* 0x000000ff0b057211 */ /* 0x000fe400000f0eff */
[----:B------:R-:W-:Y:S02]  /*07e0*/  LEA R4, P1, R6, UR10, 0x2 ;  /* 0x0000000a06047c11 */ /* 0x000fe4000f8210ff */
[----:B------:R-:W-:-:S04]  /*07f0*/  IADD3 R3, P0, PT, R2, UR4, RZ ;  /* 0x0000000402037c10 */ /* 0x000fc8000ff1e0ff */
[----:B------:R-:W-:Y:S02]  /*0800*/  LEA.HI.X.SX32 R10, R2, RZ, 0x1, P0 ;  /* 0x000000ff020a7211 */ /* 0x000fe400000f0eff */
[C---:B------:R-:W-:Y:S02]  /*0810*/  LEA R2, P0, R3.reuse, UR10, 0x2 ;  /* 0x0000000a03027c11 */ /* 0x040fe4000f8010ff */
[----:B0-----:R-:W-:Y:S02]  /*0820*/  LEA.HI.X R5, R6, UR5, R5, 0x2, P1 ;  /* 0x0000000506057c11 */ /* 0x001fe400088f1405 */
[----:B------:R-:W-:-:S03]  /*0830*/  LEA.HI.X R3, R3, UR5, R10, 0x2, P0 ;  /* 0x0000000503037c11 */ /* 0x000fc600080f140a */
[----:B------:R-:W2:Y:S04]  /*0840*/  LDG.E.CONSTANT R7, desc[UR12][R4.64] ;  /* 0x0000000c04077981 */ /* 0x000ea8000c1e9900 */
        /* <DEDUP_REMOVED lines=13> */
.L_x_71:
[----:B------:R-:W-:Y:S05]  /*0920*/  BSYNC.RECONVERGENT B2 ;  /* 0x0000000000027941 */ /* 0x000fea0003800200 */
.L_x_70:
[----:B------:R-:W-:-:S13]  /*0930*/  ISETP.LT.OR P0, PT, R11, R0, P0 ;  /* 0x000000000b00720c */ /* 0x000fda0000701670 */
[----:B------:R-:W-:Y:S05]  /*0940*/  @!P0 BRA `(.L_x_63) ;  /* 0x00000000002c8947 */ /* 0x000fea0003800000 */
[----:B------:R-:W0:Y:S01]  /*0950*/  LDCU UR5, c[0x0][0x384] ;  /* 0x00007080ff0577ac */ /* 0x000e220008000800 */
[----:B------:R-:W-:-:S04]  /*0960*/  IADD3 R3, P0, PT, R11, UR4, RZ ;  /* 0x000000040b037c10 */ /* 0x000fc8000ff1e0ff */
[----:B------:R-:W-:Y:S02]  /*0970*/  LEA.HI.X.SX32 R4, R11, RZ, 0x1, P0 ;  /* 0x000000ff0b047211 */ /* 0x000fe400000f0eff */
[----:B------:R-:W-:-:S04]  /*0980*/  LEA R2, P0, R3, UR10, 0x2 ;  /* 0x0000000a03027c11 */ /* 0x000fc8000f8010ff */
[----:B0-----:R-:W-:-:S05]  /*0990*/  LEA.HI.X R3, R3, UR5, R4, 0x2, P0 ;  /* 0x0000000503037c11 */ /* 0x001fca00080f1404 */
[----:B------:R-:W2:Y:S04]  /*09a0*/  LDG.E.CONSTANT R5, desc[UR12][R2.64] ;  /* 0x0000000c02057981 */ /* 0x000ea8000c1e9900 */
[----:B------:R-:W2:Y:S04]  /*09b0*/  LDG.E.CONSTANT R4, desc[UR12][R2.64+0x400] ;  /* 0x0004000c02047981 */ /* 0x000ea8000c1e9900 */
[----:B------:R-:W3:Y:S04]  /*09c0*/  LDG.E.CONSTANT R7, desc[UR12][R2.64+0x800] ;  /* 0x0008000c02077981 */ /* 0x000ee8000c1e9900 */
[----:B------:R-:W3:Y:S01]  /*09d0*/  LDG.E.CONSTANT R6, desc[UR12][R2.64+0xc00] ;  /* 0x000c000c02067981 */ /* 0x000ee2000c1e9900 */
[----:B--2--5:R-:W-:-:S04]  /*09e0*/  IADD3 R4, PT, PT, R4, R5, R8 ;  /* 0x0000000504047210 */ /* 0x024fc80007ffe008 */
[----:B---3--:R-:W-:-:S07]  /*09f0*/  IADD3 R8, PT, PT, R6, R7, R4 ;  /* 0x0000000706087210 */ /* 0x008fce0007ffe004 */
.L_x_63:
[----:B------:R-:W-:Y:S05]  /*0a00*/  BSYNC.RECONVERGENT B1 ;  /* 0x0000000000017941 */ /* 0x000fea0003800200 */
.L_x_62:
[----:B------:R-:W-:-:S13]  /*0a10*/  ISETP.GE.AND P0, PT, R0, 0x100, PT ;  /* 0x000001000000780c */ /* 0x000fda0003f06270 */
[----:B------:R-:W-:Y:S05]  /*0a20*/  @!P0 BRA `(.L_x_72) ;  /* 0x0000000000ac8947 */ /* 0x000fea0003800000 */
[----:B------:R-:W1:Y:S01]  /*0a30*/  S2R R6, SR_LANEID ;  /* 0x0000000000067919 */ /* 0x000e620000000000 */
[----:B-----5:R-:W2:Y:S01]  /*0a40*/  SHFL.DOWN PT, R0, R8, 0x1, 0x1f ;  /* 0x08201f0008007f89 */ /* 0x020ea200000e0000 */
[C---:B-1----:R-:W-:Y:S02]  /*0a50*/  ISETP.GT.AND P0, PT, R6.reuse, 0x1e, PT ;  /* 0x0000001e0600780c */ /* 0x042fe40003f04270 */
[----:B------:R-:W-:Y:S02]  /*0a60*/  ISETP.NE.AND P1, PT, R6, RZ, PT ;  /* 0x000000ff0600720c */ /* 0x000fe40003f25270 */
[----:B--2---:R-:W-:Y:S02]  /*0a70*/  SEL R3, R0, RZ, !P0 ;  /* 0x000000ff00037207 */ /* 0x004fe40004000000 */
[----:B------:R-:W-:-:S03]  /*0a80*/  ISETP.GT.AND P0, PT, R6, 0x1d, PT ;  /* 0x0000001d0600780c */ /* 0x000fc60003f04270 */
[----:B------:R-:W-:-:S05]  /*0a90*/  IMAD.IADD R3, R3, 0x1, R8 ;  /* 0x0000000103037824 */ /* 0x000fca00078e0208 */
[----:B------:R-:W1:Y:S01]  /*0aa0*/  SHFL.DOWN PT, R0, R3, 0x2, 0x1f ;  /* 0x08401f0003007f89 */ /* 0x000e6200000e0000 */
[----:B0-----:R-:W-:Y:S01]  /*0ab0*/  @!P1 MOV R4, 0x400 ;  /* 0x0000040000049802 */ /* 0x001fe20000000f00 */
[----:B------:R-:W0:Y:S01]  /*0ac0*/  @!P1 S2R R7, SR_CgaCtaId ;  /* 0x0000000000079919 */ /* 0x000e220000008800 */
[----:B-1----:R-:W-:Y:S02]  /*0ad0*/  SEL R0, R0, RZ, !P0 ;  /* 0x000000ff00007207 */ /* 0x002fe40004000000 */
[----:B------:R-:W-:-:S03]  /*0ae0*/  ISETP.GT.AND P0, PT, R6, 0x1b, PT ;  /* 0x0000001b0600780c */ /* 0x000fc60003f04270 */
[----:B------:R-:W-:-:S05]  /*0af0*/  IMAD.IADD R0, R3, 0x1, R0 ;  /* 0x0000000103007824 */ /* 0x000fca00078e0200 */
[----:B------:R-:W1:Y:S01]  /*0b00*/  SHFL.DOWN PT, R2, R0, 0x4, 0x1f ;  /* 0x08801f0000027f89 */ /* 0x000e6200000e0000 */
[----:B0-----:R-:W-:Y:S02]  /*0b10*/  @!P1 LEA R7, R7, R4, 0x18 ;  /* 0x0000000407079211 */ /* 0x001fe400078ec0ff */
[----:B-1----:R-:W-:Y:S02]  /*0b20*/  SEL R5, R2, RZ, !P0 ;  /* 0x000000ff02057207 */ /* 0x002fe40004000000 */
        /* <DEDUP_REMOVED lines=19> */
[----:B0-----:R-:W-:Y:S04]  /*0c60*/  LDS R0, [UR4+0xc] ;  /* 0x00000c04ff007984 */ /* 0x001fe80008000800 */
[----:B------:R-:W0:Y:S04]  /*0c70*/  LDS.128 R4, [UR4+0x10] ;  /* 0x00001004ff047984 */ /* 0x000e280008000c00 */
[----:B------:R-:W1:Y:S01]  /*0c80*/  LDS.64 R8, [UR4+0x20] ;  /* 0x00002004ff087984 */ /* 0x000e620008000a00 */
[----:B0-----:R-:W-:-:S04]  /*0c90*/  IADD3 R0, PT, PT, R4, R0, R3 ;  /* 0x0000000004007210 */ /* 0x001fc80007ffe003 */
[----:B------:R-:W-:-:S04]  /*0ca0*/  IADD3 R0, PT, PT, R6, R0, R5 ;  /* 0x0000000006007210 */ /* 0x000fc80007ffe005 */
[----:B-1----:R-:W-:-:S05]  /*0cb0*/  IADD3 R0, PT, PT, R8, R0, R7 ;  /* 0x0000000008007210 */ /* 0x002fca0007ffe007 */
[----:B------:R-:W-:Y:S01]  /*0cc0*/  IMAD.IADD R3, R0, 0x1, R9 ;  /* 0x0000000100037824 */ /* 0x000fe200078e0209 */
[----:B------:R-:W-:Y:S06]  /*0cd0*/  BRA `(.L_x_73) ;  /* 0x0000003000c07947 */ /* 0x000fec0003800000 */
.L_x_72:
[----:B------:R-:W-:Y:S01]  /*0ce0*/  LOP3.LUT R2, R9, 0x3e0, RZ, 0xc0, !PT ;  /* 0x000003e009027812 */ /* 0x000fe200078ec0ff */
[----:B------:R-:W1:Y:S03]  /*0cf0*/  S2R R10, SR_LANEID ;  /* 0x00000000000a7919 */ /* 0x000e660000000000 */
[----:B0-----:R-:W-:Y:S01]  /*0d00*/  LOP3.LUT R5, RZ, R2, RZ, 0x33, !PT ;  /* 0x00000002ff057212 */ /* 0x001fe200078e33ff */
[----:B------:R-:W-:-:S04]  /*0d10*/  VIADD R3, R2, 0x20 ;  /* 0x0000002002037836 */ /* 0x000fc80000000000 */
[----:B------:R-:W-:Y:S01]  /*0d20*/  IMAD.IADD R5, R0, 0x1, R5 ;  /* 0x0000000100057824 */ /* 0x000fe200078e0205 */
[----:B------:R-:W-:-:S04]  /*0d30*/  ISETP.GT.AND P0, PT, R3, R0, PT ;  /* 0x000000000300720c */ /* 0x000fc80003f04270 */
[----:B------:R-:W-:-:S05]  /*0d40*/  SEL R5, R5, 0x1f, P0 ;  /* 0x0000001f05057807 */ /* 0x000fca0000000000 */
[----:B-----5:R-:W0:Y:S01]  /*0d50*/  SHFL.DOWN PT, R2, R8, 0x1, R5 ;  /* 0x0820000008027989 */ /* 0x020e2200000e0005 */
[CC--:B-1----:R-:W-:Y:S01]  /*0d60*/  ISETP.GE.AND P0, PT, R10.reuse, R5.reuse, PT ;  /* 0x000000050a00720c */ /* 0x0c2fe20003f06270 */
[C---:B------:R-:W-:Y:S01]  /*0d70*/  VIADD R4, R10.reuse, 0x2 ;  /* 0x000000020a047836 */ /* 0x040fe20000000000 */
[C---:B------:R-:W-:Y:S01]  /*0d80*/  ISETP.NE.AND P1, PT, R10.reuse, RZ, PT ;  /* 0x000000ff0a00720c */ /* 0x040fe20003f25270 */
[----:B------:R-:W-:Y:S01]  /*0d90*/  VIADD R6, R10, 0x4 ;  /* 0x000000040a067836 */ /* 0x000fe20000000000 */
[----:B0-----:R-:W-:Y:S02]  /*0da0*/  SEL R3, R2, RZ, !P0 ;  /* 0x000000ff02037207 */ /* 0x001fe40004000000 */
[----:B------:R-:W-:-:S03]  /*0db0*/  ISETP.GT.AND P0, PT, R4, R5, PT ;  /* 0x000000050400720c */ /* 0x000fc60003f04270 */
[----:B------:R-:W-:-:S06]  /*0dc0*/  IMAD.IADD R2, R3, 0x1, R8 ;  /* 0x0000000103027824 */ /* 0x000fcc00078e0208 */
[----:B------:R-:W0:Y:S01]  /*0dd0*/  @!P1 S2R R11, SR_CgaCtaId ;  /* 0x00000000000b9919 */ /* 0x000e220000008800 */
[----:B------:R-:W-:Y:S02]  /*0de0*/  @!P1 MOV R8, 0x400 ;  /* 0x0000040000089802 */ /* 0x000fe40000000f00 */
[----:B------:R-:W-:Y:S01]  /*0df0*/  @!P1 SHF.R.U32.HI R7, RZ, 0x3, R9 ;  /* 0x00000003ff079819 */ /* 0x000fe20000011609 */
[----:B------:R-:W1:Y:S03]  /*0e00*/  SHFL.DOWN PT, R3, R2, 0x2, R5 ;  /* 0x0840000002037989 */ /* 0x000e6600000e0005 */
[----:B------:R-:W-:Y:S02]  /*0e10*/  @!P1 LOP3.LUT R7, R7, 0x7c, RZ, 0xc0, !PT ;  /* 0x0000007c07079812 */ /* 0x000fe400078ec0ff */
[----:B-1----:R-:W-:Y:S02]  /*0e20*/  SEL R3, R3, RZ, !P0 ;  /* 0x000000ff03037207 */ /* 0x002fe40004000000 */
[----:B------:R-:W-:-:S02]  /*0e30*/  ISETP.GT.AND P0, PT, R6, R5, PT ;  /* 0x000000050600720c */ /* 0x000fc40003f04270 */
[----:B0-----:R-:W-:Y:S01]  /*0e40*/  @!P1 LEA R8, R11, R8, 0x18 ;  /* 0x000000080b089211 */ /* 0x001fe200078ec0ff */
[----:B------:R-:W-:Y:S02]  /*0e50*/  IMAD.IADD R4, R2, 0x1, R3 ;  /* 0x0000000102047824 */ /* 0x000fe400078e0203 */
[----:B------:R-:W-:Y:S02]  /*0e60*/  VIADD R2, R10, 0x8 ;  /* 0x000000080a027836 */ /* 0x000fe40000000000 */
[----:B------:R-:W-:Y:S01]  /*0e70*/  @!P1 IMAD.IADD R8, R7, 0x1, R8 ;  /* 0x0000000107089824 */ /* 0x000fe200078e0208 */
[----:B------:R-:W0:Y:S02]  /*0e80*/  SHFL.DOWN PT, R3, R4, 0x4, R5 ;  /* 0x0880000004037989 */ /* 0x000e2400000e0005 */
        /* <DEDUP_REMOVED lines=21> */
[----:B------:R-:W0:Y:S04]  /*0fe0*/  LDS.128 R4, [UR4+0x10] ;  /* 0x00001004ff047984 */ /* 0x000e280008000c00 */
[----:B------:R-:W1:Y:S04]  /*0ff0*/  LDS R2, [UR4+0xc] ;  /* 0x00000c04ff027984 */ /* 0x000e680008000800 */
[----:B----4-:R-:W2:Y:S01]  /*1000*/  LDS.64 R8, [UR4+0x20] ;  /* 0x00002004ff087984 */ /* 0x010ea20008000a00 */
        /* <DEDUP_REMOVED lines=16> */
.L_x_59:
[----:B------:R-:W0:Y:S01]  /*1110*/  S2R R0, SR_TID.X ;  /* 0x0000000000007919 */ /* 0x000e220000002100 */
[----:B------:R-:W1:Y:S01]  /*1120*/  LDC.64 R22, c[0x0][0x380] ;  /* 0x0000e000ff167b82 */ /* 0x000e620000000a00 */
[----:B0-----:R-:W-:-:S04]  /*1130*/  IMAD.SHL.U32 R4, R0, 0x4, RZ ;  /* 0x0000000400047824 */ /* 0x001fc800078e00ff */
[----:B------:R-:W-:-:S04]  /*1140*/  VIADD R5, R4, UR4 ;  /* 0x0000000404057c36 */ /* 0x000fc80008000000 */
[----:B-1----:R-:W-:-:S05]  /*1150*/  IMAD.WIDE.U32 R22, R5, 0x4, R22 ;  /* 0x0000000405167825 */ /* 0x002fca00078e0016 */
[----:B------:R-:W2:Y:S04]  /*1160*/  LDG.E.128.CONSTANT R4, desc[UR12][R22.64] ;  /* 0x0000000c16047981 */ /* 0x000ea8000c1e9d00 */
[----:B------:R-:W3:Y:S04]  /*1170*/  LDG.E.128.CONSTANT R8, desc[UR12][R22.64+0x1000] ;  /* 0x0010000c16087981 */ /* 0x000ee8000c1e9d00 */
[----:B------:R-:W4:Y:S04]  /*1180*/  LDG.E.128.CONSTANT R12, desc[UR12][R22.64+0x2000] ;  /* 0x0020000c160c7981 */ /* 0x000f28000c1e9d00 */
[----:B------:R-:W5:Y:S01]  /*1190*/  LDG.E.128.CONSTANT R16, desc[UR12][R22.64+0x3000] ;  /* 0x0030000c16107981 */ /* 0x000f62000c1e9d00 */
[----:B------:R-:W-:-:S04]  /*11a0*/  ISETP.GE.U32.AND P0, PT, R21, UR5, PT ;  /* 0x0000000515007c0c */ /* 0x000fc8000bf06070 */
[----:B------:R-:W-:Y:S02]  /*11b0*/  ISETP.GE.U32.AND.EX P0, PT, R20, UR6, PT, P0 ;  /* 0x0000000614007c0c */ /* 0x000fe4000bf06100 */
        /* <DEDUP_REMOVED lines=9> */
[----:B------:R-:W-:Y:S01]  /*1250*/  UIADD3 UR7, UP0, UPT, UR5, UR4, URZ ;  /* 0x0000000405077290 */ /* 0x000fe2000ff1e0ff */
[----:B------:R-:W-:Y:S01]  /*1260*/  IADD3 R26, P2, PT, R2, -0x1000, RZ ;  /* 0xfffff000021a7810 */ /* 0x000fe20007f5e0ff */
[----:B------:R-:W0:Y:S03]  /*1270*/  LDCU UR11, c[0x0][0x384] ;  /* 0x00007080ff0b77ac */ /* 0x000e260008000800 */
[----:B------:R-:W-:Y:S01]  /*1280*/  IADD3.X R22, PT, PT, R3, -0x1, RZ, P2, !PT ;  /* 0xffffffff03167810 */ /* 0x000fe200017fe4ff */
[----:B------:R-:W-:Y:S01]  /*1290*/  UIADD3.X UR6, UPT, UPT, URZ, UR6, URZ, UP0, !UPT ;  /* 0x00000006ff067290 */ /* 0x000fe200087fe4ff */
[----:B------:R-:W-:Y:S01]  /*12a0*/  ISETP.LT.U32.AND P0, PT, R26, UR7, PT ;  /* 0x000000071a007c0c */ /* 0x000fe2000bf01070 */
[----:B------:R-:W-:Y:S01]  /*12b0*/  UMOV UR4, URZ ;  /* 0x000000ff00047c82 */ /* 0x000fe20008000000 */
[----:B------:R-:W-:Y:S01]  /*12c0*/  IADD3 R23, P1, PT, R0, UR7, RZ ;  /* 0x0000000700177c10 */ /* 0x000fe2000ff3e0ff */
[----:B------:R-:W-:-:S02]  /*12d0*/  UMOV UR8, UR7 ;  /* 0x0000000700087c82 */ /* 0x000fc40008000000 */
[----:B------:R-:W-:Y:S01]  /*12e0*/  IMAD.U32 R5, RZ, RZ, UR6 ;  /* 0x00000006ff057e24 */ /* 0x000fe2000f8e00ff */
[----:B------:R-:W-:Y:S01]  /*12f0*/  LEA R20, P2, R23, UR10, 0x2 ;  /* 0x0000000a17147c11 */ /* 0x000fe2000f8410ff */
[----:B------:R-:W-:Y:S01]  /*1300*/  IMAD.X R4, RZ, RZ, UR6, P1 ;  /* 0x00000006ff047e24 */ /* 0x000fe200088e06ff */
[----:B------:R-:W-:Y:S02]  /*1310*/  UMOV UR9, UR6 ;  /* 0x0000000600097c82 */ /* 0x000fe40008000000 */
[----:B------:R-:W-:Y:S02]  /*1320*/  ISETP.GT.U32.AND.EX P0, PT, R5, R22, PT, P0 ;  /* 0x000000160500720c */ /* 0x000fe40003f04100 */
[----:B0-----:R-:W-:-:S11]  /*1330*/  LEA.HI.X R23, R23, UR11, R4, 0x2, P2 ;  /* 0x0000000b17177c11 */ /* 0x001fd600090f1404 */
[----:B------:R-:W-:Y:S05]  /*1340*/  @P0 BRA `(.L_x_75) ;  /* 0x00000000009c0947 */ /* 0x000fea0003800000 */
[----:B------:R-:W0:Y:S01]  /*1350*/  LDC.64 R2, c[0x0][0x3b8] ;  /* 0x0000ee00ff027b82 */ /* 0x000e220000000a00 */
[----:B------:R-:W1:Y:S01]  /*1360*/  LDCU.64 UR10, c[0x0][0x380] ;  /* 0x00007000ff0a77ac */ /* 0x000e620008000a00 */
[----:B------:R-:W-:Y:S01]  /*1370*/  NOP ;  /* 0x0000000000007918 */ /* 0x000fe20000000000 */
.L_x_76:
[----:B------:R-:W-:-:S05]  /*1380*/  IMAD.SHL.U32 R4, R0, 0x4, RZ ;  /* 0x0000000400047824 */ /* 0x000fca00078e00ff */
[----:B------:R-:W-:-:S05]  /*1390*/  IADD3 R4, P0, PT, R4, UR7, RZ ;  /* 0x0000000704047c10 */ /* 0x000fca000ff1e0ff */
[----:B------:R-:W-:Y:S01]  /*13a0*/  IMAD.X R5, RZ, RZ, UR6, P0 ;  /* 0x00000006ff057e24 */ /* 0x000fe200080e06ff */
[----:B-1----:R-:W-:-:S04]  /*13b0*/  LEA R24, P0, R4, UR10, 0x2 ;  /* 0x0000000a04187c11 */ /* 0x002fc8000f8010ff */
[----:B------:R-:W-:-:S05]  /*13c0*/  LEA.HI.X R25, R4, UR11, R5, 0x2, P0 ;  /* 0x0000000b04197c11 */ /* 0x000fca00080f1405 */
[----:B------:R-:W2:Y:S04]  /*13d0*/  LDG.E.128.CONSTANT R16, desc[UR12][R24.64] ;  /* 0x0000000c18107981 */ /* 0x000ea8000c1e9d00 */
[----:B------:R-:W3:Y:S04]  /*13e0*/  LDG.E.128.CONSTANT R4, desc[UR12][R24.64+0x1000] ;  /* 0x0010000c18047981 */ /* 0x000ee8000c1e9d00 */
[----:B------:R-:W4:Y:S04]  /*13f0*/  LDG.E.128.CONSTANT R8, desc[UR12][R24.64+0x2000] ;  /* 0x0020000c18087981 */ /* 0x000f28000c1e9d00 */
[----:B------:R-:W5:Y:S01]  /*1400*/  LDG.E.128.CONSTANT R12, desc[UR12][R24.64+0x3000] ;  /* 0x0030000c180c7981 */ /* 0x000f62000c1e9d00 */
[----:B------:R-:W-:-:S02]  /*1410*/  USHF.R.S32.HI UR14, URZ, 0x1f, UR5 ;  /* 0x0000001fff0e7899 */ /* 0x000fc40008011405 */
[----:B------:R-:W-:Y:S02]  /*1420*/  UIADD3 UR8, UP0, UPT, UR5, UR8, URZ ;  /* 0x0000000805087290 */ /* 0x000fe4000ff1e0ff */
[----:B------:R-:W-:Y:S02]  /*1430*/  USHF.L.U64.HI UR16, UR5, 0x2, UR14 ;  /* 0x0000000205107899 */ /* 0x000fe4000801020e */
[----:B------:R-:W-:Y:S01]  /*1440*/  UIADD3.X UR9, UPT, UPT, UR14, UR9, URZ, UP0, !UPT ;  /* 0x000000090e097290 */ /* 0x000fe200087fe4ff */
[----:B--2---:R-:W-:-:S04]  /*1450*/  IADD3 R17, PT, PT, R17, R16, R21 ;  /* 0x0000001011117210 */ /* 0x004fc80007ffe015 */
[----:B------:R-:W-:-:S04]  /*1460*/  IADD3 R17, PT, PT, R19, R18, R17 ;  /* 0x0000001213117210 */ /* 0x000fc80007ffe011 */
[----:B---3--:R-:W-:Y:S01]  /*1470*/  IADD3 R17, PT, PT, R5, R4, R17 ;  /* 0x0000000405117210 */ /* 0x008fe20007ffe011 */
[----:B------:R-:W-:Y:S01]  /*1480*/  IMAD.U32 R5, RZ, RZ, UR5 ;  /* 0x00000005ff057e24 */ /* 0x000fe2000f8e00ff */
[----:B0-----:R-:W-:Y:S02]  /*1490*/  IADD3 R4, P1, PT, R2, -UR7, RZ ;  /* 0x8000000702047c10 */ /* 0x001fe4000ff3e0ff */
[----:B------:R-:W-:Y:S02]  /*14a0*/  IADD3 R17, PT, PT, R7, R6, R17 ;  /* 0x0000000607117210 */ /* 0x000fe40007ffe011 */
[----:B------:R-:W-:Y:S02]  /*14b0*/  ISETP.GE.U32.AND P0, PT, R4, UR5, PT ;  /* 0x0000000504007c0c */ /* 0x000fe4000bf06070 */
[----:B------:R-:W-:Y:S02]  /*14c0*/  IADD3.X R4, PT, PT, R3, ~UR6, RZ, P1, !PT ;  /* 0x8000000603047c10 */ /* 0x000fe40008ffe4ff */
[----:B----4-:R-:W-:-:S02]  /*14d0*/  IADD3 R17, PT, PT, R9, R8, R17 ;  /* 0x0000000809117210 */ /* 0x010fc40007ffe011 */
[----:B------:R-:W-:Y:S02]  /*14e0*/  ISETP.GE.U32.AND.EX P0, PT, R4, UR14, PT, P0 ;  /* 0x0000000e04007c0c */ /* 0x000fe4000bf06100 */
[----:B------:R-:W-:Y:S02]  /*14f0*/  IADD3 R17, PT, PT, R11, R10, R17 ;  /* 0x0000000a0b117210 */ /* 0x000fe40007ffe011 */
[----:B------:R-:W-:Y:S02]  /*1500*/  LEA R20, P1, R5, R20, 0x2 ;  /* 0x0000001405147211 */ /* 0x000fe400078210ff */
[----:B-----5:R-:W-:Y:S02]  /*1510*/  IADD3 R17, PT, PT, R13, R12, R17 ;  /* 0x0000000c0d117210 */ /* 0x020fe40007ffe011 */
[----:B------:R-:W-:Y:S02]  /*1520*/  IADD3.X R23, PT, PT, R23, UR16, RZ, P1, !PT ;  /* 0x0000001017177c10 */ /* 0x000fe40008ffe4ff */
[----:B------:R-:W-:-:S03]  /*1530*/  IADD3 R21, PT, PT, R15, R14, R17 ;  /* 0x0000000e0f157210 */ /* 0x000fc60007ffe011 */
[----:B------:R-:W-:Y:S05]  /*1540*/  @!P0 BRA `(.L_x_74) ;  /* 0x0000000400dc8947 */ /* 0x000fea0003800000 */
[----:B------:R-:W-:Y:S02]  /*1550*/  UIADD3 UR7, UP0, UPT, UR5, UR7, URZ ;  /* 0x0000000705077290 */ /* 0x000fe4000ff1e0ff */
[----:B------:R-:W-:Y:S02]  /*1560*/  UIADD3 UR4, UPT, UPT, UR4, 0x1, URZ ;  /* 0x0000000104047890 */ /* 0x000fe4000fffe0ff */
[----:B------:R-:W-:Y:S02]  /*1570*/  UIADD3.X UR6, UPT, UPT, UR14, UR6, URZ, UP0, !UPT ;  /* 0x000000060e067290 */ /* 0x000fe400087fe4ff */
[----:B------:R-:W-:-:S04]  /*1580*/  ISETP.LT.U32.AND P0, PT, R26, UR7, PT ;  /* 0x000000071a007c0c */ /* 0x000fc8000bf01070 */
[----:B------:R-:W-:-:S05]  /*1590*/  IMAD.U32 R5, RZ, RZ, UR6 ;  /* 0x00000006ff057e24 */ /* 0x000fca000f8e00ff */
[----:B------:R-:W-:-:S13]  /*15a0*/  ISETP.GT.U32.AND.EX P0, PT, R5, R22, PT, P0 ;  /* 0x000000160500720c */ /* 0x000fda0003f04100 */
[----:B------:R-:W-:Y:S05]  /*15b0*/  @!P0 BRA `(.L_x_76) ;  /* 0xfffffffc00708947 */ /* 0x000fea000383ffff */
.L_x_75:
[----:B------:R-:W-:Y:S01]  /*15c0*/  IMAD.U32 R4, RZ, RZ, UR6 ;  /* 0x00000006ff047e24 */ /* 0x000fe2000f8e00ff */
[----:B------:R-:W-:-:S04]  /*15d0*/  ISETP.LE.U32.AND P0, PT, R2, UR7, PT ;  /* 0x0000000702007c0c */ /* 0x000fc8000bf03070 */
[----:B------:R-:W-:-:S13]  /*15e0*/  ISETP.GE.U32.AND.EX P0, PT, R4, R3, PT, P0 ;  /* 0x000000030400720c */ /* 0x000fda0003f06100 */
[----:B------:R-:W-:Y:S05]  /*15f0*/  @P0 BRA `(.L_x_74) ;  /* 0x0000000400b00947 */ /* 0x000fea0003800000 */
[----:B------:R-:W-:Y:S01]  /*1600*/  VIADD R5, R2, -UR7 ;  /* 0x8000000702057c36 */ /* 0x000fe20008000000 */
[----:B------:R-:W-:Y:S04]  /*1610*/  BSSY.RECONVERGENT B1, `(.L_x_74) ;  /* 0x000006a000017945 */ /* 0x000fe80003800200 */
[----:B------:R-:W-:-:S13]  /*1620*/  ISETP.GE.AND P0, PT, R0, R5, PT ;  /* 0x000000050000720c */ /* 0x000fda0003f06270 */
[----:B------:R-:W-:Y:S05]  /*1630*/  @P0 BRA `(.L_x_77) ;  /* 0x00000004009c0947 */ /* 0x000fea0003800000 */
[----:B------:R-:W0:Y:S01]  /*1640*/  LDC R7, c[0x0][0x3c0] ;  /* 0x0000f000ff077b82 */ /* 0x000e220000000800 */
[----:B------:R-:W-:Y:S01]  /*1650*/  LOP3.LUT R3, RZ, R0, RZ, 0x33, !PT ;  /* 0x00000000ff037212 */ /* 0x000fe200078e33ff */
[----:B------:R-:W-:Y:S01]  /*1660*/  USHF.L.U32 UR6, UR15, 0xc, URZ ;  /* 0x0000000c0f067899 */ /* 0x000fe200080006ff */
[----:B------:R-:W-:Y:S03]  /*1670*/  BSSY.RECONVERGENT B2, `(.L_x_78) ;  /* 0x0000019000027945 */ /* 0x000fe60003800200 */
[----:B------:R-:W-:Y:S02]  /*1680*/  IMAD.IADD R3, R3, 0x1, R2 ;  /* 0x0000000103037824 */ /* 0x000fe400078e0202 */
[----:B------:R-:W-:-:S03]  /*1690*/  IMAD.U32 R2, RZ, RZ, UR6 ;  /* 0x00000006ff027e24 */ /* 0x000fc6000f8e00ff */
[C---:B------:R-:W-:Y:S02]  /*16a0*/  LOP3.LUT R4, R3.reuse, 0x300, RZ, 0xc0, !PT ;  /* 0x0000030003047812 */ /* 0x040fe400078ec0ff */
[C---:B------:R-:W-:Y:S02]  /*16b0*/  IADD3 R2, PT, PT, R3.reuse, -UR5, -R2 ;  /* 0x8000000503027c10 */ /* 0x040fe4000fffe802 */
[----:B------:R-:W-:Y:S01]  /*16c0*/  ISETP.NE.AND P0, PT, R4, 0x300, PT ;  /* 0x000003000400780c */ /* 0x000fe20003f05270 */
[----:B------:R-:W-:Y:S01]  /*16d0*/  IMAD.MOV.U32 R4, RZ, RZ, R0 ;  /* 0x000000ffff047224 */ /* 0x000fe200078e0000 */
[----:B------:R-:W-:Y:S01]  /*16e0*/  LEA.HI R3, R3, 0x1, RZ, 0x18 ;  /* 0x0000000103037811 */ /* 0x000fe200078fc0ff */
[----:B0-----:R-:W-:-:S04]  /*16f0*/  IMAD R7, R7, UR4, RZ ;  /* 0x0000000407077c24 */ /* 0x001fc8000f8e02ff */
[----:B------:R-:W-:-:S05]  /*1700*/  IMAD R2, R7, -0x1000, R2 ;  /* 0xfffff00007027824 */ /* 0x000fca00078e0202 */
[----:B------:R-:W-:Y:S01]  /*1710*/  ISETP.GE.U32.AND P1, PT, R2, 0x300, PT ;  /* 0x000003000200780c */ /* 0x000fe20003f26070 */
[----:B------:R-:W-:-:S12]  /*1720*/  @!P0 BRA `(.L_x_79) ;  /* 0x0000000000348947 */ /* 0x000fd80003800000 */
[----:B------:R-:W-:Y:S01]  /*1730*/  LOP3.LUT R3, R3, 0x3, RZ, 0xc0, !PT ;  /* 0x0000000303037812 */ /* 0x000fe200078ec0ff */
[----:B------:R-:W-:-:S04]  /*1740*/  IMAD.MOV.U32 R4, RZ, RZ, R0 ;  /* 0x000000ffff047224 */ /* 0x000fc800078e0000 */
[----:B------:R-:W-:-:S07]  /*1750*/  IMAD.MOV R6, RZ, RZ, -R3 ;  /* 0x000000ffff067224 */ /* 0x000fce00078e0a03 */
.L_x_80:
        /* <DEDUP_REMOVED lines=8> */
[----:B--2---:R-:W-:-:S10]  /*17e0*/  IMAD.IADD R21, R2, 0x1, R21 ;  /* 0x0000000102157824 */ /* 0x004fd400078e0215 */
[----:B------:R-:W-:Y:S05]  /*17f0*/  @P0 BRA `(.L_x_80) ;  /* 0xfffffffc00d80947 */ /* 0x000fea000383ffff */
.L_x_79:
[----:B------:R-:W-:Y:S05]  /*1800*/  BSYNC.RECONVERGENT B2 ;  /* 0x0000000000027941 */ /* 0x000fea0003800200 */
.L_x_78:
[----:B------:R-:W-:Y:S05]  /*1810*/  @!P1 BRA `(.L_x_77) ;  /* 0x0000000400249947 */ /* 0x000fea0003800000 */
[----:B------:R-:W-:Y:S01]  /*1820*/  IMAD.IADD R7, R5, 0x1, -R4 ;  /* 0x0000000105077824 */ /* 0x000fe200078e0a04 */
[----:B------:R-:W-:Y:S01]  /*1830*/  IADD3 R3, P0, PT, R4, UR8, RZ ;  /* 0x0000000804037c10 */ /* 0x000fe2000ff1e0ff */
[----:B------:R-:W-:Y:S03]  /*1840*/  BSSY.RECONVERGENT B2, `(.L_x_81) ;  /* 0x0000027000027945 */ /* 0x000fe60003800200 */
[----:B------:R-:W-:Y:S01]  /*1850*/  ISETP.GT.AND P1, PT, R7, 0xc00, PT ;  /* 0x00000c000700780c */ /* 0x000fe20003f24270 */
[----:B------:R-:W-:Y:S01]  /*1860*/  IMAD.X R6, RZ, RZ, UR9, P0 ;  /* 0x00000009ff067e24 */ /* 0x000fe200080e06ff */
[----:B------:R-:W-:-:S04]  /*1870*/  LEA R2, P0, R3, UR10, 0x2 ;  /* 0x0000000a03027c11 */ /* 0x000fc8000f8010ff */
[----:B------:R-:W-:Y:S02]  /*1880*/  LEA.HI.X R3, R3, UR11, R6, 0x2, P0 ;  /* 0x0000000b03037c11 */ /* 0x000fe400080f1406 */
[----:B------:R-:W-:-:S05]  /*1890*/  PLOP3.LUT P0, PT, PT, PT, PT, 0x80, 0x8 ;  /* 0x000000000008781c */ /* 0x000fca0003f0f070 */
[----:B------:R-:W-:Y:S08]  /*18a0*/  @!P1 BRA `(.L_x_82) ;  /* 0x0000000000809947 */ /* 0x000ff00003800000 */
[----:B------:R-:W-:Y:S01]  /*18b0*/  PLOP3.LUT P0, PT, PT, PT, PT, 0x8, 0x80 ;  /* 0x000000000080781c */ /* 0x000fe20003f0e170 */
[----:B------:R-:W-:-:S12]  /*18c0*/  VIADD R7, R5, 0xfffff400 ;  /* 0xfffff40005077836 */ /* 0x000fd80000000000 */
.L_x_83:
        /* <DEDUP_REMOVED lines=15> */
[----:B------:R0:W5:Y:S01]  /*19c0*/  LDG.E.CONSTANT R6, desc[UR12][R2.64+0x3c00] ;  /* 0x003c000c02067981 */ /* 0x000162000c1e9900 */
[----:B------:R-:W-:-:S05]  /*19d0*/  VIADD R4, R4, 0x1000 ;  /* 0x0000100004047836 */ /* 0x000fca0000000000 */
[----:B------:R-:W-:Y:S02]  /*19e0*/  ISETP.GE.AND P1, PT, R4, R7, PT ;  /* 0x000000070400720c */ /* 0x000fe40003f26270 */
[----:B--2---:R-:W-:Y:S02]  /*19f0*/  IADD3 R10, PT, PT, R12, R10, R21 ;  /* 0x0000000a0c0a7210 */ /* 0x004fe40007ffe015 */
[----:B------:R-:W-:-:S05]  /*1a00*/  IADD3 R12, P2, PT, R2, 0x4000, RZ ;  /* 0x00004000020c7810 */ /* 0x000fca0007f5e0ff */
[----:B0-----:R-:W-:Y:S01]  /*1a10*/  IMAD.X R3, RZ, RZ, R3, P2 ;  /* 0x000000ffff037224 */ /* 0x001fe200010e0603 */
[----:B---3--:R-:W-:Y:S01]  /*1a20*/  IADD3 R10, PT, PT, R14, R13, R10 ;  /* 0x0000000d0e0a7210 */ /* 0x008fe20007ffe00a */
[----:B------:R-:W-:-:S03]  /*1a30*/  IMAD.MOV.U32 R2, RZ, RZ, R12 ;  /* 0x000000ffff027224 */ /* 0x000fc600078e000c */
[----:B----4-:R-:W-:-:S04]  /*1a40*/  IADD3 R10, PT, PT, R16, R15, R10 ;  /* 0x0000000f100a7210 */ /* 0x010fc80007ffe00a */
[----:B-----5:R-:W-:-:S04]  /*1a50*/  IADD3 R10, PT, PT, R18, R17, R10 ;  /* 0x00000011120a7210 */ /* 0x020fc80007ffe00a */
[----:B------:R-:W-:-:S04]  /*1a60*/  IADD3 R10, PT, PT, R20, R19, R10 ;  /* 0x00000013140a7210 */ /* 0x000fc80007ffe00a */
[----:B------:R-:W-:-:S04]  /*1a70*/  IADD3 R10, PT, PT, R22, R23, R10 ;  /* 0x00000017160a7210 */ /* 0x000fc80007ffe00a */
[----:B------:R-:W-:-:S04]  /*1a80*/  IADD3 R8, PT, PT, R8, R11, R10 ;  /* 0x0000000b08087210 */ /* 0x000fc80007ffe00a */
[----:B------:R-:W-:Y:S01]  /*1a90*/  IADD3 R21, PT, PT, R6, R9, R8 ;  /* 0x0000000906157210 */ /* 0x000fe20007ffe008 */
[----:B------:R-:W-:Y:S06]  /*1aa0*/  @!P1 BRA `(.L_x_83) ;  /* 0xfffffffc00889947 */ /* 0x000fec000383ffff */
.L_x_82:
[----:B------:R-:W-:Y:S05]  /*1ab0*/  BSYNC.RECONVERGENT B2 ;  /* 0x0000000000027941 */ /* 0x000fea0003800200 */
.L_x_81:
[----:B------:R-:W-:Y:S01]  /*1ac0*/  IMAD.IADD R6, R5, 0x1, -R4 ;  /* 0x0000000105067824 */ /* 0x000fe200078e0a04 */
[----:B------:R-:W-:Y:S04]  /*1ad0*/  BSSY.RECONVERGENT B2, `(.L_x_84) ;  /* 0x0000015000027945 */ /* 0x000fe80003800200 */
[----:B------:R-:W-:-:S13]  /*1ae0*/  ISETP.GT.AND P1, PT, R6, 0x400, PT ;  /* 0x000004000600780c */ /* 0x000fda0003f24270 */
[----:B------:R-:W-:Y:S05]  /*1af0*/  @!P1 BRA `(.L_x_85) ;  /* 0x0000000000489947 */ /* 0x000fea0003800000 */
[----:B------:R-:W2:Y:S04]  /*1b00*/  LDG.E.CONSTANT R6, desc[UR12][R2.64] ;  /* 0x0000000c02067981 */ /* 0x000ea8000c1e9900 */
[----:B------:R-:W2:Y:S04]  /*1b10*/  LDG.E.CONSTANT R7, desc[UR12][R2.64+0x400] ;  /* 0x0004000c02077981 */ /* 0x000ea8000c1e9900 */
[----:B------:R-:W3:Y:S04]  /*1b20*/  LDG.E.CONSTANT R9, desc[UR12][R2.64+0x800] ;  /* 0x0008000c02097981 */ /* 0x000ee8000c1e9900 */
[----:B------:R-:W3:Y:S04]  /*1b30*/  LDG.E.CONSTANT R8, desc[UR12][R2.64+0xc00] ;  /* 0x000c000c02087981 */ /* 0x000ee8000c1e9900 */
[----:B------:R-:W4:Y:S04]  /*1b40*/  LDG.E.CONSTANT R11, desc[UR12][R2.64+0x1000] ;  /* 0x0010000c020b7981 */ /* 0x000f28000c1e9900 */
[----:B------:R-:W4:Y:S04]  /*1b50*/  LDG.E.CONSTANT R10, desc[UR12][R2.64+0x1400] ;  /* 0x0014000c020a7981 */ /* 0x000f28000c1e9900 */
[----:B------:R-:W5:Y:S04]  /*1b60*/  LDG.E.CONSTANT R13, desc[UR12][R2.64+0x1800] ;  /* 0x0018000c020d7981 */ /* 0x000f68000c1e9900 */
[----:B------:R0:W5:Y:S01]  /*1b70*/  LDG.E.CONSTANT R12, desc[UR12][R2.64+0x1c00] ;  /* 0x001c000c020c7981 */ /* 0x000162000c1e9900 */
[----:B------:R-:W-:Y:S01]  /*1b80*/  PLOP3.LUT P0, PT, PT, PT, PT, 0x8, 0x80 ;  /* 0x000000000080781c */ /* 0x000fe20003f0e170 */
[----:B------:R-:W-:Y:S01]  /*1b90*/  VIADD R4, R4, 0x800 ;  /* 0x0000080004047836 */ /* 0x000fe20000000000 */
[----:B--2---:R-:W-:-:S02]  /*1ba0*/  IADD3 R6, PT, PT, R7, R6, R21 ;  /* 0x0000000607067210 */ /* 0x004fc40007ffe015 */
[----:B------:R-:W-:-:S05]  /*1bb0*/  IADD3 R7, P1, PT, R2, 0x2000, RZ ;  /* 0x0000200002077810 */ /* 0x000fca0007f3e0ff */
[----:B0-----:R-:W-:Y:S01]  /*1bc0*/  IMAD.MOV.U32 R2, RZ, RZ, R7 ;  /* 0x000000ffff027224 */ /* 0x001fe200078e0007 */
[----:B---3--:R-:W-:Y:S01]  /*1bd0*/  IADD3 R6, PT, PT, R8, R9, R6 ;  /* 0x0000000908067210 */ /* 0x008fe20007ffe006 */
[----:B------:R-:W-:-:S04]  /*1be0*/  IMAD.X R8, RZ, RZ, R3, P1 ;  /* 0x000000ffff087224 */ /* 0x000fc800008e0603 */
[----:B------:R-:W-:Y:S01]  /*1bf0*/  IMAD.MOV.U32 R3, RZ, RZ, R8 ;  /* 0x000000ffff037224 */ /* 0x000fe200078e0008 */
[----:B----4-:R-:W-:-:S04]  /*1c00*/  IADD3 R6, PT, PT, R10, R11, R6 ;  /* 0x0000000b0a067210 */ /* 0x010fc80007ffe006 */
[----:B-----5:R-:W-:-:S07]  /*1c10*/  IADD3 R21, PT, PT, R12, R13, R6 ;  /* 0x0000000d0c157210 */ /* 0x020fce0007ffe006 */
.L_x_85:
[----:B------:R-:W-:Y:S05]  /*1c20*/  BSYNC.RECONVERGENT B2 ;  /* 0x0000000000027941 */ /* 0x000fea0003800200 */
.L_x_84:
[----:B------:R-:W-:-:S13]  /*1c30*/  ISETP.LT.OR P0, PT, R4, R5, P0 ;  /* 0x000000050400720c */ /* 0x000fda0000701670 */
[----:B------:R-:W-:Y:S05]  /*1c40*/  @!P0 BRA `(.L_x_77) ;  /* 0x0000000000188947 */ /* 0x000fea0003800000 */
[----:B------:R-:W2:Y:S04]  /*1c50*/  LDG.E.CONSTANT R4, desc[UR12][R2.64] ;  /* 0x0000000c02047981 */ /* 0x000ea8000c1e9900 */
[----:B------:R-:W2:Y:S04]  /*1c60*/  LDG.E.CONSTANT R5, desc[UR12][R2.64+0x400] ;  /* 0x0004000c02057981 */ /* 0x000ea8000c1e9900 */
[----:B------:R-:W3:Y:S04]  /*1c70*/  LDG.E.CONSTANT R7, desc[UR12][R2.64+0x800] ;  /* 0x0008000c02077981 */ /* 0x000ee8000c1e9900 */
[----:B------:R-:W3:Y:S01]  /*1c80*/  LDG.E.CONSTANT R6, desc[UR12][R2.64+0xc00] ;  /* 0x000c000c02067981 */ /* 0x000ee2000c1e9900 */
[----:B--2---:R-:W-:-:S04]  /*1c90*/  IADD3 R4, PT, PT, R5, R4, R21 ;  /* 0x0000000405047210 */ /* 0x004fc80007ffe015 */
[----:B---3--:R-:W-:-:S07]  /*1ca0*/  IADD3 R21, PT, PT, R6, R7, R4 ;  /* 0x0000000706157210 */ /* 0x008fce0007ffe004 */
.L_x_77:
[----:B------:R-:W-:Y:S05]  /*1cb0*/  BSYNC.RECONVERGENT B1 ;  /* 0x0000000000017941 */ /* 0x000fea0003800200 */
.L_x_74:
        /* <DEDUP_REMOVED lines=43> */
.L_x_58:
[----:B------:R-:W0:Y:S01]  /*1f70*/  LDCU.64 UR8, c[0x0][0x3b8] ;  /* 0x00007700ff0877ac */ /* 0x000e220008000a00 */
[----:B------:R-:W-:Y:S01]  /*1f80*/  USHF.L.U32 UR6, UR15, 0xc, URZ ;  /* 0x0000000c0f067899 */ /* 0x000fe200080006ff */
        /* <DEDUP_REMOVED lines=20> */
.L_x_88:
[----:B------:R-:W-:Y:S05]  /*20d0*/  BSYNC.RECONVERGENT B1 ;  /* 0x0000000000017941 */ /* 0x000fea0003800200 */
.L_x_87:
        /* <DEDUP_REMOVED lines=19> */
.L_x_93:
        /* <DEDUP_REMOVED lines=10> */
.L_x_92:
[----:B------:R-:W-:Y:S05]  /*22b0*/  BSYNC.RECONVERGENT B2 ;  /* 0x0000000000027941 */ /* 0x000fea0003800200 */
.L_x_91:
        /* <DEDUP_REMOVED lines=8> */
.L_x_96:
        /* <DEDUP_REMOVED lines=46> */
.L_x_95:
[----:B------:R-:W-:Y:S05]  /*2620*/  BSYNC.RECONVERGENT B2 ;  /* 0x0000000000027941 */ /* 0x000fea0003800200 */
.L_x_94:
        /* <DEDUP_REMOVED lines=28> */
.L_x_98:
[----:B------:R-:W-:Y:S05]  /*27f0*/  BSYNC.RECONVERGENT B2 ;  /* 0x0000000000027941 */ /* 0x000fea0003800200 */
.L_x_97:
        /* <DEDUP_REMOVED lines=13> */
.L_x_90:
[----:B------:R-:W-:Y:S05]  /*28d0*/  BSYNC.RECONVERGENT B1 ;  /* 0x0000000000017941 */ /* 0x000fea0003800200 */
.L_x_89:
        /* <DEDUP_REMOVED lines=37> */
[----:B--2---:R-:W-:Y:S04]  /*2b30*/  LDS R0, [UR4+0xc] ;  /* 0x00000c04ff007984 */ /* 0x004fe80008000800 */
[----:B------:R-:W0:Y:S04]  /*2b40*/  LDS.128 R4, [UR4+0x10] ;  /* 0x00001004ff047984 */ /* 0x000e280008000c00 */
[----:B------:R-:W1:Y:S01]  /*2b50*/  LDS.64 R8, [UR4+0x20] ;  /* 0x00002004ff087984 */ /* 0x000e620008000a00 */
[----:B0-----:R-:W-:-:S04]  /*2b60*/  IADD3 R0, PT, PT, R4, R0, R3 ;  /* 0x0000000004007210 */ /* 0x001fc80007ffe003 */
[----:B------:R-:W-:-:S04]  /*2b70*/  IADD3 R0, PT, PT, R6, R0, R5 ;  /* 0x0000000006007210 */ /* 0x000fc80007ffe005 */
[----:B-1----:R-:W-:-:S05]  /*2b80*/  IADD3 R0, PT, PT, R8, R0, R7 ;  /* 0x0000000008007210 */ /* 0x002fca0007ffe007 */
[----:B------:R-:W-:Y:S01]  /*2b90*/  IMAD.IADD R3, R0, 0x1, R9 ;  /* 0x0000000100037824 */ /* 0x000fe200078e0209 */
[----:B------:R-:W-:Y:S06]  /*2ba0*/  BRA `(.L_x_73) ;  /* 0x00000014000c7947 */ /* 0x000fec0003800000 */
.L_x_99:
        /* <DEDUP_REMOVED lines=16> */
[C---:B------:R-:W-:Y:S02]  /*2cb0*/  VIADD R8, R6.reuse, 0x8 ;  /* 0x0000000806087836 */ /* 0x040fe40000000000 */
[----:B------:R-:W-:Y:S01]  /*2cc0*/  VIADD R6, R6, 0x10 ;  /* 0x0000001006067836 */ /* 0x000fe20000000000 */
[----:B------:R-:W1:Y:S02]  /*2cd0*/  SHFL.DOWN PT, R2, R3, 0x2, R7 ;  /* 0x0840000003027989 */ /* 0x000e6400000e0007 */
[----:B-1----:R-:W-:Y:S02]  /*2ce0*/  SEL R2, R2, RZ, !P0 ;  /* 0x000000ff02027207 */ /* 0x002fe40004000000 */
[----:B------:R-:W-:-:S03]  /*2cf0*/  ISETP.GT.AND P0, PT, R10, R7, PT ;  /* 0x000000070a00720c */ /* 0x000fc60003f04270 */
[----:B------:R-:W-:Y:S01]  /*2d00*/  IMAD.IADD R2, R3, 0x1, R2 ;  /* 0x0000000103027824 */ /* 0x000fe200078e0202 */
[----:B------:R-:W-:-:S04]  /*2d10*/  @!P1 SHF.R.U32.HI R3, RZ, 0x3, R9 ;  /* 0x00000003ff039819 */ /* 0x000fc80000011609 */
[----:B------:R-:W1:Y:S02]  /*2d20*/  SHFL.DOWN PT, R4, R2, 0x4, R7 ;  /* 0x0880000002047989 */ /* 0x000e6400000e0007 */
[----:B-1----:R-:W-:Y:S02]  /*2d30*/  SEL R5, R4, RZ, !P0 ;  /* 0x000000ff04057207 */ /* 0x002fe40004000000 */
[----:B------:R-:W-:Y:S02]  /*2d40*/  ISETP.GT.AND P0, PT, R8, R7, PT ;  /* 0x000000070800720c */ /* 0x000fe40003f04270 */
[----:B------:R-:W-:Y:S01]  /*2d50*/  @!P1 MOV R8, 0x400 ;  /* 0x0000040000089802 */ /* 0x000fe20000000f00 */
[----:B------:R-:W-:-:S03]  /*2d60*/  IMAD.IADD R5, R2, 0x1, R5 ;  /* 0x0000000102057824 */ /* 0x000fc600078e0205 */
[----:B0-----:R-:W-:Y:S02]  /*2d70*/  @!P1 LEA R8, R11, R8, 0x18 ;  /* 0x000000080b089211 */ /* 0x001fe400078ec0ff */
[----:B------:R-:W0:Y:S02]  /*2d80*/  SHFL.DOWN PT, R4, R5, 0x8, R7 ;  /* 0x0900000005047989 */ /* 0x000e2400000e0007 */
[----:B0-----:R-:W-:Y:S02]  /*2d90*/  SEL R4, R4, RZ, !P0 ;  /* 0x000000ff04047207 */ /* 0x001fe40004000000 */
[----:B------:R-:W-:-:S03]  /*2da0*/  ISETP.GT.AND P0, PT, R6, R7, PT ;  /* 0x000000070600720c */ /* 0x000fc60003f04270 */
[----:B------:R-:W-:Y:S01]  /*2db0*/  IMAD.IADD R4, R5, 0x1, R4 ;  /* 0x0000000105047824 */ /* 0x000fe200078e0204 */
[----:B------:R-:W-:-:S04]  /*2dc0*/  @!P1 LOP3.LUT R5, R3, 0x7c, RZ, 0xc0, !PT ;  /* 0x0000007c03059812 */ /* 0x000fc800078ec0ff */
[----:B------:R-:W0:Y:S01]  /*2dd0*/  SHFL.DOWN PT, R2, R4, 0x10, R7 ;  /* 0x0a00000004027989 */ /* 0x000e2200000e0007 */
[----:B------:R-:W-:Y:S01]  /*2de0*/  @!P1 IMAD.IADD R8, R5, 0x1, R8 ;  /* 0x0000000105089824 */ /* 0x000fe200078e0208 */
        /* <DEDUP_REMOVED lines=13> */
[----:B------:R-:W2:Y:S04]  /*2ec0*/  LDS R2, [UR4+0xc] ;  /* 0x00000c04ff027984 */ /* 0x000ea80008000800 */
[----:B-1----:R-:W1:Y:S01]  /*2ed0*/  LDS.64 R8, [UR4+0x20] ;  /* 0x00002004ff087984 */ /* 0x002e620008000a00 */
[----:B0-----:R-:W-:Y:S02]  /*2ee0*/  SEL R4, R4, RZ, P2 ;  /* 0x000000ff04047207 */ /* 0x001fe40001000000 */
[----:B------:R-:W-:-:S02]  /*2ef0*/  ISETP.GT.AND P2, PT, R0, 0x60, PT ;  /* 0x000000600000780c */ /* 0x000fc40003f44270 */
[----:B--2---:R-:W-:Y:S02]  /*2f00*/  SEL R2, R2, RZ, P1 ;  /* 0x000000ff02027207 */ /* 0x004fe40000800000 */
        /* <DEDUP_REMOVED lines=8> */
[----:B-1----:R-:W-:Y:S02]  /*2f90*/  SEL R8, R8, RZ, P2 ;  /* 0x000000ff08087207 */ /* 0x002fe40001000000 */
[----:B------:R-:W-:Y:S02]  /*2fa0*/  SEL R9, R9, RZ, P3 ;  /* 0x000000ff09097207 */ /* 0x000fe40001800000 */
[----:B------:R-:W-:-:S05]  /*2fb0*/  IADD3 R2, PT, PT, R8, R2, R7 ;  /* 0x0000000208027210 */ /* 0x000fca0007ffe007 */
[----:B------:R-:W-:Y:S01]  /*2fc0*/  IMAD.IADD R3, R2, 0x1, R9 ;  /* 0x0000000102037824 */ /* 0x000fe200078e0209 */
[----:B------:R-:W-:Y:S06]  /*2fd0*/  BRA `(.L_x_73) ;  /* 0x0000001000007947 */ /* 0x000fec0003800000 */
.L_x_86:
[----:B------:R-:W0:Y:S01]  /*2fe0*/  S2R R0, SR_TID.X ;  /* 0x0000000000007919 */ /* 0x000e220000002100 */
[----:B------:R-:W1:Y:S01]  /*2ff0*/  LDC.64 R4, c[0x0][0x380] ;  /* 0x0000e000ff047b82 */ /* 0x000e620000000a00 */
[----:B0-----:R-:W-:-:S04]  /*3000*/  VIADD R7, R0, UR6 ;  /* 0x0000000600077c36 */ /* 0x001fc80008000000 */
[----:B-1----:R-:W-:-:S05]  /*3010*/  IMAD.WIDE.U32 R4, R7, 0x4, R4 ;  /* 0x0000000407047825 */ /* 0x002fca00078e0004 */
        /* <DEDUP_REMOVED lines=16> */
[----:B------:R-:W-:-:S02]  /*3120*/  USHF.R.S32.HI UR7, URZ, 0x1f, UR5 ;  /* 0x0000001fff077899 */ /* 0x000fc40008011405 */
[----:B------:R-:W-:-:S04]  /*3130*/  ISETP.GE.U32.AND P0, PT, R22, UR5, PT ;  /* 0x0000000516007c0c */ /* 0x000fc8000bf06070 */
[----:B------:R-:W-:Y:S02]  /*3140*/  ISETP.GE.U32.AND.EX P0, PT, R21, UR7, PT, P0 ;  /* 0x0000000715007c0c */ /* 0x000fe4000bf06100 */
[----:B--2---:R-:W-:-:S04]  /*3150*/  IADD3 R6, PT, PT, R7, R6, R23 ;  /* 0x0000000607067210 */ /* 0x004fc80007ffe017 */
[----:B---3--:R-:W-:-:S04]  /*3160*/  IADD3 R6, PT, PT, R9, R8, R6 ;  /* 0x0000000809067210 */ /* 0x008fc80007ffe006 */
[----:B----4-:R-:W-:-:S04]  /*3170*/  IADD3 R6, PT, PT, R11, R10, R6 ;  /* 0x0000000a0b067210 */ /* 0x010fc80007ffe006 */
[----:B-----5:R-:W-:-:S04]  /*3180*/  IADD3 R6, PT, PT, R13, R12, R6 ;  /* 0x0000000c0d067210 */ /* 0x020fc80007ffe006 */
[----:B------:R-:W-:-:S04]  /*3190*/  IADD3 R6, PT, PT, R15, R14, R6 ;  /* 0x0000000e0f067210 */ /* 0x000fc80007ffe006 */
[----:B------:R-:W-:-:S04]  /*31a0*/  IADD3 R6, PT, PT, R17, R16, R6 ;  /* 0x0000001011067210 */ /* 0x000fc80007ffe006 */
        /* <DEDUP_REMOVED lines=22> */
.L_x_102:
[----:B------:R-:W2:Y:S02]  /*3310*/  S2R R7, SR_TID.X ;  /* 0x0000000000077919 */ /* 0x000ea40000002100 */
[----:B--2---:R-:W-:-:S05]  /*3320*/  IADD3 R7, P0, PT, R7, UR6, RZ ;  /* 0x0000000607077c10 */ /* 0x004fca000ff1e0ff */
[----:B------:R-:W-:Y:S01]  /*3330*/  IMAD.X R8, RZ, RZ, UR7, P0 ;  /* 0x00000007ff087e24 */ /* 0x000fe200080e06ff */
[----:B-1----:R-:W-:-:S04]  /*3340*/  LEA R6, P0, R7, UR10, 0x2 ;  /* 0x0000000a07067c11 */ /* 0x002fc8000f8010ff */
[----:B------:R-:W-:-:S05]  /*3350*/  LEA.HI.X R7, R7, UR11, R8, 0x2, P0 ;  /* 0x0000000b07077c11 */ /* 0x000fca00080f1408 */
        /* <DEDUP_REMOVED lines=16> */
[----:B------:R-:W-:-:S02]  /*3460*/  USHF.R.S32.HI UR14, URZ, 0x1f, UR5 ;  /* 0x0000001fff0e7899 */ /* 0x000fc40008011405 */
[----:B------:R-:W-:-:S04]  /*3470*/  UIADD3 UR8, UP0, UPT, UR5, UR8, URZ ;  /* 0x0000000805087290 */ /* 0x000fc8000ff1e0ff */
[----:B------:R-:W-:Y:S01]  /*3480*/  UIADD3.X UR9, UPT, UPT, UR14, UR9, URZ, UP0, !UPT ;  /* 0x000000090e097290 */ /* 0x000fe200087fe4ff */
[----:B-1----:R-:W-:Y:S01]  /*3490*/  IMAD.U32 R6, RZ, RZ, UR5 ;  /* 0x00000005ff067e24 */ /* 0x002fe2000f8e00ff */
[----:B--2---:R-:W-:Y:S02]  /*34a0*/  IADD3 R17, PT, PT, R18, R17, R4 ;  /* 0x0000001112117210 */ /* 0x004fe40007ffe004 */
[----:B0-----:R-:W-:-:S04]  /*34b0*/  IADD3 R4, P1, PT, R2, -UR6, RZ ;  /* 0x8000000602047c10 */ /* 0x001fc8000ff3e0ff */
[----:B------:R-:W-:Y:S02]  /*34c0*/  ISETP.GE.U32.AND P0, PT, R4, UR5, PT ;  /* 0x0000000504007c0c */ /* 0x000fe4000bf06070 */
[----:B---3--:R-:W-:Y:S01]  /*34d0*/  IADD3 R17, PT, PT, R20, R19, R17 ;  /* 0x0000001314117210 */ /* 0x008fe20007ffe011 */
[----:B------:R-:W-:Y:S01]  /*34e0*/  IMAD.U32 R19, RZ, RZ, UR5 ;  /* 0x00000005ff137e24 */ /* 0x000fe2000f8e00ff */
[----:B------:R-:W-:-:S04]  /*34f0*/  IADD3.X R4, PT, PT, R3, ~UR7, RZ, P1, !PT ;  /* 0x8000000703047c10 */ /* 0x000fc80008ffe4ff */
[----:B------:R-:W-:Y:S01]  /*3500*/  ISETP.GE.U32.AND.EX P0, PT, R4, UR14, PT, P0 ;  /* 0x0000000e04007c0c */ /* 0x000fe2000bf06100 */
[----:B------:R-:W-:Y:S01]  /*3510*/  IMAD.U32 R4, RZ, RZ, UR14 ;  /* 0x0000000eff047e24 */ /* 0x000fe2000f8e00ff */
[----:B----4-:R-:W-:Y:S02]  /*3520*/  IADD3 R17, PT, PT, R22, R21, R17 ;  /* 0x0000001516117210 */ /* 0x010fe40007ffe011 */
[----:B------:R-:W-:-:S04]  /*3530*/  LEA R0, P1, R19, R0, 0x2 ;  /* 0x0000000013007211 */ /* 0x000fc800078210ff */
[----:B------:R-:W-:Y:S02]  /*3540*/  LEA.HI.X R5, R6, R5, R4, 0x2, P1 ;  /* 0x0000000506057211 */ /* 0x000fe400008f1404 */
[----:B-----5:R-:W-:-:S04]  /*3550*/  IADD3 R17, PT, PT, R24, R23, R17 ;  /* 0x0000001718117210 */ /* 0x020fc80007ffe011 */
[----:B------:R-:W-:-:S04]  /*3560*/  IADD3 R8, PT, PT, R11, R8, R17 ;  /* 0x000000080b087210 */ /* 0x000fc80007ffe011 */
[----:B------:R-:W-:-:S04]  /*3570*/  IADD3 R8, PT, PT, R13, R16, R8 ;  /* 0x000000100d087210 */ /* 0x000fc80007ffe008 */
[----:B------:R-:W-:-:S04]  /*3580*/  IADD3 R8, PT, PT, R9, R14, R8 ;  /* 0x0000000e09087210 */ /* 0x000fc80007ffe008 */
[----:B------:R-:W-:Y:S01]  /*3590*/  IADD3 R4, PT, PT, R15, R12, R8 ;  /* 0x0000000c0f047210 */ /* 0x000fe20007ffe008 */
[----:B------:R-:W-:Y:S06]  /*35a0*/  @!P0 BRA `(.L_x_100) ;  /* 0x0000000400e08947 */ /* 0x000fec0003800000 */
[----:B------:R-:W-:Y:S02]  /*35b0*/  UIADD3 UR6, UP0, UPT, UR5, UR6, URZ ;  /* 0x0000000605067290 */ /* 0x000fe4000ff1e0ff */
[----:B------:R-:W-:Y:S02]  /*35c0*/  UIADD3 UR4, UPT, UPT, UR4, 0x1, URZ ;  /* 0x0000000104047890 */ /* 0x000fe4000fffe0ff */
[----:B------:R-:W-:Y:S02]  /*35d0*/  UIADD3.X UR7, UPT, UPT, UR14, UR7, URZ, UP0, !UPT ;  /* 0x000000070e077290 */ /* 0x000fe400087fe4ff */
[----:B------:R-:W-:-:S04]  /*35e0*/  ISETP.LT.U32.AND P0, PT, R25, UR6, PT ;  /* 0x0000000619007c0c */ /* 0x000fc8000bf01070 */
[----:B------:R-:W-:-:S05]  /*35f0*/  IMAD.U32 R7, RZ, RZ, UR7 ;  /* 0x00000007ff077e24 */ /* 0x000fca000f8e00ff */
[----:B------:R-:W-:-:S13]  /*3600*/  ISETP.GT.U32.AND.EX P0, PT, R7, R10, PT, P0 ;  /* 0x0000000a0700720c */ /* 0x000fda0003f04100 */
[----:B------:R-:W-:Y:S05]  /*3610*/  @!P0 BRA `(.L_x_102) ;  /* 0xfffffffc003c8947 */ /* 0x000fea000383ffff */
.L_x_101:
[----:B------:R-:W-:Y:S01]  /*3620*/  IMAD.U32 R6, RZ, RZ, UR7 ;  /* 0x00000007ff067e24 */ /* 0x000fe2000f8e00ff */
[----:B------:R-:W-:-:S04]  /*3630*/  ISETP.LE.U32.AND P0, PT, R2, UR6, PT ;  /* 0x0000000602007c0c */ /* 0x000fc8000bf03070 */
[----:B------:R-:W-:-:S13]  /*3640*/  ISETP.GE.U32.AND.EX P0, PT, R6, R3, PT, P0 ;  /* 0x000000030600720c */ /* 0x000fda0003f06100 */
[----:B------:R-:W-:Y:S05]  /*3650*/  @P0 BRA `(.L_x_100) ;  /* 0x0000000400b40947 */ /* 0x000fea0003800000 */
[----:B------:R-:W0:Y:S01]  /*3660*/  S2R R9, SR_TID.X ;  /* 0x0000000000097919 */ /* 0x000e220000002100 */
[----:B------:R-:W-:Y:S01]  /*3670*/  VIADD R6, R2, -UR6 ;  /* 0x8000000602067c36 */ /* 0x000fe20008000000 */
[----:B------:R-:W-:Y:S04]  /*3680*/  BSSY.RECONVERGENT B1, `(.L_x_100) ;  /* 0x000006a000017945 */ /* 0x000fe80003800200 */
[----:B0-----:R-:W-:-:S13]  /*3690*/  ISETP.GE.AND P0, PT, R9, R6, PT ;  /* 0x000000060900720c */ /* 0x001fda0003f06270 */
[----:B------:R-:W-:Y:S05]  /*36a0*/  @P0 BRA `(.L_x_103) ;  /* 0x00000004009c0947 */ /* 0x000fea0003800000 */
[----:B------:R-:W0:Y:S01]  /*36b0*/  LDC R8, c[0x0][0x3c0] ;  /* 0x0000f000ff087b82 */ /* 0x000e220000000800 */
[----:B------:R-:W-:Y:S01]  /*36c0*/  USHF.L.U32 UR6, UR15, 0xc, URZ ;  /* 0x0000000c0f067899 */ /* 0x000fe200080006ff */
[----:B------:R-:W-:Y:S01]  /*36d0*/  LOP3.LUT R3, RZ, R9, RZ, 0x33, !PT ;  /* 0x00000009ff037212 */ /* 0x000fe200078e33ff */
[----:B------:R-:W-:Y:S04]  /*36e0*/  BSSY.RECONVERGENT B2, `(.L_x_104) ;  /* 0x0000019000027945 */ /* 0x000fe80003800200 */
[----:B------:R-:W-:Y:S02]  /*36f0*/  IMAD.IADD R3, R3, 0x1, R2 ;  /* 0x0000000103037824 */ /* 0x000fe400078e0202 */
[----:B------:R-:W-:-:S05]  /*3700*/  IMAD.U32 R2, RZ, RZ, UR6 ;  /* 0x00000006ff027e24 */ /* 0x000fca000f8e00ff */
[C---:B------:R-:W-:Y:S01]  /*3710*/  IADD3 R7, PT, PT, R3.reuse, -UR5, -R2 ;  /* 0x8000000503077c10 */ /* 0x040fe2000fffe802 */
[----:B0-----:R-:W-:Y:S01]  /*3720*/  IMAD R2, R8, UR4, RZ ;  /* 0x0000000408027c24 */ /* 0x001fe2000f8e02ff */
[C---:B------:R-:W-:Y:S02]  /*3730*/  LOP3.LUT R8, R3.reuse, 0x300, RZ, 0xc0, !PT ;  /* 0x0000030003087812 */ /* 0x040fe400078ec0ff */
[----:B------:R-:W-:Y:S01]  /*3740*/  LEA.HI R3, R3, 0x1, RZ, 0x18 ;  /* 0x0000000103037811 */ /* 0x000fe200078fc0ff */
[----:B------:R-:W-:Y:S01]  /*3750*/  IMAD R2, R2, -0x1000, R7 ;  /* 0xfffff00002027824 */ /* 0x000fe200078e0207 */
[----:B------:R-:W-:Y:S01]  /*3760*/  ISETP.NE.AND P0, PT, R8, 0x300, PT ;  /* 0x000003000800780c */ /* 0x000fe20003f05270 */
[----:B------:R-:W-:-:S03]  /*3770*/  IMAD.MOV.U32 R7, RZ, RZ, R9 ;  /* 0x000000ffff077224 */ /* 0x000fc600078e0009 */
[----:B------:R-:W-:-:S09]  /*3780*/  ISETP.GE.U32.AND P1, PT, R2, 0x300, PT ;  /* 0x000003000200780c */ /* 0x000fd20003f26070 */
[----:B------:R-:W-:Y:S05]  /*3790*/  @!P0 BRA `(.L_x_105) ;  /* 0x0000000000348947 */ /* 0x000fea0003800000 */
[----:B------:R-:W-:Y:S01]  /*37a0*/  LOP3.LUT R3, R3, 0x3, RZ, 0xc0, !PT ;  /* 0x0000000303037812 */ /* 0x000fe200078ec0ff */
[----:B------:R-:W-:-:S04]  /*37b0*/  IMAD.MOV.U32 R7, RZ, RZ, R9 ;  /* 0x000000ffff077224 */ /* 0x000fc800078e0009 */
[----:B------:R-:W-:-:S07]  /*37c0*/  IMAD.MOV R8, RZ, RZ, -R3 ;  /* 0x000000ffff087224 */ /* 0x000fce00078e0a03 */
.L_x_106:
        /* <DEDUP_REMOVED lines=10> */
.L_x_105:
[----:B------:R-:W-:Y:S05]  /*3870*/  BSYNC.RECONVERGENT B2 ;  /* 0x0000000000027941 */ /* 0x000fea0003800200 */
.L_x_104:
        /* <DEDUP_REMOVED lines=12> */
.L_x_109:
        /* <DEDUP_REMOVED lines=30> */
.L_x_108:
[----:B------:R-:W-:Y:S05]  /*3b20*/  BSYNC.RECONVERGENT B2 ;  /* 0x0000000000027941 */ /* 0x000fea0003800200 */
.L_x_107:
        /* <DEDUP_REMOVED lines=22> */
.L_x_111:
[----:B------:R-:W-:Y:S05]  /*3c90*/  BSYNC.RECONVERGENT B2 ;  /* 0x0000000000027941 */ /* 0x000fea0003800200 */
.L_x_110:
        /* <DEDUP_REMOVED lines=8> */
.L_x_103:
[----:B------:R-:W-:Y:S05]  /*3d20*/  BSYNC.RECONVERGENT B1 ;  /* 0x0000000000017941 */ /* 0x000fea0003800200 */
.L_x_100:
[----:B------:R-:W0:Y:S01]  /*3d30*/  S2R R8, SR_LANEID ;  /* 0x0000000000087919 */ /* 0x000e220000000000 */
[----:B------:R-:W1:Y:S01]  /*3d40*/  SHFL.DOWN PT, R0, R4, 0x1, 0x1f ;  /* 0x08201f0004007f89 */ /* 0x000e6200000e0000 */
[----:B------:R-:W2:Y:S01]  /*3d50*/  S2R R6, SR_TID.X ;  /* 0x0000000000067919 */ /* 0x000ea20000002100 */
        /* <DEDUP_REMOVED lines=10> */
[----:B------:R-:W-:Y:S01]  /*3e00*/  IMAD.IADD R0, R3, 0x1, R0 ;  /* 0x0000000103007824 */ /* 0x000fe200078e0200 */
[----:B--2---:R-:W-:-:S04]  /*3e10*/  @!P1 SHF.R.U32.HI R3, RZ, 0x3, R6 ;  /* 0x00000003ff039819 */ /* 0x004fc80000011606 */
[----:B------:R-:W0:Y:S01]  /*3e20*/  SHFL.DOWN PT, R2, R0, 0x4, 0x1f ;  /* 0x08801f0000027f89 */ /* 0x000e2200000e0000 */
[----:B-1----:R-:W-:Y:S02]  /*3e30*/  @!P1 LEA R7, R7, R4, 0x18 ;  /* 0x0000000407079211 */ /* 0x002fe400078ec0ff */
[----:B------:R-:W-:-:S05]  /*3e40*/  @!P1 LOP3.LUT R4, R3, 0x7c, RZ, 0xc0, !PT ;  /* 0x0000007c03049812 */ /* 0x000fca00078ec0ff */
[----:B------:R-:W-:Y:S01]  /*3e50*/  @!P1 IMAD.IADD R4, R4, 0x1, R7 ;  /* 0x0000000104049824 */ /* 0x000fe200078e0207 */
[----:B0-----:R-:W-:Y:S02]  /*3e60*/  SEL R5, R2, RZ, !P0 ;  /* 0x000000ff02057207 */ /* 0x001fe40004000000 */
[----:B------:R-:W-:-:S03]  /*3e70*/  ISETP.GT.AND P0, PT, R8, 0x17, PT ;  /* 0x000000170800780c */ /* 0x000fc60003f04270 */
[----:B------:R-:W-:-:S05]  /*3e80*/  IMAD.IADD R5, R0, 0x1, R5 ;  /* 0x0000000100057824 */ /* 0x000fca00078e0205 */
[----:B------:R-:W0:Y:S02]  /*3e90*/  SHFL.DOWN PT, R2, R5, 0x8, 0x1f ;  /* 0x09001f0005027f89 */ /* 0x000e2400000e0000 */
        /* <DEDUP_REMOVED lines=14> */
[----:B0-----:R-:W0:Y:S04]  /*3f80*/  LDS.128 R4, [UR4+0x10] ;  /* 0x00001004ff047984 */ /* 0x001e280008000c00 */
[----:B------:R-:W1:Y:S01]  /*3f90*/  LDS.64 R8, [UR4+0x20] ;  /* 0x00002004ff087984 */ /* 0x000e620008000a00 */
[----:B0-----:R-:W-:-:S04]  /*3fa0*/  IADD3 R0, PT, PT, R4, R0, R3 ;  /* 0x0000000004007210 */ /* 0x001fc80007ffe003 */
[----:B------:R-:W-:-:S04]  /*3fb0*/  IADD3 R0, PT, PT, R6, R0, R5 ;  /* 0x0000000006007210 */ /* 0x000fc80007ffe005 */
[----:B-1----:R-:W-:-:S05]  /*3fc0*/  IADD3 R0, PT, PT, R8, R0, R7 ;  /* 0x0000000008007210 */ /* 0x002fca0007ffe007 */
[----:B------:R-:W-:-:S07]  /*3fd0*/  IMAD.IADD R3, R0, 0x1, R9 ;  /* 0x0000000100037824 */ /* 0x000fce00078e0209 */
.L_x_73:
[----:B------:R-:W-:Y:S05]  /*3fe0*/  BSYNC.RECONVERGENT B0 ;  /* 0x0000000000007941 */ /* 0x000fea0003800200 */
.L_x_57:
[----:B------:R-:W-:Y:S05]  /*3ff0*/  @P0 EXIT ;  /* 0x000000000000094d */ /* 0x000fea0003800000 */
[----:B------:R-:W5:Y:S02]  /*4000*/  LDCU.64 UR4, c[0x0][0x388] ;  /* 0x00007100ff0477ac */ /* 0x000f640008000a00 */
[----:B-----5:R-:W-:-:S06]  /*4010*/  UIMAD.WIDE.U32 UR4, UR15, 0x4, UR4 ;  /* 0x000000040f0478a5 */ /* 0x020fcc000f8e0004 */
[----:B0-----:R-:W-:Y:S02]  /*4020*/  IMAD.U32 R4, RZ, RZ, UR4 ;  /* 0x00000004ff047e24 */ /* 0x001fe4000f8e00ff */
[----:B------:R-:W-:-:S05]  /*4030*/  IMAD.U32 R5, RZ, RZ, UR5 ;  /* 0x00000005ff057e24 */ /* 0x000fca000f8e00ff */
[----:B------:R-:W-:Y:S01]  /*4040*/  STG.E desc[UR12][R4.64], R3 ;  /* 0x0000000304007986 */ /* 0x000fe2000c10190c */
[----:B------:R-:W-:Y:S05]  /*4050*/  EXIT ;  /* 0x000000000000794d */ /* 0x000fea0003800000 */
.L_x_112:
        /* <DEDUP_REMOVED lines=10> */
.L_x_361:


//--------------------- .text._ZN3cub18CUB_300001_SM_10006detail6reduce28DeviceReduceSingleTileKernelINS2_10policy_hubIiyN4cuda3std3__44plusIiEEE10Policy1000EPiSC_yS9_iiNS7_10__identityEEEvT0_T1_T2_T3_T4_T6_ --------------------------
	.section	.text._ZN3cub18CUB_300001_SM_10006detail6reduce28DeviceReduceSingleTileKernelINS2_10policy_hubIiyN4cuda3std3__44plusIiEEE10Policy1000EPiSC_yS9_iiNS7_10__identityEEEvT0_T1_T2_T3_T4_T6_,"ax",@progbits
	.align	128
        .global         _ZN3cub18CUB_300001_SM_10006detail6reduce28DeviceReduceSingleTileKernelINS2_10policy_hubIiyN4cuda3std3__44plusIiEEE10Policy1000EPiSC_yS9_iiNS7_10__identityEEEvT0_T1_T2_T3_T4_T6_
        .type           _ZN3cub18CUB_300001_SM_10006detail6reduce28DeviceReduceSingleTileKernelINS2_10policy_hubIiyN4cuda3std3__44plusIiEEE10Policy1000EPiSC_yS9_iiNS7_10__identityEEEvT0_T1_T2_T3_T4_T6_,@function
        .size           _ZN3cub18CUB_300001_SM_10006detail6reduce28DeviceReduceSingleTileKernelINS2_10policy_hubIiyN4cuda3std3__44plusIiEEE10Policy1000EPiSC_yS9_iiNS7_10__identityEEEvT0_T1_T2_T3_T4_T6_,(.L_x_362 - _ZN3cub18CUB_300001_SM_10006detail6reduce28DeviceReduceSingleTileKernelINS2_10policy_hubIiyN4cuda3std3__44plusIiEEE10Policy1000EPiSC_yS9_iiNS7_10__identityEEEvT0_T1_T2_T3_T4_T6_)
        .other          _ZN3cub18CUB_300001_SM_10006detail6reduce28DeviceReduceSingleTileKernelINS2_10policy_hubIiyN4cuda3std3__44plusIiEEE10Policy1000EPiSC_yS9_iiNS7_10__identityEEEvT0_T1_T2_T3_T4_T6_,@"STO_CUDA_ENTRY STV_DEFAULT"
_ZN3cub18CUB_300001_SM_10006detail6reduce28DeviceReduceSingleTileKernelINS2_10policy_hubIiyN4cuda3std3__44plusIiEEE10Policy1000EPiSC_yS9_iiNS7_10__identityEEEvT0_T1_T2_T3_T4_T6_:
.text._ZN3cub18CUB_300001_SM_10006detail6reduce28DeviceReduceSingleTileKernelINS2_10policy_hubIiyN4cuda3std3__44plusIiEEE10Policy1000EPiSC_yS9_iiNS7_10__identityEEEvT0_T1_T2_T3_T4_T6_:
[----:B------:R-:W-:Y:S01]  /*0000*/  LDC R1, c[0x0][0x37c] ;  /* 0x0000df00ff017b82 */ /* 0x000fe20000000800 */
[----:B------:R-:W0:Y:S01]  /*0010*/  LDCU.64 UR4, c[0x0][0x390] ;  /* 0x00007200ff0477ac */ /* 0x000e220008000a00 */
[----:B------:R-:W1:Y:S01]  /*0020*/  LDCU.64 UR6, c[0x0][0x358] ;  /* 0x00006b00ff0677ac */ /* 0x000e620008000a00 */
[----:B0-----:R-:W-:Y:S02]  /*0030*/  IMAD.U32 R0, RZ, RZ, UR4 ;  /* 0x00000004ff007e24 */ /* 0x001fe4000f8e00ff */
[----:B------:R-:W-:-:S03]  /*0040*/  IMAD.U32 R3, RZ, RZ, UR5 ;  /* 0x00000005ff037e24 */ /* 0x000fc6000f8e00ff */
[----:B------:R-:W-:-:S04]  /*0050*/  ISETP.NE.U32.AND P0, PT, R0, RZ, PT ;  /* 0x000000ff0000720c */ /* 0x000fc80003f05070 */
[----:B------:R-:W-:-:S13]  /*0060*/  ISETP.NE.AND.EX P0, PT, R3, RZ, PT, P0 ;  /* 0x000000ff0300720c */ /* 0x000fda0003f05300 */
        /* <DEDUP_REMOVED lines=8> */
.L_x_113:
[----:B------:R-:W0:Y:S01]  /*00f0*/  LDCU UR4, c[0x0][0x380] ;  /* 0x00007000ff0477ac */ /* 0x000e220008000800 */
[----:B------:R-:W-:Y:S01]  /*0100*/  BSSY.RECONVERGENT B0, `(.L_x_114) ;  /* 0x0000390000007945 */ /* 0x000fe20003800200 */
[----:B0-----:R-:W-:-:S09]  /*0110*/  ULOP3.LUT UP0, URZ, UR4, 0xf, URZ, 0xc0, !UPT ;  /* 0x0000000f04ff7892 */ /* 0x001fd2000f80c0ff */
[----:B------:R-:W-:Y:S05]  /*0120*/  BRA.U UP0, `(.L_x_115) ;  /* 0x0000001900f07547 */ /* 0x000fea000b800000 */
[----:B------:R-:W-:-:S04]  /*0130*/  ISETP.GT.U32.AND P0, PT, R0, 0xfff, PT ;  /* 0x00000fff0000780c */ /* 0x000fc80003f04070 */
[----:B------:R-:W-:-:S13]  /*0140*/  ISETP.GT.U32.AND.EX P0, PT, R3, RZ, PT, P0 ;  /* 0x000000ff0300720c */ /* 0x000fda0003f04100 */
[----:B------:R-:W-:Y:S05]  /*0150*/  @P0 BRA `(.L_x_116) ;  /* 0x0000000c00ac0947 */ /* 0x000fea0003800000 */
[----:B------:R-:W0:Y:S01]  /*0160*/  S2R R11, SR_TID.X ;  /* 0x00000000000b7919 */ /* 0x000e220000002100 */
[----:B------:R-:W-:Y:S01]  /*0170*/  BSSY.RECONVERGENT B1, `(.L_x_117) ;  /* 0x0000009000017945 */ /* 0x000fe20003800200 */
[----:B------:R-:W-:Y:S01]  /*0180*/  IMAD.MOV.U32 R2, RZ, RZ, RZ ;  /* 0x000000ffff027224 */ /* 0x000fe200078e00ff */
[----:B0-----:R-:W-:Y:S01]  /*0190*/  ISETP.GE.U32.AND P0, PT, R11, R0, PT ;  /* 0x000000000b00720c */ /* 0x001fe20003f06070 */
[----:B------:R-:W-:-:S12]  /*01a0*/  IMAD.MOV.U32 R13, RZ, RZ, R11 ;  /* 0x000000ffff0d7224 */ /* 0x000fd800078e000b */
[----:B------:R-:W-:Y:S05]  /*01b0*/  @P0 BRA `(.L_x_118) ;  /* 0x0000000000100947 */ /* 0x000fea0003800000 */
[----:B------:R-:W0:Y:S02]  /*01c0*/  LDC.64 R4, c[0x0][0x380] ;  /* 0x0000e000ff047b82 */ /* 0x000e240000000a00 */
[----:B0-----:R-:W-:-:S05]  /*01d0*/  IMAD.WIDE.U32 R4, R11, 0x4, R4 ;  /* 0x000000040b047825 */ /* 0x001fca00078e0004 */
[----:B------:R0:W5:Y:S01]  /*01e0*/  LDG.E.CONSTANT R2, desc[UR6][R4.64] ;  /* 0x0000000604027981 */ /* 0x000162000c1e9900 */
[----:B------:R-:W-:-:S07]  /*01f0*/  VIADD R13, R11, 0x100 ;  /* 0x000001000b0d7836 */ /* 0x000fce0000000000 */
.L_x_118:
[----:B------:R-:W-:Y:S05]  /*0200*/  BSYNC.RECONVERGENT B1 ;  /* 0x0000000000017941 */ /* 0x000fea0003800200 */
.L_x_117:
[----:B------:R-:W-:Y:S01]  /*0210*/  ISETP.GE.U32.AND P0, PT, R13, R0, PT ;  /* 0x000000000d00720c */ /* 0x000fe20003f06070 */
        /* <DEDUP_REMOVED lines=15> */
.L_x_123:
        /* <DEDUP_REMOVED lines=9> */
.L_x_122:
[----:B------:R-:W-:Y:S05]  /*03a0*/  BSYNC.RECONVERGENT B2 ;  /* 0x0000000000027941 */ /* 0x000fea0003800200 */
.L_x_121:
        /* <DEDUP_REMOVED lines=8> */
.L_x_126:
[----:B------:R-:W0:Y:S01]  /*0430*/  LDC.64 R8, c[0x0][0x380] ;  /* 0x0000e000ff087b82 */ /* 0x000e220000000a00 */
[C---:B------:R-:W-:Y:S02]  /*0440*/  VIADD R7, R13.reuse, 0x400 ;  /* 0x000004000d077836 */ /* 0x040fe40000000000 */
        /* <DEDUP_REMOVED lines=10> */
[----:B------:R-:W4:Y:S04]  /*04f0*/  LDG.E.CONSTANT R17, desc[UR6][R6.64+0x400] ;  /* 0x0004000606117981 */ /* 0x000f28000c1e9900 */
        /* <DEDUP_REMOVED lines=22> */
.L_x_125:
[----:B------:R-:W-:Y:S05]  /*0660*/  BSYNC.RECONVERGENT B2 ;  /* 0x0000000000027941 */ /* 0x000fea0003800200 */
.L_x_124:
        /* <DEDUP_REMOVED lines=22> */
.L_x_128:
[----:B------:R-:W-:Y:S05]  /*07d0*/  BSYNC.RECONVERGENT B2 ;  /* 0x0000000000027941 */ /* 0x000fea0003800200 */
.L_x_127:
        /* <DEDUP_REMOVED lines=10> */
.L_x_120:
[----:B------:R-:W-:Y:S05]  /*0880*/  BSYNC.RECONVERGENT B1 ;  /* 0x0000000000017941 */ /* 0x000fea0003800200 */
.L_x_119:
[----:B------:R-:W-:-:S04]  /*0890*/  ISETP.GE.U32.AND P0, PT, R0, 0x100, PT ;  /* 0x000001000000780c */ /* 0x000fc80003f06070 */
[----:B------:R-:W-:-:S13]  /*08a0*/  ISETP.GE.U32.AND.EX P0, PT, R3, RZ, PT, P0 ;  /* 0x000000ff0300720c */ /* 0x000fda0003f06100 */
[----:B------:R-:W-:Y:S05]  /*08b0*/  @!P0 BRA `(.L_x_129) ;  /* 0x0000000000ac8947 */ /* 0x000fea0003800000 */
[----:B------:R-:W1:Y:S01]  /*08c0*/  S2R R6, SR_LANEID ;  /* 0x0000000000067919 */ /* 0x000e620000000000 */
[----:B------:R-:W-:Y:S01]  /*08d0*/  ISETP.NE.AND P4, PT, R11, RZ, PT ;  /* 0x000000ff0b00720c */ /* 0x000fe20003f85270 */
[----:B-----5:R-:W2:Y:S01]  /*08e0*/  SHFL.DOWN PT, R0, R2, 0x1, 0x1f ;  /* 0x08201f0002007f89 */ /* 0x020ea200000e0000 */
[C---:B-1----:R-:W-:Y:S02]  /*08f0*/  ISETP.GT.AND P0, PT, R6.reuse, 0x1e, PT ;  /* 0x0000001e0600780c */ /* 0x042fe40003f04270 */
[----:B------:R-:W-:Y:S02]  /*0900*/  ISETP.NE.AND P1, PT, R6, RZ, PT ;  /* 0x000000ff0600720c */ /* 0x000fe40003f25270 */
[----:B--2---:R-:W-:Y:S02]  /*0910*/  SEL R3, R0, RZ, !P0 ;  /* 0x000000ff00037207 */ /* 0x004fe40004000000 */
[----:B------:R-:W-:-:S03]  /*0920*/  ISETP.GT.AND P0, PT, R6, 0x1d, PT ;  /* 0x0000001d0600780c */ /* 0x000fc60003f04270 */
[----:B------:R-:W-:-:S05]  /*0930*/  IMAD.IADD R3, R3, 0x1, R2 ;  /* 0x0000000103037824 */ /* 0x000fca00078e0202 */
[----:B------:R-:W1:Y:S01]  /*0940*/  SHFL.DOWN PT, R0, R3, 0x2, 0x1f ;  /* 0x08401f0003007f89 */ /* 0x000e6200000e0000 */
[----:B------:R-:W2:Y:S01]  /*0950*/  @!P1 S2R R7, SR_CgaCtaId ;  /* 0x0000000000079919 */ /* 0x000ea20000008800 */
[----:B-1----:R-:W-:Y:S02]  /*0960*/  SEL R0, R0, RZ, !P0 ;  /* 0x000000ff00007207 */ /* 0x002fe40004000000 */
[----:B------:R-:W-:-:S03]  /*0970*/  ISETP.GT.AND P0, PT, R6, 0x1b, PT ;  /* 0x0000001b0600780c */ /* 0x000fc60003f04270 */
[----:B------:R-:W-:-:S05]  /*0980*/  IMAD.IADD R0, R3, 0x1, R0 ;  /* 0x0000000103007824 */ /* 0x000fca00078e0200 */
[----:B0-----:R-:W0:Y:S02]  /*0990*/  SHFL.DOWN PT, R4, R0, 0x4, 0x1f ;  /* 0x08801f0000047f89 */ /* 0x001e2400000e0000 */
[----:B0-----:R-:W-:Y:S02]  /*09a0*/  SEL R5, R4, RZ, !P0 ;  /* 0x000000ff04057207 */ /* 0x001fe40004000000 */
[----:B------:R-:W-:Y:S02]  /*09b0*/  ISETP.GT.AND P0, PT, R6, 0x17, PT ;  /* 0x000000170600780c */ /* 0x000fe40003f04270 */
[----:B------:R-:W-:Y:S01]  /*09c0*/  @!P1 MOV R4, 0x400 ;  /* 0x0000040000049802 */ /* 0x000fe20000000f00 */
[----:B------:R-:W-:Y:S01]  /*09d0*/  IMAD.IADD R5, R0, 0x1, R5 ;  /* 0x0000000100057824 */ /* 0x000fe200078e0205 */
[----:B------:R-:W-:Y:S02]  /*09e0*/  @!P1 SHF.R.U32.HI R0, RZ, 0x3, R11 ;  /* 0x00000003ff009819 */ /* 0x000fe4000001160b */
[----:B--2---:R-:W-:-:S02]  /*09f0*/  @!P1 LEA R7, R7, R4, 0x18 ;  /* 0x0000000407079211 */ /* 0x004fc400078ec0ff */
[----:B------:R-:W0:Y:S01]  /*0a00*/  SHFL.DOWN PT, R2, R5, 0x8, 0x1f ;  /* 0x09001f0005027f89 */ /* 0x000e2200000e0000 */
[----:B------:R-:W-:-:S05]  /*0a10*/  @!P1 LOP3.LUT R0, R0, 0x7c, RZ, 0xc0, !PT ;  /* 0x0000007c00009812 */ /* 0x000fca00078ec0ff */
[----:B------:R-:W-:Y:S01]  /*0a20*/  @!P1 IMAD.IADD R0, R0, 0x1, R7 ;  /* 0x0000000100009824 */ /* 0x000fe200078e0207 */
[----:B0-----:R-:W-:Y:S02]  /*0a30*/  SEL R2, R2, RZ, !P0 ;  /* 0x000000ff02027207 */ /* 0x001fe40004000000 */
[----:B------:R-:W-:-:S03]  /*0a40*/  ISETP.GT.AND P0, PT, R6, 0xf, PT ;  /* 0x0000000f0600780c */ /* 0x000fc60003f04270 */
[----:B------:R-:W-:-:S05]  /*0a50*/  IMAD.IADD R2, R5, 0x1, R2 ;  /* 0x0000000105027824 */ /* 0x000fca00078e0202 */
[----:B------:R-:W0:Y:S02]  /*0a60*/  SHFL.DOWN PT, R3, R2, 0x10, 0x1f ;  /* 0x0a001f0002037f89 */ /* 0x000e2400000e0000 */
[----:B0-----:R-:W-:-:S05]  /*0a70*/  SEL R3, R3, RZ, !P0 ;  /* 0x000000ff03037207 */ /* 0x001fca0004000000 */
        /* <DEDUP_REMOVED lines=15> */
.L_x_129:
[C---:B0-----:R-:W-:Y:S01]  /*0b70*/  LOP3.LUT R4, R11.reuse, 0x3e0, RZ, 0xc0, !PT ;  /* 0x000003e00b047812 */ /* 0x041fe200078ec0ff */
[----:B------:R-:W0:Y:S01]  /*0b80*/  S2R R10, SR_LANEID ;  /* 0x00000000000a7919 */ /* 0x000e220000000000 */
[----:B------:R-:W-:Y:S02]  /*0b90*/  ISETP.NE.AND P4, PT, R11, RZ, PT ;  /* 0x000000ff0b00720c */ /* 0x000fe40003f85270 */
[----:B------:R-:W-:Y:S01]  /*0ba0*/  LOP3.LUT R7, RZ, R4, RZ, 0x33, !PT ;  /* 0x00000004ff077212 */ /* 0x000fe200078e33ff */
[----:B------:R-:W-:-:S04]  /*0bb0*/  VIADD R5, R4, 0x20 ;  /* 0x0000002004057836 */ /* 0x000fc80000000000 */
[----:B------:R-:W-:Y:S01]  /*0bc0*/  IMAD.IADD R7, R7, 0x1, R0 ;  /* 0x0000000107077824 */ /* 0x000fe200078e0200 */
[----:B------:R-:W-:-:S04]  /*0bd0*/  ISETP.GT.U32.AND P0, PT, R5, R0, PT ;  /* 0x000000000500720c */ /* 0x000fc80003f04070 */
        /* <DEDUP_REMOVED lines=30> */
[----:B0-----:R-:W-:-:S05]  /*0dc0*/  SEL R5, R5, RZ, !P0 ;  /* 0x000000ff05057207 */ /* 0x001fca0004000000 */
[----:B------:R-:W-:-:S05]  /*0dd0*/  IMAD.IADD R5, R4, 0x1, R5 ;  /* 0x0000000104057824 */ /* 0x000fca00078e0205 */
[----:B------:R4:W-:Y:S01]  /*0de0*/  @!P1 STS [R8+0x8], R5 ;  /* 0x0000080508009388 */ /* 0x0009e20000000800 */
[----:B------:R-:W-:Y:S06]  /*0df0*/  BAR.SYNC.DEFER_BLOCKING 0x0 ;  /* 0x0000000000007b1d */ /* 0x000fec0000010000 */
[----:B------:R-:W-:Y:S05]  /*0e00*/  @P4 BRA `(.L_x_130) ;  /* 0x0000002800fc4947 */ /* 0x000fea0003800000 */
[----:B------:R-:W0:Y:S01]  /*0e10*/  S2UR UR5, SR_CgaCtaId ;  /* 0x00000000000579c3 */ /* 0x000e220000008800 */
[----:B------:R-:W-:Y:S01]  /*0e20*/  UMOV UR4, 0x400 ;  /* 0x0000040000047882 */ /* 0x000fe20000000000 */
[C---:B------:R-:W-:Y:S02]  /*0e30*/  ISETP.GT.U32.AND P0, PT, R0.reuse, 0x40, PT ;  /* 0x000000400000780c */ /* 0x040fe40003f04070 */
[C---:B------:R-:W-:Y:S02]  /*0e40*/  ISETP.GT.U32.AND P6, PT, R0.reuse, 0x20, PT ;  /* 0x000000200000780c */ /* 0x040fe40003fc4070 */
[C---:B------:R-:W-:Y:S02]  /*0e50*/  ISETP.GT.U32.AND P5, PT, R0.reuse, 0x60, PT ;  /* 0x000000600000780c */ /* 0x040fe40003fa4070 */
[----:B------:R-:W-:Y:S02]  /*0e60*/  ISETP.GT.U32.AND P2, PT, R0, 0x80, PT ;  /* 0x000000800000780c */ /* 0x000fe40003f44070 */
[----:B------:R-:W-:-:S02]  /*0e70*/  ISETP.GT.U32.AND.EX P0, PT, R3, RZ, PT, P0 ;  /* 0x000000ff0300720c */ /* 0x000fc40003f04100 */
[C---:B------:R-:W-:Y:S02]  /*0e80*/  ISETP.GT.U32.AND.EX P6, PT, R3.reuse, RZ, PT, P6 ;  /* 0x000000ff0300720c */ /* 0x040fe40003fc4160 */
[C---:B------:R-:W-:Y:S02]  /*0e90*/  ISETP.GT.U32.AND P3, PT, R0.reuse, 0xa0, PT ;  /* 0x000000a00000780c */ /* 0x040fe40003f64070 */
[----:B------:R-:W-:Y:S02]  /*0ea0*/  ISETP.GT.U32.AND P1, PT, R0, 0xc0, PT ;  /* 0x000000c00000780c */ /* 0x000fe40003f24070 */
[C---:B------:R-:W-:Y:S02]  /*0eb0*/  ISETP.GT.U32.AND.EX P5, PT, R3.reuse, RZ, PT, P5 ;  /* 0x000000ff0300720c */ /* 0x040fe40003fa4150 */
[C---:B------:R-:W-:Y:S02]  /*0ec0*/  ISETP.GT.U32.AND.EX P2, PT, R3.reuse, RZ, PT, P2 ;  /* 0x000000ff0300720c */ /* 0x040fe40003f44120 */
[C---:B------:R-:W-:Y:S01]  /*0ed0*/  ISETP.GT.U32.AND.EX P3, PT, R3.reuse, RZ, PT, P3 ;  /* 0x000000ff0300720c */ /* 0x040fe20003f64130 */
[----:B0-----:R-:W-:Y:S01]  /*0ee0*/  ULEA UR4, UR5, UR4, 0x18 ;  /* 0x0000000405047291 */ /* 0x001fe2000f8ec0ff */
[----:B------:R-:W-:-:S08]  /*0ef0*/  ISETP.GT.U32.AND.EX P1, PT, R3, RZ, PT, P1 ;  /* 0x000000ff0300720c */ /* 0x000fd00003f24110 */
[----:B----4-:R-:W0:Y:S04]  /*0f00*/  LDS.128 R8, [UR4+0x10] ;  /* 0x00001004ff087984 */ /* 0x010e280008000c00 */
[----:B------:R-:W1:Y:S04]  /*0f10*/  LDS R2, [UR4+0xc] ;  /* 0x00000c04ff027984 */ /* 0x000e680008000800 */
[----:B------:R-:W2:Y:S01]  /*0f20*/  LDS.64 R6, [UR4+0x20] ;  /* 0x00002004ff067984 */ /* 0x000ea20008000a00 */
[----:B0-----:R-:W-:Y:S02]  /*0f30*/  SEL R8, R8, RZ, P0 ;  /* 0x000000ff08087207 */ /* 0x001fe40000000000 */
[----:B------:R-:W-:-:S02]  /*0f40*/  ISETP.GT.U32.AND P0, PT, R0, 0xe0, PT ;  /* 0x000000e00000780c */ /* 0x000fc40003f04070 */
[----:B-1----:R-:W-:Y:S02]  /*0f50*/  SEL R2, R2, RZ, P6 ;  /* 0x000000ff02027207 */ /* 0x002fe40003000000 */
[----:B------:R-:W-:Y:S02]  /*0f60*/  SEL R9, R9, RZ, P5 ;  /* 0x000000ff09097207 */ /* 0x000fe40002800000 */
[----:B------:R-:W-:Y:S02]  /*0f70*/  IADD3 R2, PT, PT, R8, R2, R5 ;  /* 0x0000000208027210 */ /* 0x000fe40007ffe005 */
[----:B------:R-:W-:Y:S02]  /*0f80*/  SEL R10, R10, RZ, P2 ;  /* 0x000000ff0a0a7207 */ /* 0x000fe40001000000 */
[----:B------:R-:W-:Y:S02]  /*0f90*/  ISETP.GT.U32.AND.EX P0, PT, R3, RZ, PT, P0 ;  /* 0x000000ff0300720c */ /* 0x000fe40003f04100 */
[----:B------:R-:W-:-:S02]  /*0fa0*/  SEL R11, R11, RZ, P3 ;  /* 0x000000ff0b0b7207 */ /* 0x000fc40001800000 */
[----:B------:R-:W-:Y:S02]  /*0fb0*/  IADD3 R2, PT, PT, R10, R2, R9 ;  /* 0x000000020a027210 */ /* 0x000fe40007ffe009 */
[----:B--2---:R-:W-:Y:S02]  /*0fc0*/  SEL R6, R6, RZ, P1 ;  /* 0x000000ff06067207 */ /* 0x004fe40000800000 */
[----:B------:R-:W-:Y:S02]  /*0fd0*/  SEL R7, R7, RZ, P0 ;  /* 0x000000ff07077207 */ /* 0x000fe40000000000 */
[----:B------:R-:W-:-:S05]  /*0fe0*/  IADD3 R2, PT, PT, R6, R2, R11 ;  /* 0x0000000206027210 */ /* 0x000fca0007ffe00b */
[----:B------:R-:W-:Y:S01]  /*0ff0*/  IMAD.IADD R5, R2, 0x1, R7 ;  /* 0x0000000102057824 */ /* 0x000fe200078e0207 */
[----:B------:R-:W-:Y:S06]  /*1000*/  BRA `(.L_x_130) ;  /* 0x00000028007c7947 */ /* 0x000fec0003800000 */
.L_x_116:
        /* <DEDUP_REMOVED lines=8> */
[----:B------:R-:W-:-:S02]  /*1090*/  IMAD.MOV.U32 R29, RZ, RZ, 0x1000 ;  /* 0x00001000ff1d7424 */ /* 0x000fc400078e00ff */
[----:B------:R-:W-:Y:S01]  /*10a0*/  IMAD.MOV.U32 R26, RZ, RZ, RZ ;  /* 0x000000ffff1a7224 */ /* 0x000fe200078e00ff */
[----:B--2---:R-:W-:Y:S02]  /*10b0*/  IADD3 R5, PT, PT, R6, R5, R4 ;  /* 0x0000000506057210 */ /* 0x004fe40007ffe004 */
[----:B------:R-:W-:Y:S02]  /*10c0*/  IADD3 R4, P1, PT, R0, -0x1000, RZ ;  /* 0xfffff00000047810 */ /* 0x000fe40007f3e0ff */
[----:B---3--:R-:W-:Y:S02]  /*10d0*/  IADD3 R5, PT, PT, R8, R7, R5 ;  /* 0x0000000708057210 */ /* 0x008fe40007ffe005 */
[----:B------:R-:W-:Y:S02]  /*10e0*/  ISETP.GE.U32.AND P0, PT, R4, 0x1000, PT ;  /* 0x000010000400780c */ /* 0x000fe40003f06070 */
[----:B------:R-:W-:-:S04]  /*10f0*/  IADD3 R5, PT, PT, R10, R9, R5 ;  /* 0x000000090a057210 */ /* 0x000fc80007ffe005 */
[----:B----4-:R-:W-:-:S04]  /*1100*/  IADD3 R5, PT, PT, R12, R11, R5 ;  /* 0x0000000b0c057210 */ /* 0x010fc80007ffe005 */
[----:B------:R-:W-:Y:S02]  /*1110*/  IADD3 R13, PT, PT, R14, R13, R5 ;  /* 0x0000000d0e0d7210 */ /* 0x000fe40007ffe005 */
[----:B------:R-:W-:Y:S02]  /*1120*/  IADD3.X R5, PT, PT, R3, -0x1, RZ, P1, !PT ;  /* 0xffffffff03057810 */ /* 0x000fe40000ffe4ff */
[----:B-----5:R-:W-:Y:S02]  /*1130*/  IADD3 R13, PT, PT, R16, R15, R13 ;  /* 0x0000000f100d7210 */ /* 0x020fe40007ffe00d */
[----:B------:R-:W-:Y:S02]  /*1140*/  ISETP.GE.U32.AND.EX P0, PT, R5, RZ, PT, P0 ;  /* 0x000000ff0500720c */ /* 0x000fe40003f06100 */
[----:B------:R-:W-:-:S05]  /*1150*/  IADD3 R13, PT, PT, R18, R17, R13 ;  /* 0x00000011120d7210 */ /* 0x000fca0007ffe00d */
[----:B------:R-:W-:-:S06]  /*1160*/  IMAD.IADD R27, R19, 0x1, R13 ;  /* 0x00000001131b7824 */ /* 0x000fcc00078e020d */
[----:B------:R-:W-:Y:S05]  /*1170*/  @!P0 BRA `(.L_x_131) ;  /* 0x0000000000748947 */ /* 0x000fea0003800000 */
[----:B------:R-:W0:Y:S01]  /*1180*/  LDC.64 R6, c[0x0][0x390] ;  /* 0x0000e400ff067b82 */ /* 0x000e220000000a00 */
[----:B------:R-:W-:Y:S02]  /*1190*/  IMAD.MOV.U32 R29, RZ, RZ, 0x1000 ;  /* 0x00001000ff1d7424 */ /* 0x000fe400078e00ff */
[----:B------:R-:W-:-:S07]  /*11a0*/  IMAD.MOV.U32 R26, RZ, RZ, RZ ;  /* 0x000000ffff1a7224 */ /* 0x000fce00078e00ff */
.L_x_133:
[----:B------:R-:W-:-:S04]  /*11b0*/  LEA R12, P0, R29, R24, 0x2 ;  /* 0x000000181d0c7211 */ /* 0x000fc800078010ff */
[----:B------:R-:W-:-:S05]  /*11c0*/  LEA.HI.X R13, R29, R25, R26, 0x2, P0 ;  /* 0x000000191d0d7211 */ /* 0x000fca00000f141a */
[----:B------:R-:W2:Y:S04]  /*11d0*/  LDG.E.128.CONSTANT R20, desc[UR6][R12.64] ;  /* 0x000000060c147981 */ /* 0x000ea8000c1e9d00 */
[----:B------:R-:W3:Y:S04]  /*11e0*/  LDG.E.128.CONSTANT R16, desc[UR6][R12.64+0x1000] ;  /* 0x001000060c107981 */ /* 0x000ee8000c1e9d00 */
[----:B------:R-:W4:Y:S04]  /*11f0*/  LDG.E.128.CONSTANT R8, desc[UR6][R12.64+0x2000] ;  /* 0x002000060c087981 */ /* 0x000f28000c1e9d00 */
[----:B------:R-:W5:Y:S01]  /*1200*/  LDG.E.128.CONSTANT R12, desc[UR6][R12.64+0x3000] ;  /* 0x003000060c0c7981 */ /* 0x000f62000c1e9d00 */
[----:B0-----:R-:W-:-:S02]  /*1210*/  IMAD.MOV.U32 R0, RZ, RZ, R6 ;  /* 0x000000ffff007224 */ /* 0x001fc400078e0006 */
[----:B------:R-:W-:Y:S01]  /*1220*/  IMAD.MOV.U32 R3, RZ, RZ, R7 ;  /* 0x000000ffff037224 */ /* 0x000fe200078e0007 */
[----:B--2---:R-:W-:-:S04]  /*1230*/  IADD3 R21, PT, PT, R21, R20, R27 ;  /* 0x0000001415157210 */ /* 0x004fc80007ffe01b */
[----:B------:R-:W-:-:S04]  /*1240*/  IADD3 R21, PT, PT, R23, R22, R21 ;  /* 0x0000001617157210 */ /* 0x000fc80007ffe015 */
[----:B---3--:R-:W-:Y:S02]  /*1250*/  IADD3 R21, PT, PT, R17, R16, R21 ;  /* 0x0000001011157210 */ /* 0x008fe40007ffe015 */
[----:B------:R-:W-:Y:S02]  /*1260*/  IADD3 R16, P1, PT, -R29, R0, RZ ;  /* 0x000000001d107210 */ /* 0x000fe40007f3e1ff */
[----:B------:R-:W-:Y:S02]  /*1270*/  IADD3 R21, PT, PT, R19, R18, R21 ;  /* 0x0000001213157210 */ /* 0x000fe40007ffe015 */
[----:B------:R-:W-:Y:S02]  /*1280*/  ISETP.GE.U32.AND P0, PT, R16, 0x1000, PT ;  /* 0x000010001000780c */ /* 0x000fe40003f06070 */
[----:B----4-:R-:W-:Y:S01]  /*1290*/  IADD3 R21, PT, PT, R9, R8, R21 ;  /* 0x0000000809157210 */ /* 0x010fe20007ffe015 */
[----:B------:R-:W-:-:S03]  /*12a0*/  IMAD.X R8, R3, 0x1, ~R26, P1 ;  /* 0x0000000103087824 */ /* 0x000fc600008e0e1a */
[----:B------:R-:W-:Y:S02]  /*12b0*/  IADD3 R21, PT, PT, R11, R10, R21 ;  /* 0x0000000a0b157210 */ /* 0x000fe40007ffe015 */
[----:B------:R-:W-:Y:S02]  /*12c0*/  ISETP.GE.U32.AND.EX P0, PT, R8, RZ, PT, P0 ;  /* 0x000000ff0800720c */ /* 0x000fe40003f06100 */
[----:B-----5:R-:W-:-:S04]  /*12d0*/  IADD3 R21, PT, PT, R13, R12, R21 ;  /* 0x0000000c0d157210 */ /* 0x020fc80007ffe015 */
[----:B------:R-:W-:-:S07]  /*12e0*/  IADD3 R27, PT, PT, R15, R14, R21 ;  /* 0x0000000e0f1b7210 */ /* 0x000fce0007ffe015 */
[----:B------:R-:W-:Y:S05]  /*12f0*/  @!P0 BRA `(.L_x_132) ;  /* 0x0000000400d08947 */ /* 0x000fea0003800000 */
[----:B------:R-:W-:-:S05]  /*1300*/  IADD3 R29, P0, PT, R29, 0x1000, RZ ;  /* 0x000010001d1d7810 */ /* 0x000fca0007f1e0ff */
[----:B------:R-:W-:Y:S01]  /*1310*/  IMAD.X R26, RZ, RZ, R26, P0 ;  /* 0x000000ffff1a7224 */ /* 0x000fe200000e061a */
[----:B------:R-:W-:-:S04]  /*1320*/  ISETP.GT.U32.AND P0, PT, R29, R4, PT ;  /* 0x000000041d00720c */ /* 0x000fc80003f04070 */
[----:B------:R-:W-:-:S13]  /*1330*/  ISETP.GT.U32.AND.EX P0, PT, R26, R5, PT, P0 ;  /* 0x000000051a00720c */ /* 0x000fda0003f04100 */
[----:B------:R-:W-:Y:S05]  /*1340*/  @!P0 BRA `(.L_x_133) ;  /* 0xfffffffc00988947 */ /* 0x000fea000383ffff */
.L_x_131:
[----:B------:R-:W-:-:S04]  /*1350*/  ISETP.GE.U32.AND P0, PT, R29, R0, PT ;  /* 0x000000001d00720c */ /* 0x000fc80003f06070 */
[----:B------:R-:W-:-:S13]  /*1360*/  ISETP.GE.U32.AND.EX P0, PT, R26, R3, PT, P0 ;  /* 0x000000031a00720c */ /* 0x000fda0003f06100 */
[----:B------:R-:W-:Y:S05]  /*1370*/  @P0 BRA `(.L_x_132) ;  /* 0x0000000400b00947 */ /* 0x000fea0003800000 */
[----:B------:R-:W-:Y:S01]  /*1380*/  IMAD.IADD R3, R0, 0x1, -R29 ;  /* 0x0000000100037824 */ /* 0x000fe200078e0a1d */
[----:B------:R-:W-:Y:S04]  /*1390*/  BSSY.RECONVERGENT B1, `(.L_x_132) ;  /* 0x000006a000017945 */ /* 0x000fe80003800200 */
[----:B------:R-:W-:-:S13]  /*13a0*/  ISETP.GE.AND P0, PT, R2, R3, PT ;  /* 0x000000030200720c */ /* 0x000fda0003f06270 */
[----:B------:R-:W-:Y:S05]  /*13b0*/  @P0 BRA `(.L_x_134) ;  /* 0x00000004009c0947 */ /* 0x000fea0003800000 */
[----:B------:R-:W-:Y:S01]  /*13c0*/  LOP3.LUT R4, RZ, R2, RZ, 0x33, !PT ;  /* 0x00000002ff047212 */ /* 0x000fe200078e33ff */
[----:B------:R-:W-:Y:S03]  /*13d0*/  BSSY.RECONVERGENT B2, `(.L_x_135) ;  /* 0x000001a000027945 */ /* 0x000fe60003800200 */
[----:B------:R-:W-:-:S04]  /*13e0*/  IADD3 R4, PT, PT, -R29, R0, R4 ;  /* 0x000000001d047210 */ /* 0x000fc80007ffe104 */
[C---:B------:R-:W-:Y:S02]  /*13f0*/  LOP3.LUT R0, R4.reuse, 0x300, RZ, 0xc0, !PT ;  /* 0x0000030004007812 */ /* 0x040fe400078ec0ff */
[----:B------:R-:W-:Y:S02]  /*1400*/  ISETP.GE.U32.AND P1, PT, R4, 0x300, PT ;  /* 0x000003000400780c */ /* 0x000fe40003f26070 */
[----:B------:R-:W-:Y:S01]  /*1410*/  ISETP.NE.AND P0, PT, R0, 0x300, PT ;  /* 0x000003000000780c */ /* 0x000fe20003f05270 */
[----:B------:R-:W-:-:S12]  /*1420*/  IMAD.MOV.U32 R0, RZ, RZ, R2 ;  /* 0x000000ffff007224 */ /* 0x000fd800078e0002 */
[----:B------:R-:W-:Y:S05]  /*1430*/  @!P0 BRA `(.L_x_136) ;  /* 0x00000000004c8947 */ /* 0x000fea0003800000 */
[----:B------:R-:W0:Y:S01]  /*1440*/  LDCU.64 UR4, c[0x0][0x380] ;  /* 0x00007000ff0477ac */ /* 0x000e220008000a00 */
[----:B------:R-:W-:Y:S02]  /*1450*/  IADD3 R8, P0, PT, R2, R29, RZ ;  /* 0x0000001d02087210 */ /* 0x000fe40007f1e0ff */
[----:B------:R-:W-:-:S03]  /*1460*/  LEA.HI R0, R4, 0x1, RZ, 0x18 ;  /* 0x0000000104007811 */ /* 0x000fc600078fc0ff */
[----:B------:R-:W-:Y:S01]  /*1470*/  IMAD.X R5, RZ, RZ, R26, P0 ;  /* 0x000000ffff057224 */ /* 0x000fe200000e061a */
[----:B------:R-:W-:Y:S01]  /*1480*/  LOP3.LUT R4, R0, 0x3, RZ, 0xc0, !PT ;  /* 0x0000000300047812 */ /* 0x000fe200078ec0ff */
[----:B------:R-:W-:-:S04]  /*1490*/  IMAD.MOV.U32 R0, RZ, RZ, R2 ;  /* 0x000000ffff007224 */ /* 0x000fc800078e0002 */
[----:B------:R-:W-:Y:S01]  /*14a0*/  IMAD.MOV R6, RZ, RZ, -R4 ;  /* 0x000000ffff067224 */ /* 0x000fe200078e0a04 */
[----:B0-----:R-:W-:-:S04]  /*14b0*/  LEA R7, P2, R8, UR4, 0x2 ;  /* 0x0000000408077c11 */ /* 0x001fc8000f8410ff */
[----:B------:R-:W-:-:S09]  /*14c0*/  LEA.HI.X R8, R8, UR5, R5, 0x2, P2 ;  /* 0x0000000508087c11 */ /* 0x000fd200090f1405 */
.L_x_137:
        /* <DEDUP_REMOVED lines=10> */
.L_x_136:
[----:B------:R-:W-:Y:S05]  /*1570*/  BSYNC.RECONVERGENT B2 ;  /* 0x0000000000027941 */ /* 0x000fea0003800200 */
.L_x_135:
[----:B------:R-:W-:Y:S05]  /*1580*/  @!P1 BRA `(.L_x_134) ;  /* 0x0000000400289947 */ /* 0x000fea0003800000 */
[----:B------:R-:W0:Y:S01]  /*1590*/  LDCU.64 UR4, c[0x0][0x380] ;  /* 0x00007000ff0477ac */ /* 0x000e220008000a00 */
[----:B------:R-:W-:Y:S01]  /*15a0*/  IMAD.IADD R5, R3, 0x1, -R0 ;  /* 0x0000000103057824 */ /* 0x000fe200078e0a00 */
[----:B------:R-:W-:Y:S01]  /*15b0*/  IADD3 R29, P0, PT, R0, R29, RZ ;  /* 0x0000001d001d7210 */ /* 0x000fe20007f1e0ff */
[----:B------:R-:W-:Y:S03]  /*15c0*/  BSSY.RECONVERGENT B2, `(.L_x_138) ;  /* 0x0000027000027945 */ /* 0x000fe60003800200 */
[----:B------:R-:W-:Y:S01]  /*15d0*/  ISETP.GT.AND P1, PT, R5, 0xc00, PT ;  /* 0x00000c000500780c */ /* 0x000fe20003f24270 */
[----:B------:R-:W-:Y:S01]  /*15e0*/  IMAD.X R26, RZ, RZ, R26, P0 ;  /* 0x000000ffff1a7224 */ /* 0x000fe200000e061a */
[----:B0-----:R-:W-:-:S04]  /*15f0*/  LEA R4, P0, R29, UR4, 0x2 ;  /* 0x000000041d047c11 */ /* 0x001fc8000f8010ff */
[----:B------:R-:W-:Y:S02]  /*1600*/  LEA.HI.X R5, R29, UR5, R26, 0x2, P0 ;  /* 0x000000051d057c11 */ /* 0x000fe400080f141a */
[----:B------:R-:W-:-:S05]  /*1610*/  PLOP3.LUT P0, PT, PT, PT, PT, 0x80, 0x8 ;  /* 0x000000000008781c */ /* 0x000fca0003f0f070 */
[----:B------:R-:W-:Y:S08]  /*1620*/  @!P1 BRA `(.L_x_139) ;  /* 0x0000000000809947 */ /* 0x000ff00003800000 */
[----:B------:R-:W-:Y:S01]  /*1630*/  PLOP3.LUT P0, PT, PT, PT, PT, 0x8, 0x80 ;  /* 0x000000000080781c */ /* 0x000fe20003f0e170 */
[----:B------:R-:W-:-:S12]  /*1640*/  VIADD R7, R3, 0xfffff400 ;  /* 0xfffff40003077836 */ /* 0x000fd80000000000 */
.L_x_140:
        /* <DEDUP_REMOVED lines=30> */
.L_x_139:
[----:B------:R-:W-:Y:S05]  /*1830*/  BSYNC.RECONVERGENT B2 ;  /* 0x0000000000027941 */ /* 0x000fea0003800200 */
.L_x_138:
        /* <DEDUP_REMOVED lines=22> */
.L_x_142:
[----:B------:R-:W-:Y:S05]  /*19a0*/  BSYNC.RECONVERGENT B2 ;  /* 0x0000000000027941 */ /* 0x000fea0003800200 */
.L_x_141:
        /* <DEDUP_REMOVED lines=8> */
.L_x_134:
[----:B------:R-:W-:Y:S05]  /*1a30*/  BSYNC.RECONVERGENT B1 ;  /* 0x0000000000017941 */ /* 0x000fea0003800200 */
.L_x_132:
[----:B------:R-:W0:Y:S01]  /*1a40*/  S2R R8, SR_LANEID ;  /* 0x0000000000087919 */ /* 0x000e220000000000 */
[----:B------:R-:W-:Y:S01]  /*1a50*/  ISETP.NE.AND P4, PT, R2, RZ, PT ;  /* 0x000000ff0200720c */ /* 0x000fe20003f85270 */
        /* <DEDUP_REMOVED lines=39> */
[----:B---3--:R-:W-:Y:S01]  /*1cd0*/  IMAD.IADD R5, R0, 0x1, R3 ;  /* 0x0000000100057824 */ /* 0x008fe200078e0203 */
[----:B------:R-:W-:Y:S06]  /*1ce0*/  BRA `(.L_x_130) ;  /* 0x0000001c00447947 */ /* 0x000fec0003800000 */
.L_x_115:
        /* <DEDUP_REMOVED lines=13> */
.L_x_145:
[----:B------:R-:W-:Y:S05]  /*1dc0*/  BSYNC.RECONVERGENT B1 ;  /* 0x0000000000017941 */ /* 0x000fea0003800200 */
.L_x_144:
        /* <DEDUP_REMOVED lines=16> */
.L_x_150:
        /* <DEDUP_REMOVED lines=9> */
.L_x_149:
[----:B------:R-:W-:Y:S05]  /*1f60*/  BSYNC.RECONVERGENT B2 ;  /* 0x0000000000027941 */ /* 0x000fea0003800200 */
.L_x_148:
        /* <DEDUP_REMOVED lines=8> */
.L_x_153:
        /* <DEDUP_REMOVED lines=35> */
.L_x_152:
[----:B------:R-:W-:Y:S05]  /*2220*/  BSYNC.RECONVERGENT B2 ;  /* 0x0000000000027941 */ /* 0x000fea0003800200 */
.L_x_151:
        /* <DEDUP_REMOVED lines=22> */
.L_x_155:
[----:B------:R-:W-:Y:S05]  /*2390*/  BSYNC.RECONVERGENT B2 ;  /* 0x0000000000027941 */ /* 0x000fea0003800200 */
.L_x_154:
        /* <DEDUP_REMOVED lines=10> */
.L_x_147:
[----:B------:R-:W-:Y:S05]  /*2440*/  BSYNC.RECONVERGENT B1 ;  /* 0x0000000000017941 */ /* 0x000fea0003800200 */
.L_x_146:
        /* <DEDUP_REMOVED lines=46> */
.L_x_156:
        /* <DEDUP_REMOVED lines=57> */
[----:B------:R-:W0:Y:S04]  /*2ac0*/  LDS.128 R8, [UR4+0x10] ;  /* 0x00001004ff087984 */ /* 0x000e280008000c00 */
[----:B------:R-:W2:Y:S04]  /*2ad0*/  LDS R2, [UR4+0xc] ;  /* 0x00000c04ff027984 */ /* 0x000ea80008000800 */
[----:B-1----:R-:W1:Y:S01]  /*2ae0*/  LDS.64 R6, [UR4+0x20] ;  /* 0x00002004ff067984 */ /* 0x002e620008000a00 */
[----:B0-----:R-:W-:Y:S02]  /*2af0*/  SEL R8, R8, RZ, P3 ;  /* 0x000000ff08087207 */ /* 0x001fe40001800000 */
[----:B------:R-:W-:-:S02]  /*2b00*/  ISETP.GT.U32.AND P3, PT, R0, 0xe0, PT ;  /* 0x000000e00000780c */ /* 0x000fc40003f64070 */
[----:B--2---:R-:W-:Y:S02]  /*2b10*/  SEL R2, R2, RZ, P6 ;  /* 0x000000ff02027207 */ /* 0x004fe40003000000 */
[----:B------:R-:W-:Y:S02]  /*2b20*/  SEL R9, R9, RZ, P5 ;  /* 0x000000ff09097207 */ /* 0x000fe40002800000 */
[----:B------:R-:W-:Y:S02]  /*2b30*/  IADD3 R2, PT, PT, R8, R2, R5 ;  /* 0x0000000208027210 */ /* 0x000fe40007ffe005 */
[----:B------:R-:W-:Y:S02]  /*2b40*/  SEL R10, R10, RZ, P2 ;  /* 0x000000ff0a0a7207 */ /* 0x000fe40001000000 */
[----:B------:R-:W-:Y:S02]  /*2b50*/  ISETP.GT.U32.AND.EX P3, PT, R3, RZ, PT, P3 ;  /* 0x000000ff0300720c */ /* 0x000fe40003f64130 */
[----:B------:R-:W-:-:S02]  /*2b60*/  SEL R11, R11, RZ, P1 ;  /* 0x000000ff0b0b7207 */ /* 0x000fc40000800000 */
[----:B------:R-:W-:Y:S02]  /*2b70*/  IADD3 R2, PT, PT, R10, R2, R9 ;  /* 0x000000020a027210 */ /* 0x000fe40007ffe009 */
[----:B-1----:R-:W-:Y:S02]  /*2b80*/  SEL R6, R6, RZ, P0 ;  /* 0x000000ff06067207 */ /* 0x002fe40000000000 */
[----:B------:R-:W-:Y:S02]  /*2b90*/  SEL R7, R7, RZ, P3 ;  /* 0x000000ff07077207 */ /* 0x000fe40001800000 */
[----:B------:R-:W-:-:S05]  /*2ba0*/  IADD3 R2, PT, PT, R6, R2, R11 ;  /* 0x0000000206027210 */ /* 0x000fca0007ffe00b */
[----:B------:R-:W-:Y:S01]  /*2bb0*/  IMAD.IADD R5, R2, 0x1, R7 ;  /* 0x0000000102057824 */ /* 0x000fe200078e0207 */
[----:B------:R-:W-:Y:S06]  /*2bc0*/  BRA `(.L_x_130) ;  /* 0x0000000c008c7947 */ /* 0x000fec0003800000 */
.L_x_143:
        /* <DEDUP_REMOVED lines=21> */
[----:B------:R-:W-:-:S03]  /*2d20*/  IMAD.MOV.U32 R11, RZ, RZ, 0x1000 ;  /* 0x00001000ff0b7424 */ /* 0x000fc600078e00ff */
[----:B----4-:R-:W-:Y:S01]  /*2d30*/  IADD3 R2, PT, PT, R13, R10, R2 ;  /* 0x0000000a0d027210 */ /* 0x010fe20007ffe002 */
[----:B------:R-:W-:-:S03]  /*2d40*/  IMAD.MOV.U32 R10, RZ, RZ, RZ ;  /* 0x000000ffff0a7224 */ /* 0x000fc600078e00ff */
[----:B-----5:R-:W-:Y:S02]  /*2d50*/  IADD3 R2, PT, PT, R15, R12, R2 ;  /* 0x0000000c0f027210 */ /* 0x020fe40007ffe002 */
[----:B------:R-:W-:-:S04]  /*2d60*/  IADD3 R12, P1, PT, R0, -0x1000, RZ ;  /* 0xfffff000000c7810 */ /* 0x000fc80007f3e0ff */
[----:B------:R-:W-:Y:S02]  /*2d70*/  ISETP.GE.U32.AND P0, PT, R12, 0x1000, PT ;  /* 0x000010000c00780c */ /* 0x000fe40003f06070 */
[----:B------:R-:W-:Y:S02]  /*2d80*/  IADD3.X R13, PT, PT, R3, -0x1, RZ, P1, !PT ;  /* 0xffffffff030d7810 */ /* 0x000fe40000ffe4ff */
[----:B------:R-:W-:Y:S02]  /*2d90*/  IADD3 R2, PT, PT, R17, R14, R2 ;  /* 0x0000000e11027210 */ /* 0x000fe40007ffe002 */
[----:B------:R-:W-:Y:S02]  /*2da0*/  ISETP.GE.U32.AND.EX P0, PT, R13, RZ, PT, P0 ;  /* 0x000000ff0d00720c */ /* 0x000fe40003f06100 */
[----:B------:R-:W-:-:S04]  /*2db0*/  IADD3 R2, PT, PT, R19, R16, R2 ;  /* 0x0000001013027210 */ /* 0x000fc80007ffe002 */
[----:B------:R-:W-:-:S05]  /*2dc0*/  IADD3 R2, PT, PT, R21, R18, R2 ;  /* 0x0000001215027210 */ /* 0x000fca0007ffe002 */
[----:B------:R-:W-:Y:S02]  /*2dd0*/  IMAD.IADD R9, R9, 0x1, R2 ;  /* 0x0000000109097824 */ /* 0x000fe400078e0202 */
[----:B------:R-:W-:Y:S05]  /*2de0*/  @!P0 BRA `(.L_x_157) ;  /* 0x0000000000a08947 */ /* 0x000fea0003800000 */
[----:B------:R-:W0:Y:S01]  /*2df0*/  LDC.64 R2, c[0x0][0x390] ;  /* 0x0000e400ff027b82 */ /* 0x000e220000000a00 */
[----:B------:R-:W-:Y:S02]  /*2e00*/  IMAD.MOV.U32 R11, RZ, RZ, 0x1000 ;  /* 0x00001000ff0b7424 */ /* 0x000fe400078e00ff */
[----:B------:R-:W-:-:S07]  /*2e10*/  IMAD.MOV.U32 R10, RZ, RZ, RZ ;  /* 0x000000ffff0a7224 */ /* 0x000fce00078e00ff */
.L_x_159:
[----:B------:R-:W-:-:S04]  /*2e20*/  LEA R6, P0, R11, R4, 0x2 ;  /* 0x000000040b067211 */ /* 0x000fc800078010ff */
[----:B------:R-:W-:-:S05]  /*2e30*/  LEA.HI.X R7, R11, R5, R10, 0x2, P0 ;  /* 0x000000050b077211 */ /* 0x000fca00000f140a */
        /* <DEDUP_REMOVED lines=17> */
[----:B---3--:R-:W-:-:S04]  /*2f50*/  IADD3 R24, PT, PT, R28, R27, R24 ;  /* 0x0000001b1c187210 */ /* 0x008fc80007ffe018 */
[----:B----4-:R-:W-:Y:S01]  /*2f60*/  IADD3 R24, PT, PT, R0, R25, R24 ;  /* 0x0000001900187210 */ /* 0x010fe20007ffe018 */
[----:B0-----:R-:W-:-:S05]  /*2f70*/  IMAD.MOV.U32 R0, RZ, RZ, R2 ;  /* 0x000000ffff007224 */ /* 0x001fca00078e0002 */
[----:B------:R-:W-:Y:S02]  /*2f80*/  IADD3 R9, P1, PT, -R11, R0, RZ ;  /* 0x000000000b097210 */ /* 0x000fe40007f3e1ff */
[----:B-----5:R-:W-:Y:S02]  /*2f90*/  IADD3 R21, PT, PT, R22, R21, R24 ;  /* 0x0000001516157210 */ /* 0x020fe40007ffe018 */
[----:B------:R-:W-:Y:S01]  /*2fa0*/  ISETP.GE.U32.AND P0, PT, R9, 0x1000, PT ;  /* 0x000010000900780c */ /* 0x000fe20003f06070 */
[----:B------:R-:W-:-:S05]  /*2fb0*/  IMAD.X R9, R3, 0x1, ~R10, P1 ;  /* 0x0000000103097824 */ /* 0x000fca00008e0e0a */
[----:B------:R-:W-:Y:S02]  /*2fc0*/  ISETP.GE.U32.AND.EX P0, PT, R9, RZ, PT, P0 ;  /* 0x000000ff0900720c */ /* 0x000fe40003f06100 */
[----:B------:R-:W-:-:S04]  /*2fd0*/  IADD3 R14, PT, PT, R15, R14, R21 ;  /* 0x0000000e0f0e7210 */ /* 0x000fc80007ffe015 */
[----:B------:R-:W-:-:S04]  /*2fe0*/  IADD3 R14, PT, PT, R17, R16, R14 ;  /* 0x00000010110e7210 */ /* 0x000fc80007ffe00e */
[----:B------:R-:W-:-:S04]  /*2ff0*/  IADD3 R14, PT, PT, R19, R18, R14 ;  /* 0x00000012130e7210 */ /* 0x000fc80007ffe00e */
[----:B------:R-:W-:Y:S01]  /*3000*/  IADD3 R9, PT, PT, R23, R20, R14 ;  /* 0x0000001417097210 */ /* 0x000fe20007ffe00e */
[----:B------:R-:W-:Y:S06]  /*3010*/  @!P0 BRA `(.L_x_158) ;  /* 0x0000000400d08947 */ /* 0x000fec0003800000 */
[----:B------:R-:W-:-:S05]  /*3020*/  IADD3 R11, P0, PT, R11, 0x1000, RZ ;  /* 0x000010000b0b7810 */ /* 0x000fca0007f1e0ff */
[----:B------:R-:W-:Y:S01]  /*3030*/  IMAD.X R10, RZ, RZ, R10, P0 ;  /* 0x000000ffff0a7224 */ /* 0x000fe200000e060a */
[----:B------:R-:W-:-:S04]  /*3040*/  ISETP.GT.U32.AND P0, PT, R11, R12, PT ;  /* 0x0000000c0b00720c */ /* 0x000fc80003f04070 */
[----:B------:R-:W-:-:S13]  /*3050*/  ISETP.GT.U32.AND.EX P0, PT, R10, R13, PT, P0 ;  /* 0x0000000d0a00720c */ /* 0x000fda0003f04100 */
[----:B------:R-:W-:Y:S05]  /*3060*/  @!P0 BRA `(.L_x_159) ;  /* 0xfffffffc006c8947 */ /* 0x000fea000383ffff */
.L_x_157:
        /* <DEDUP_REMOVED lines=20> */
[----:B------:R-:W-:Y:S01]  /*31b0*/  IMAD.MOV.U32 R0, RZ, RZ, R8 ;  /* 0x000000ffff007224 */ /* 0x000fe200078e0008 */
[----:B0-----:R-:W-:-:S04]  /*31c0*/  LEA R6, P2, R7, UR4, 0x2 ;  /* 0x0000000407067c11 */ /* 0x001fc8000f8410ff */
[----:B------:R-:W-:Y:S01]  /*31d0*/  LEA.HI.X R7, R7, UR5, R4, 0x2, P2 ;  /* 0x0000000507077c11 */ /* 0x000fe200090f1404 */
[----:B------:R-:W-:-:S08]  /*31e0*/  IMAD.MOV R4, RZ, RZ, -R2 ;  /* 0x000000ffff047224 */ /* 0x000fd000078e0a02 */
.L_x_163:
        /* <DEDUP_REMOVED lines=10> */
.L_x_162:
[----:B------:R-:W-:Y:S05]  /*3290*/  BSYNC.RECONVERGENT B2 ;  /* 0x0000000000027941 */ /* 0x000fea0003800200 */
.L_x_161:
        /* <DEDUP_REMOVED lines=13> */
.L_x_166:
        /* <DEDUP_REMOVED lines=30> */
.L_x_165:
[----:B------:R-:W-:Y:S05]  /*3550*/  BSYNC.RECONVERGENT B2 ;  /* 0x0000000000027941 */ /* 0x000fea0003800200 */
.L_x_164:
        /* <DEDUP_REMOVED lines=22> */
.L_x_168:
[----:B------:R-:W-:Y:S05]  /*36c0*/  BSYNC.RECONVERGENT B2 ;  /* 0x0000000000027941 */ /* 0x000fea0003800200 */
.L_x_167:
        /* <DEDUP_REMOVED lines=8> */
.L_x_160:
[----:B------:R-:W-:Y:S05]  /*3750*/  BSYNC.RECONVERGENT B1 ;  /* 0x0000000000017941 */ /* 0x000fea0003800200 */
.L_x_158:
[----:B------:R-:W0:Y:S01]  /*3760*/  S2R R7, SR_LANEID ;  /* 0x0000000000077919 */ /* 0x000e220000000000 */
[----:B------:R-:W-:Y:S01]  /*3770*/  ISETP.NE.AND P4, PT, R8, RZ, PT ;  /* 0x000000ff0800720c */ /* 0x000fe20003f85270 */
[----:B------:R-:W1:Y:S01]  /*3780*/  SHFL.DOWN PT, R0, R9, 0x1, 0x1f ;  /* 0x08201f0009007f89 */ /* 0x000e6200000e0000 */
[C---:B0-----:R-:W-:Y:S02]  /*3790*/  ISETP.GT.AND P0, PT, R7.reuse, 0x1e, PT ;  /* 0x0000001e0700780c */ /* 0x041fe40003f04270 */
[C---:B------:R-:W-:Y:S02]  /*37a0*/  ISETP.NE.AND P1, PT, R7.reuse, RZ, PT ;  /* 0x000000ff0700720c */ /* 0x040fe40003f25270 */
[----:B-1----:R-:W-:Y:S02]  /*37b0*/  SEL R0, R0, RZ, !P0 ;  /* 0x000000ff00007207 */ /* 0x002fe40004000000 */
        /* <DEDUP_REMOVED lines=9> */
[----:B------:R-:W-:-:S03]  /*3850*/  ISETP.GT.AND P0, PT, R7, 0x17, PT ;  /* 0x000000170700780c */ /* 0x000fc60003f04270 */
[----:B------:R-:W-:Y:S01]  /*3860*/  IMAD.IADD R2, R3, 0x1, R2 ;  /* 0x0000000103027824 */ /* 0x000fe200078e0202 */
[----:B------:R-:W-:-:S04]  /*3870*/  @!P1 SHF.R.U32.HI R3, RZ, 0x3, R8 ;  /* 0x00000003ff039819 */ /* 0x000fc80000011608 */
[----:B------:R-:W0:Y:S01]  /*3880*/  SHFL.DOWN PT, R4, R2, 0x8, 0x1f ;  /* 0x09001f0002047f89 */ /* 0x000e2200000e0000 */
[----:B------:R-:W-:Y:S02]  /*3890*/  @!P1 LOP3.LUT R3, R3, 0x7c, RZ, 0xc0, !PT ;  /* 0x0000007c03039812 */ /* 0x000fe400078ec0ff */
[----:B0-----:R-:W-:Y:S02]  /*38a0*/  SEL R5, R4, RZ, !P0 ;  /* 0x000000ff04057207 */ /* 0x001fe40004000000 */
[----:B------:R-:W-:-:S03]  /*38b0*/  ISETP.GT.AND P0, PT, R7, 0xf, PT ;  /* 0x0000000f0700780c */ /* 0x000fc60003f04270 */
[----:B------:R-:W-:Y:S01]  /*38c0*/  IMAD.IADD R0, R2, 0x1, R5 ;  /* 0x0000000102007824 */ /* 0x000fe200078e0205 */
[----:B------:R-:W-:-:S04]  /*38d0*/  @!P1 MOV R5, 0x400 ;  /* 0x0000040000059802 */ /* 0x000fc80000000f00 */
[----:B------:R-:W0:Y:S01]  /*38e0*/  SHFL.DOWN PT, R4, R0, 0x10, 0x1f ;  /* 0x0a001f0000047f89 */ /* 0x000e2200000e0000 */
[----:B-1----:R-:W-:-:S05]  /*38f0*/  @!P1 LEA R6, R6, R5, 0x18 ;  /* 0x0000000506069211 */ /* 0x002fca00078ec0ff */
[----:B------:R-:W-:Y:S01]  /*3900*/  @!P1 IMAD.IADD R6, R3, 0x1, R6 ;  /* 0x0000000103069824 */ /* 0x000fe200078e0206 */
        /* <DEDUP_REMOVED lines=15> */
.L_x_130:
[----:B------:R-:W-:Y:S05]  /*3a00*/  BSYNC.RECONVERGENT B0 ;  /* 0x0000000000007941 */ /* 0x000fea0003800200 */
.L_x_114:
[----:B------:R-:W-:Y:S05]  /*3a10*/  @P4 EXIT ;  /* 0x000000000000494d */ /* 0x000fea0003800000 */
[----:B------:R-:W5:Y:S01]  /*3a20*/  LDC.64 R2, c[0x0][0x388] ;  /* 0x0000e200ff027b82 */ /* 0x000f620000000a00 */
[----:B------:R-:W0:Y:S02]  /*3a30*/  LDCU UR4, c[0x0][0x39c] ;  /* 0x00007380ff0477ac */ /* 0x000e240008000800 */
[----:B01234-:R-:W-:-:S05]  /*3a40*/  VIADD R5, R5, UR4 ;  /* 0x0000000405057c36 */ /* 0x01ffca0008000000 */
[----:B-----5:R-:W-:Y:S01]  /*3a50*/  STG.E desc[UR6][R2.64], R5 ;  /* 0x0000000502007986 */ /* 0x020fe2000c101906 */
[----:B------:R-:W-:Y:S05]  /*3a60*/  EXIT ;  /* 0x000000000000794d */ /* 0x000fea0003800000 */
.L_x_169:
        /* <DEDUP_REMOVED lines=9> */
.L_x_362:


//--------------------- .text._ZN3cub18CUB_300001_SM_10006detail6reduce28DeviceReduceSingleTileKernelINS2_10policy_hubIijN4cuda3std3__44plusIiEEE10Policy1000EPiSC_iS9_iiNS7_10__identityEEEvT0_T1_T2_T3_T4_T6_ --------------------------
	.section	.text._ZN3cub18CUB_300001_SM_10006detail6reduce28DeviceReduceSingleTileKernelINS2_10policy_hubIijN4cuda3std3__44plusIiEEE10Policy1000EPiSC_iS9_iiNS7_10__identityEEEvT0_T1_T2_T3_T4_T6_,"ax",@progbits
	.align	128
        .global         _ZN3cub18CUB_300001_SM_10006detail6reduce28DeviceReduceSingleTileKernelINS2_10policy_hubIijN4cuda3std3__44plusIiEEE10Policy1000EPiSC_iS9_iiNS7_10__identityEEEvT0_T1_T2_T3_T4_T6_
        .type           _ZN3cub18CUB_300001_SM_10006detail6reduce28DeviceReduceSingleTileKernelINS2_10policy_hubIijN4cuda3std3__44plusIiEEE10Policy1000EPiSC_iS9_iiNS7_10__identityEEEvT0_T1_T2_T3_T4_T6_,@function
        .size           _ZN3cub18CUB_300001_SM_10006detail6reduce28DeviceReduceSingleTileKernelINS2_10policy_hubIijN4cuda3std3__44plusIiEEE10Policy1000EPiSC_iS9_iiNS7_10__identityEEEvT0_T1_T2_T3_T4_T6_,(.L_x_363 - _ZN3cub18CUB_300001_SM_10006detail6reduce28DeviceReduceSingleTileKernelINS2_10policy_hubIijN4cuda3std3__44plusIiEEE10Policy1000EPiSC_iS9_iiNS7_10__identityEEEvT0_T1_T2_T3_T4_T6_)
        .other          _ZN3cub18CUB_300001_SM_10006detail6reduce28DeviceReduceSingleTileKernelINS2_10policy_hubIijN4cuda3std3__44plusIiEEE10Policy1000EPiSC_iS9_iiNS7_10__identityEEEvT0_T1_T2_T3_T4_T6_,@"STO_CUDA_ENTRY STV_DEFAULT"
_ZN3cub18CUB_300001_SM_10006detail6reduce28DeviceReduceSingleTileKernelINS2_10policy_hubIijN4cuda3std3__44plusIiEEE10Policy1000EPiSC_iS9_iiNS7_10__identityEEEvT0_T1_T2_T3_T4_T6_:
.text._ZN3cub18CUB_300001_SM_10006detail6reduce28DeviceReduceSingleTileKernelINS2_10policy_hubIijN4cuda3std3__44plusIiEEE10Policy1000EPiSC_iS9_iiNS7_10__identityEEEvT0_T1_T2_T3_T4_T6_:
        /* <DEDUP_REMOVED lines=13> */
.L_x_170:
        /* <DEDUP_REMOVED lines=16> */
.L_x_175:
[----:B------:R-:W-:Y:S05]  /*01d0*/  BSYNC.RECONVERGENT B1 ;  /* 0x0000000000017941 */ /* 0x000fea0003800200 */
.L_x_174:
        /* <DEDUP_REMOVED lines=16> */
.L_x_180:
        /* <DEDUP_REMOVED lines=9> */
.L_x_179:
[----:B------:R-:W-:Y:S05]  /*0370*/  BSYNC.RECONVERGENT B2 ;  /* 0x0000000000027941 */ /* 0x000fea0003800200 */
.L_x_178:
        /* <DEDUP_REMOVED lines=8> */
.L_x_183:
        /* <DEDUP_REMOVED lines=35> */
.L_x_182:
[----:B------:R-:W-:Y:S05]  /*0630*/  BSYNC.RECONVERGENT B2 ;  /* 0x0000000000027941 */ /* 0x000fea0003800200 */
.L_x_181:
        /* <DEDUP_REMOVED lines=22> */
.L_x_185:
[----:B------:R-:W-:Y:S05]  /*07a0*/  BSYNC.RECONVERGENT B2 ;  /* 0x0000000000027941 */ /* 0x000fea0003800200 */
.L_x_184:
        /* <DEDUP_REMOVED lines=10> */
.L_x_177:
[----:B------:R-:W-:Y:S05]  /*0850*/  BSYNC.RECONVERGENT B1 ;  /* 0x0000000000017941 */ /* 0x000fea0003800200 */
.L_x_176:
        /* <DEDUP_REMOVED lines=45> */
.L_x_186:
        /* <DEDUP_REMOVED lines=67> */
.L_x_173:
        /* <DEDUP_REMOVED lines=22> */
.L_x_190:
        /* <DEDUP_REMOVED lines=20> */
.L_x_188:
        /* <DEDUP_REMOVED lines=20> */
.L_x_194:
        /* <DEDUP_REMOVED lines=8> */
.L_x_193:
[----:B------:R-:W-:Y:S05]  /*13c0*/  BSYNC.RECONVERGENT B2 ;  /* 0x0000000000027941 */ /* 0x000fea0003800200 */
.L_x_192:
        /* <DEDUP_REMOVED lines=16> */
.L_x_197:
        /* <DEDUP_REMOVED lines=39> */
.L_x_196:
[----:B------:R-:W-:Y:S05]  /*1740*/  BSYNC.RECONVERGENT B2 ;  /* 0x0000000000027941 */ /* 0x000fea0003800200 */
.L_x_195:
        /* <DEDUP_REMOVED lines=27> */
.L_x_199:
[----:B------:R-:W-:Y:S05]  /*1900*/  BSYNC.RECONVERGENT B2 ;  /* 0x0000000000027941 */ /* 0x000fea0003800200 */
.L_x_198:
        /* <DEDUP_REMOVED lines=10> */
.L_x_191:
[----:B------:R-:W-:Y:S05]  /*19b0*/  BSYNC.RECONVERGENT B1 ;  /* 0x0000000000017941 */ /* 0x000fea0003800200 */
.L_x_189:
        /* <DEDUP_REMOVED lines=43> */
.L_x_172:
        /* <DEDUP_REMOVED lines=12> */
.L_x_202:
[----:B------:R-:W-:Y:S05]  /*1d30*/  BSYNC.RECONVERGENT B1 ;  /* 0x0000000000017941 */ /* 0x000fea0003800200 */
.L_x_201:
        /* <DEDUP_REMOVED lines=16> */
.L_x_207:
        /* <DEDUP_REMOVED lines=9> */
.L_x_206:
[----:B------:R-:W-:Y:S05]  /*1ed0*/  BSYNC.RECONVERGENT B2 ;  /* 0x0000000000027941 */ /* 0x000fea0003800200 */
.L_x_205:
        /* <DEDUP_REMOVED lines=8> */
.L_x_210:
        /* <DEDUP_REMOVED lines=35> */
.L_x_209:
[----:B------:R-:W-:Y:S05]  /*2190*/  BSYNC.RECONVERGENT B2 ;  /* 0x0000000000027941 */ /* 0x000fea0003800200 */
.L_x_208:
        /* <DEDUP_REMOVED lines=22> */
.L_x_212:
[----:B------:R-:W-:Y:S05]  /*2300*/  BSYNC.RECONVERGENT B2 ;  /* 0x0000000000027941 */ /* 0x000fea0003800200 */
.L_x_211:
        /* <DEDUP_REMOVED lines=10> */
.L_x_204:
[----:B------:R-:W-:Y:S05]  /*23b0*/  BSYNC.RECONVERGENT B1 ;  /* 0x0000000000017941 */ /* 0x000fea0003800200 */
.L_x_203:
        /* <DEDUP_REMOVED lines=45> */
.L_x_213:
        /* <DEDUP_REMOVED lines=67> */
.L_x_200:
        /* <DEDUP_REMOVED lines=33> */
.L_x_216:
        /* <DEDUP_REMOVED lines=32> */
.L_x_214:
        /* <DEDUP_REMOVED lines=20> */
.L_x_220:
        /* <DEDUP_REMOVED lines=8> */
.L_x_219:
[----:B------:R-:W-:Y:S05]  /*3090*/  BSYNC.RECONVERGENT B2 ;  /* 0x0000000000027941 */ /* 0x000fea0003800200 */
.L_x_218:
        /* <DEDUP_REMOVED lines=16> */
.L_x_223:
        /* <DEDUP_REMOVED lines=39> */
.L_x_222:
[----:B------:R-:W-:Y:S05]  /*3410*/  BSYNC.RECONVERGENT B2 ;  /* 0x0000000000027941 */ /* 0x000fea0003800200 */
.L_x_221:
        /* <DEDUP_REMOVED lines=27> */
.L_x_225:
[----:B------:R-:W-:Y:S05]  /*35d0*/  BSYNC.RECONVERGENT B2 ;  /* 0x0000000000027941 */ /* 0x000fea0003800200 */
.L_x_224:
        /* <DEDUP_REMOVED lines=10> */
.L_x_217:
[----:B------:R-:W-:Y:S05]  /*3680*/  BSYNC.RECONVERGENT B1 ;  /* 0x0000000000017941 */ /* 0x000fea0003800200 */
.L_x_215:
        /* <DEDUP_REMOVED lines=42> */
.L_x_187:
[----:B------:R-:W-:Y:S05]  /*3930*/  BSYNC.RECONVERGENT B0 ;  /* 0x0000000000007941 */ /* 0x000fea0003800200 */
.L_x_171:
[----:B------:R-:W-:Y:S05]  /*3940*/  @P0 EXIT ;  /* 0x000000000000094d */ /* 0x000fea0003800000 */
[----:B-1----:R-:W1:Y:S01]  /*3950*/  LDC.64 R4, c[0x0][0x388] ;  /* 0x0000e200ff047b82 */ /* 0x002e620000000a00 */
[----:B------:R-:W0:Y:S02]  /*3960*/  LDCU UR4, c[0x0][0x398] ;  /* 0x00007300ff0477ac */ /* 0x000e240008000800 */
[----:B0-234-:R-:W-:-:S05]  /*3970*/  VIADD R3, R3, UR4 ;  /* 0x0000000403037c36 */ /* 0x01dfca0008000000 */
[----:B-1----:R-:W-:Y:S01]  /*3980*/  STG.E desc[UR6][R4.64], R3 ;  /* 0x0000000304007986 */ /* 0x002fe2000c101906 */
[----:B------:R-:W-:Y:S05]  /*3990*/  EXIT ;  /* 0x000000000000794d */ /* 0x000fea0003800000 */
.L_x_226:
        /* <DEDUP_REMOVED lines=14> */
.L_x_363:


//--------------------- .text._ZN3cub18CUB_300001_SM_10006detail6reduce18DeviceReduceKernelINS2_10policy_hubIijN4cuda3std3__44plusIiEEE10Policy1000EPijS9_iNS7_10__identityEEEvT0_PT3_T1_NS0_13GridEvenShareISH_EET2_T4_ --------------------------
	.section	.text._ZN3cub18CUB_300001_SM_10006detail6reduce18DeviceReduceKernelINS2_10policy_hubIijN4cuda3std3__44plusIiEEE10Policy1000EPijS9_iNS7_10__identityEEEvT0_PT3_T1_NS0_13GridEvenShareISH_EET2_T4_,"ax",@progbits
	.align	128
        .global         _ZN3cub18CUB_300001_SM_10006detail6reduce18DeviceReduceKernelINS2_10policy_hubIijN4cuda3std3__44plusIiEEE10Policy1000EPijS9_iNS7_10__identityEEEvT0_PT3_T1_NS0_13GridEvenShareISH_EET2_T4_
        .type           _ZN3cub18CUB_300001_SM_10006detail6reduce18DeviceReduceKernelINS2_10policy_hubIijN4cuda3std3__44plusIiEEE10Policy1000EPijS9_iNS7_10__identityEEEvT0_PT3_T1_NS0_13GridEvenShareISH_EET2_T4_,@function
        .size           _ZN3cub18CUB_300001_SM_10006detail6reduce18DeviceReduceKernelINS2_10policy_hubIijN4cuda3std3__44plusIiEEE10Policy1000EPijS9_iNS7_10__identityEEEvT0_PT3_T1_NS0_13GridEvenShareISH_EET2_T4_,(.L_x_364 - _ZN3cub18CUB_300001_SM_10006detail6reduce18DeviceReduceKernelINS2_10policy_hubIijN4cuda3std3__44plusIiEEE10Policy1000EPijS9_iNS7_10__identityEEEvT0_PT3_T1_NS0_13GridEvenShareISH_EET2_T4_)
        .other          _ZN3cub18CUB_300001_SM_10006detail6reduce18DeviceReduceKernelINS2_10policy_hubIijN4cuda3std3__44plusIiEEE10Policy1000EPijS9_iNS7_10__identityEEEvT0_PT3_T1_NS0_13GridEvenShareISH_EET2_T4_,@"STO_CUDA_ENTRY STV_DEFAULT"
_ZN3cub18CUB_300001_SM_10006detail6reduce18DeviceReduceKernelINS2_10policy_hubIijN4cuda3std3__44plusIiEEE10Policy1000EPijS9_iNS7_10__identityEEEvT0_PT3_T1_NS0_13GridEvenShareISH_EET2_T4_:
.text._ZN3cub18CUB_300001_SM_10006detail6reduce18DeviceReduceKernelINS2_10policy_hubIijN4cuda3std3__44plusIiEEE10Policy1000EPijS9_iNS7_10__identityEEEvT0_PT3_T1_NS0_13GridEvenShareISH_EET2_T4_:
[----:B------:R-:W-:Y:S01]  /*0000*/  LDC R1, c[0x0][0x37c] ;  /* 0x0000df00ff017b82 */ /* 0x000fe20000000800 */
[----:B------:R-:W0:Y:S01]  /*0010*/  S2R R0, SR_CTAID.X ;  /* 0x0000000000007919 */ /* 0x000e220000002500 */
[----:B------:R-:W1:Y:S01]  /*0020*/  LDCU UR4, c[0x0][0x380] ;  /* 0x00007000ff0477ac */ /* 0x000e620008000800 */
[----:B------:R-:W-:Y:S01]  /*0030*/  BSSY.RECONVERGENT B0, `(.L_x_227) ;  /* 0x00002ac000007945 */ /* 0x000fe20003800200 */
[----:B------:R-:W2:Y:S01]  /*0040*/  LDCU UR5, c[0x0][0x3ac] ;  /* 0x00007580ff0577ac */ /* 0x000ea20008000800 */
[----:B------:R-:W3:Y:S01]  /*0050*/  LDCU.64 UR8, c[0x0][0x358] ;  /* 0x00006b00ff0877ac */ /* 0x000ee20008000a00 */
[----:B-1----:R-:W-:Y:S02]  /*0060*/  ULOP3.LUT UP0, URZ, UR4, 0xf, URZ, 0xc0, !UPT ;  /* 0x0000000f04ff7892 */ /* 0x002fe4000f80c0ff */
[----:B--2---:R-:W-:Y:S01]  /*0070*/  USHF.L.U32 UR5, UR5, 0xc, URZ ;  /* 0x0000000c05057899 */ /* 0x004fe200080006ff */
[----:B0-----:R-:W-:-:S06]  /*0080*/  IMAD.SHL.U32 R23, R0, 0x1000, RZ ;  /* 0x0000100000177824 */ /* 0x001fcc00078e00ff */
[----:B---3--:R-:W-:Y:S05]  /*0090*/  BRA.U UP0, `(.L_x_228) ;  /* 0x0000001500147547 */ /* 0x008fea000b800000 */
[----:B------:R-:W0:Y:S02]  /*00a0*/  LDC R3, c[0x0][0x3a8] ;  /* 0x0000ea00ff037b82 */ /* 0x000e240000000800 */
[----:B0-----:R-:W-:-:S05]  /*00b0*/  IMAD R22, R0, -0x1000, R3 ;  /* 0xfffff00000167824 */ /* 0x001fca00078e0203 */
[----:B------:R-:W-:-:S13]  /*00c0*/  ISETP.GT.U32.AND P0, PT, R22, 0xfff, PT ;  /* 0x00000fff1600780c */ /* 0x000fda0003f04070 */
[----:B------:R-:W-:Y:S05]  /*00d0*/  @P0 BRA `(.L_x_229) ;  /* 0x0000000800b00947 */ /* 0x000fea0003800000 */
[----:B------:R-:W0:Y:S01]  /*00e0*/  S2R R5, SR_TID.X ;  /* 0x0000000000057919 */ /* 0x000e220000002100 */
[----:B------:R-:W-:Y:S01]  /*00f0*/  BSSY.RECONVERGENT B1, `(.L_x_230) ;  /* 0x000000a000017945 */ /* 0x000fe20003800200 */
[----:B------:R-:W-:Y:S01]  /*0100*/  IMAD.MOV.U32 R2, RZ, RZ, RZ ;  /* 0x000000ffff027224 */ /* 0x000fe200078e00ff */
[----:B0-----:R-:W-:Y:S01]  /*0110*/  ISETP.GE.U32.AND P0, PT, R5, R22, PT ;  /* 0x000000160500720c */ /* 0x001fe20003f06070 */
[----:B------:R-:W-:-:S12]  /*0120*/  IMAD.MOV.U32 R11, RZ, RZ, R5 ;  /* 0x000000ffff0b7224 */ /* 0x000fd800078e0005 */
[----:B------:R-:W-:Y:S05]  /*0130*/  @P0 BRA `(.L_x_231) ;  /* 0x0000000000140947 */ /* 0x000fea0003800000 */
[----:B------:R-:W0:Y:S01]  /*0140*/  LDC.64 R6, c[0x0][0x380] ;  /* 0x0000e000ff067b82 */ /* 0x000e220000000a00 */
[----:B------:R-:W-:-:S04]  /*0150*/  IMAD R9, R0, 0x1000, R5 ;  /* 0x0000100000097824 */ /* 0x000fc800078e0205 */
[----:B0-----:R-:W-:-:S05]  /*0160*/  IMAD.WIDE.U32 R6, R9, 0x4, R6 ;  /* 0x0000000409067825 */ /* 0x001fca00078e0006 */
[----:B------:R0:W5:Y:S01]  /*0170*/  LDG.E.CONSTANT R2, desc[UR8][R6.64] ;  /* 0x0000000806027981 */ /* 0x000162000c1e9900 */
[----:B------:R-:W-:-:S07]  /*0180*/  VIADD R11, R5, 0x100 ;  /* 0x00000100050b7836 */ /* 0x000fce0000000000 */
.L_x_231:
[----:B------:R-:W-:Y:S05]  /*0190*/  BSYNC.RECONVERGENT B1 ;  /* 0x0000000000017941 */ /* 0x000fea0003800200 */
.L_x_230:
[----:B------:R-:W-:Y:S01]  /*01a0*/  ISETP.GE.U32.AND P0, PT, R11, R22, PT ;  /* 0x000000160b00720c */ /* 0x000fe20003f06070 */
[----:B------:R-:W-:-:S12]  /*01b0*/  BSSY.RECONVERGENT B1, `(.L_x_232) ;  /* 0x000002e000017945 */ /* 0x000fd80003800200 */
[----:B------:R-:W-:Y:S05]  /*01c0*/  @P0 BRA `(.L_x_233) ;  /* 0x0000000000b00947 */ /* 0x000fea0003800000 */
[----:B------:R-:W-:Y:S01]  /*01d0*/  LOP3.LUT R4, RZ, R11, RZ, 0x33, !PT ;  /* 0x0000000bff047212 */ /* 0x000fe200078e33ff */
[----:B------:R-:W-:Y:S04]  /*01e0*/  BSSY.RECONVERGENT B2, `(.L_x_234) ;  /* 0x0000014000027945 */ /* 0x000fe80003800200 */
[----:B------:R-:W-:-:S04]  /*01f0*/  IMAD.IADD R3, R4, 0x1, R3 ;  /* 0x0000000104037824 */ /* 0x000fc800078e0203 */
[----:B0-----:R-:W-:Y:S01]  /*0200*/  IMAD R6, R0, -0x1000, R3 ;  /* 0xfffff00000067824 */ /* 0x001fe200078e0203 */
[----:B------:R-:W-:-:S04]  /*0210*/  LOP3.LUT R4, R3, 0x300, RZ, 0xc0, !PT ;  /* 0x0000030003047812 */ /* 0x000fc800078ec0ff */
[----:B------:R-:W-:Y:S02]  /*0220*/  ISETP.NE.AND P0, PT, R4, 0x300, PT ;  /* 0x000003000400780c */ /* 0x000fe40003f05270 */
[----:B------:R-:W-:-:S11]  /*0230*/  ISETP.GE.U32.AND P1, PT, R6, 0x300, PT ;  /* 0x000003000600780c */ /* 0x000fd60003f26070 */
[----:B------:R-:W-:Y:S05]  /*0240*/  @!P0 BRA `(.L_x_235) ;  /* 0x0000000000348947 */ /* 0x000fea0003800000 */
[----:B------:R-:W0:Y:S01]  /*0250*/  LDC.64 R8, c[0x0][0x380] ;  /* 0x0000e000ff087b82 */ /* 0x000e220000000a00 */
[----:B------:R-:W-:Y:S01]  /*0260*/  LEA.HI R3, R3, 0x1, RZ, 0x18 ;  /* 0x0000000103037811 */ /* 0x000fe200078fc0ff */
[----:B------:R-:W-:-:S03]  /*0270*/  IMAD R13, R0, 0x1000, R11 ;  /* 0x00001000000d7824 */ /* 0x000fc600078e020b */
[----:B------:R-:W-:-:S05]  /*0280*/  LOP3.LUT R3, R3, 0x3, RZ, 0xc0, !PT ;  /* 0x0000000303037812 */ /* 0x000fca00078ec0ff */
[----:B------:R-:W-:-:S07]  /*0290*/  IMAD.MOV R3, RZ, RZ, -R3 ;  /* 0x000000ffff037224 */ /* 0x000fce00078e0a03 */
.L_x_236:
[----:B0-----:R-:W-:-:S06]  /*02a0*/  IMAD.WIDE.U32 R6, R13, 0x4, R8 ;  /* 0x000000040d067825 */ /* 0x001fcc00078e0008 */
[----:B------:R-:W2:Y:S01]  /*02b0*/  LDG.E.CONSTANT R7, desc[UR8][R6.64] ;  /* 0x0000000806077981 */ /* 0x000ea2000c1e9900 */
[----:B------:R-:W-:Y:S02]  /*02c0*/  VIADD R3, R3, 0x1 ;  /* 0x0000000103037836 */ /* 0x000fe40000000000 */
[----:B------:R-:W-:Y:S02]  /*02d0*/  VIADD R11, R11, 0x100 ;  /* 0x000001000b0b7836 */ /* 0x000fe40000000000 */
[----:B------:R-:W-:Y:S01]  /*02e0*/  VIADD R13, R13, 0x100 ;  /* 0x000001000d0d7836 */ /* 0x000fe20000000000 */
[----:B------:R-:W-:Y:S01]  /*02f0*/  ISETP.NE.AND P0, PT, R3, RZ, PT ;  /* 0x000000ff0300720c */ /* 0x000fe20003f05270 */
[----:B--2--5:R-:W-:-:S12]  /*0300*/  IMAD.IADD R2, R7, 0x1, R2 ;  /* 0x0000000107027824 */ /* 0x024fd800078e0202 */
[----:B------:R-:W-:Y:S05]  /*0310*/  @P0 BRA `(.L_x_236) ;  /* 0xfffffffc00e00947 */ /* 0x000fea000383ffff */
.L_x_235:
[----:B------:R-:W-:Y:S05]  /*0320*/  BSYNC.RECONVERGENT B2 ;  /* 0x0000000000027941 */ /* 0x000fea0003800200 */
.L_x_234:
[----:B------:R-:W-:Y:S05]  /*0330*/  @!P1 BRA `(.L_x_233) ;  /* 0x0000000000549947 */ /* 0x000fea0003800000 */
[----:B------:R-:W0:Y:S01]  /*0340*/  LDC.64 R6, c[0x0][0x380] ;  /* 0x0000e000ff067b82 */ /* 0x000e220000000a00 */
[----:B------:R-:W-:Y:S02]  /*0350*/  VIADD R3, R11, 0x200 ;  /* 0x000002000b037836 */ /* 0x000fe40000000000 */
[----:B------:R-:W-:-:S07]  /*0360*/  IMAD R17, R0, 0x1000, R11 ;  /* 0x0000100000117824 */ /* 0x000fce00078e020b */
.L_x_237:
[C---:B------:R-:W-:Y:S02]  /*0370*/  VIADD R11, R17.reuse, 0x100 ;  /* 0x00000100110b7836 */ /* 0x040fe40000000000 */
[----:B0-----:R-:W-:-:S04]  /*0380*/  IMAD.WIDE.U32 R8, R17, 0x4, R6 ;  /* 0x0000000411087825 */ /* 0x001fc800078e0006 */
[C---:B------:R-:W-:Y:S02]  /*0390*/  VIADD R13, R17.reuse, 0x200 ;  /* 0x00000200110d7836 */ /* 0x040fe40000000000 */
[----:B------:R-:W-:Y:S01]  /*03a0*/  VIADD R15, R17, 0x300 ;  /* 0x00000300110f7836 */ /* 0x000fe20000000000 */
[----:B------:R-:W2:Y:S01]  /*03b0*/  LDG.E.CONSTANT R9, desc[UR8][R8.64] ;  /* 0x0000000808097981 */ /* 0x000ea2000c1e9900 */
[----:B------:R-:W-:-:S04]  /*03c0*/  IMAD.WIDE.U32 R10, R11, 0x4, R6 ;  /* 0x000000040b0a7825 */ /* 0x000fc800078e0006 */
[--C-:B------:R-:W-:Y:S02]  /*03d0*/  IMAD.WIDE.U32 R12, R13, 0x4, R6.reuse ;  /* 0x000000040d0c7825 */ /* 0x100fe400078e0006 */
[----:B------:R-:W2:Y:S02]  /*03e0*/  LDG.E.CONSTANT R10, desc[UR8][R10.64] ;  /* 0x000000080a0a7981 */ /* 0x000ea4000c1e9900 */
[----:B------:R-:W-:Y:S02]  /*03f0*/  IMAD.WIDE.U32 R14, R15, 0x4, R6 ;  /* 0x000000040f0e7825 */ /* 0x000fe400078e0006 */
[----:B------:R-:W3:Y:S04]  /*0400*/  LDG.E.CONSTANT R13, desc[UR8][R12.64] ;  /* 0x000000080c0d7981 */ /* 0x000ee8000c1e9900 */
[----:B------:R-:W3:Y:S01]  /*0410*/  LDG.E.CONSTANT R14, desc[UR8][R14.64] ;  /* 0x000000080e0e7981 */ /* 0x000ee2000c1e9900 */
[----:B------:R-:W-:-:S05]  /*0420*/  VIADD R19, R3, 0x200 ;  /* 0x0000020003137836 */ /* 0x000fca0000000000 */
[----:B------:R-:W-:Y:S01]  /*0430*/  ISETP.GE.AND P0, PT, R19, R22, PT ;  /* 0x000000161300720c */ /* 0x000fe20003f06270 */
[----:B------:R-:W-:Y:S02]  /*0440*/  VIADD R3, R3, 0x400 ;  /* 0x0000040003037836 */ /* 0x000fe40000000000 */
[----:B------:R-:W-:Y:S01]  /*0450*/  VIADD R17, R17, 0x400 ;  /* 0x0000040011117836 */ /* 0x000fe20000000000 */
[----:B--2--5:R-:W-:-:S04]  /*0460*/  IADD3 R2, PT, PT, R10, R9, R2 ;  /* 0x000000090a027210 */ /* 0x024fc80007ffe002 */
[----:B---3--:R-:W-:-:S05]  /*0470*/  IADD3 R2, PT, PT, R14, R13, R2 ;  /* 0x0000000d0e027210 */ /* 0x008fca0007ffe002 */
[----:B------:R-:W-:Y:S05]  /*0480*/  @!P0 BRA `(.L_x_237) ;  /* 0xfffffffc00b88947 */ /* 0x000fea000383ffff */
.L_x_233:
[----:B------:R-:W-:Y:S05]  /*0490*/  BSYNC.RECONVERGENT B1 ;  /* 0x0000000000017941 */ /* 0x000fea0003800200 */
.L_x_232:
[----:B------:R-:W-:-:S13]  /*04a0*/  ISETP.GE.U32.AND P0, PT, R22, 0x100, PT ;  /* 0x000001001600780c */ /* 0x000fda0003f06070 */
[----:B------:R-:W-:Y:S05]  /*04b0*/  @!P0 BRA `(.L_x_238) ;  /* 0x0000000000ac8947 */ /* 0x000fea0003800000 */
[----:B------:R-:W1:Y:S01]  /*04c0*/  S2R R8, SR_LANEID ;  /* 0x0000000000087919 */ /* 0x000e620000000000 */
[----:B-----5:R-:W2:Y:S01]  /*04d0*/  SHFL.DOWN PT, R3, R2, 0x1, 0x1f ;  /* 0x08201f0002037f89 */ /* 0x020ea200000e0000 */
[C---:B-1----:R-:W-:Y:S02]  /*04e0*/  ISETP.GT.AND P0, PT, R8.reuse, 0x1e, PT ;  /* 0x0000001e0800780c */ /* 0x042fe40003f04270 */
[C---:B------:R-:W-:Y:S02]  /*04f0*/  ISETP.NE.AND P1, PT, R8.reuse, RZ, PT ;  /* 0x000000ff0800720c */ /* 0x040fe40003f25270 */
        /* <DEDUP_REMOVED lines=32> */
[----:B-1----:R-:W0:Y:S04]  /*0700*/  LDS.128 R4, [UR4+0x10] ;  /* 0x00001004ff047984 */ /* 0x002e280008000c00 */
[----:B------:R-:W1:Y:S01]  /*0710*/  LDS.64 R8, [UR4+0x20] ;  /* 0x00002004ff087984 */ /* 0x000e620008000a00 */
[----:B0-----:R-:W-:-:S04]  /*0720*/  IADD3 R2, PT, PT, R4, R2, R3 ;  /* 0x0000000204027210 */ /* 0x001fc80007ffe003 */
[----:B------:R-:W-:-:S04]  /*0730*/  IADD3 R2, PT, PT, R6, R2, R5 ;  /* 0x0000000206027210 */ /* 0x000fc80007ffe005 */
[----:B-1----:R-:W-:-:S05]  /*0740*/  IADD3 R2, PT, PT, R8, R2, R7 ;  /* 0x0000000208027210 */ /* 0x002fca0007ffe007 */
[----:B------:R-:W-:Y:S01]  /*0750*/  IMAD.IADD R3, R2, 0x1, R9 ;  /* 0x0000000102037824 */ /* 0x000fe200078e0209 */
[----:B------:R-:W-:Y:S06]  /*0760*/  BRA `(.L_x_239) ;  /* 0x0000002000e07947 */ /* 0x000fec0003800000 */
.L_x_238:
[----:B------:R-:W-:Y:S01]  /*0770*/  LOP3.LUT R3, R5, 0x3e0, RZ, 0xc0, !PT ;  /* 0x000003e005037812 */ /* 0x000fe200078ec0ff */
[----:B------:R-:W1:Y:S04]  /*0780*/  S2R R10, SR_LANEID ;  /* 0x00000000000a7919 */ /* 0x000e680000000000 */
[----:B0-----:R-:W-:Y:S01]  /*0790*/  VIADD R7, R3, 0x20 ;  /* 0x0000002003077836 */ /* 0x001fe20000000000 */
[----:B------:R-:W-:-:S04]  /*07a0*/  LOP3.LUT R3, RZ, R3, RZ, 0x33, !PT ;  /* 0x00000003ff037212 */ /* 0x000fc800078e33ff */
[----:B------:R-:W-:Y:S01]  /*07b0*/  ISETP.GT.U32.AND P0, PT, R7, R22, PT ;  /* 0x000000160700720c */ /* 0x000fe20003f04070 */
[----:B------:R-:W-:-:S05]  /*07c0*/  IMAD.IADD R3, R22, 0x1, R3 ;  /* 0x0000000116037824 */ /* 0x000fca00078e0203 */
[----:B------:R-:W-:-:S05]  /*07d0*/  SEL R7, R3, 0x1f, P0 ;  /* 0x0000001f03077807 */ /* 0x000fca0000000000 */
[----:B-----5:R-:W0:Y:S01]  /*07e0*/  SHFL.DOWN PT, R3, R2, 0x1, R7 ;  /* 0x0820000002037989 */ /* 0x020e2200000e0007 */
[CC--:B-1----:R-:W-:Y:S01]  /*07f0*/  ISETP.GE.AND P0, PT, R10.reuse, R7.reuse, PT ;  /* 0x000000070a00720c */ /* 0x0c2fe20003f06270 */
[C---:B------:R-:W-:Y:S01]  /*0800*/  VIADD R6, R10.reuse, 0x2 ;  /* 0x000000020a067836 */ /* 0x040fe20000000000 */
[C---:B------:R-:W-:Y:S01]  /*0810*/  ISETP.NE.AND P1, PT, R10.reuse, RZ, PT ;  /* 0x000000ff0a00720c */ /* 0x040fe20003f25270 */
[----:B------:R-:W-:Y:S01]  /*0820*/  VIADD R8, R10, 0x4 ;  /* 0x000000040a087836 */ /* 0x000fe20000000000 */
[----:B0-----:R-:W-:Y:S02]  /*0830*/  SEL R3, R3, RZ, !P0 ;  /* 0x000000ff03037207 */ /* 0x001fe40004000000 */
[----:B------:R-:W-:-:S09]  /*0840*/  ISETP.GT.AND P0, PT, R6, R7, PT ;  /* 0x000000070600720c */ /* 0x000fd20003f04270 */
[----:B------:R-:W0:Y:S01]  /*0850*/  @!P1 S2R R12, SR_CgaCtaId ;  /* 0x00000000000c9919 */ /* 0x000e220000008800 */
[----:B------:R-:W-:Y:S01]  /*0860*/  @!P1 MOV R9, 0x400 ;  /* 0x0000040000099802 */ /* 0x000fe20000000f00 */
[----:B------:R-:W-:-:S05]  /*0870*/  IMAD.IADD R4, R3, 0x1, R2 ;  /* 0x0000000103047824 */ /* 0x000fca00078e0202 */
        /* <DEDUP_REMOVED lines=25> */
[----:B------:R-:W1:Y:S01]  /*0a10*/  S2UR UR5, SR_CgaCtaId ;  /* 0x00000000000579c3 */ /* 0x000e620000008800 */
[----:B------:R-:W-:Y:S01]  /*0a20*/  UMOV UR4, 0x400 ;  /* 0x0000040000047882 */ /* 0x000fe20000000000 */
[C---:B------:R-:W-:Y:S02]  /*0a30*/  ISETP.GT.U32.AND P2, PT, R22.reuse, 0x40, PT ;  /* 0x000000401600780c */ /* 0x040fe40003f44070 */
[C---:B------:R-:W-:Y:S02]  /*0a40*/  ISETP.GT.U32.AND P1, PT, R22.reuse, 0x20, PT ;  /* 0x000000201600780c */ /* 0x040fe40003f24070 */
[----:B------:R-:W-:Y:S01]  /*0a50*/  ISETP.GT.U32.AND P3, PT, R22, 0x80, PT ;  /* 0x000000801600780c */ /* 0x000fe20003f64070 */
[----:B-1----:R-:W-:-:S09]  /*0a60*/  ULEA UR4, UR5, UR4, 0x18 ;  /* 0x0000000405047291 */ /* 0x002fd2000f8ec0ff */
[----:B------:R-:W1:Y:S04]  /*0a70*/  LDS.128 R4, [UR4+0x10] ;  /* 0x00001004ff047984 */ /* 0x000e680008000c00 */
[----:B------:R-:W2:Y:S04]  /*0a80*/  LDS R2, [UR4+0xc] ;  /* 0x00000c04ff027984 */ /* 0x000ea80008000800 */
[----:B0-----:R-:W0:Y:S01]  /*0a90*/  LDS.64 R8, [UR4+0x20] ;  /* 0x00002004ff087984 */ /* 0x001e220008000a00 */
[----:B-1----:R-:W-:Y:S02]  /*0aa0*/  SEL R4, R4, RZ, P2 ;  /* 0x000000ff04047207 */ /* 0x002fe40001000000 */
[----:B------:R-:W-:-:S02]  /*0ab0*/  ISETP.GT.U32.AND P2, PT, R22, 0x60, PT ;  /* 0x000000601600780c */ /* 0x000fc40003f44070 */
[----:B--2---:R-:W-:Y:S02]  /*0ac0*/  SEL R2, R2, RZ, P1 ;  /* 0x000000ff02027207 */ /* 0x004fe40000800000 */
[----:B------:R-:W-:Y:S02]  /*0ad0*/  SEL R5, R5, RZ, P2 ;  /* 0x000000ff05057207 */ /* 0x000fe40001000000 */
[----:B------:R-:W-:Y:S02]  /*0ae0*/  IADD3 R2, PT, PT, R4, R2, R3 ;  /* 0x0000000204027210 */ /* 0x000fe40007ffe003 */
[----:B------:R-:W-:Y:S02]  /*0af0*/  ISETP.GT.U32.AND P1, PT, R22, 0xa0, PT ;  /* 0x000000a01600780c */ /* 0x000fe40003f24070 */
[----:B------:R-:W-:Y:S02]  /*0b00*/  SEL R6, R6, RZ, P3 ;  /* 0x000000ff06067207 */ /* 0x000fe40001800000 */
[----:B------:R-:W-:-:S02]  /*0b10*/  ISETP.GT.U32.AND P2, PT, R22, 0xc0, PT ;  /* 0x000000c01600780c */ /* 0x000fc40003f44070 */
[----:B------:R-:W-:Y:S02]  /*0b20*/  ISETP.GT.U32.AND P3, PT, R22, 0xe0, PT ;  /* 0x000000e01600780c */ /* 0x000fe40003f64070 */
[----:B------:R-:W-:Y:S02]  /*0b30*/  SEL R7, R7, RZ, P1 ;  /* 0x000000ff07077207 */ /* 0x000fe40000800000 */
[----:B------:R-:W-:Y:S02]  /*0b40*/  IADD3 R2, PT, PT, R6, R2, R5 ;  /* 0x0000000206027210 */ /* 0x000fe40007ffe005 */
[----:B0-----:R-:W-:Y:S02]  /*0b50*/  SEL R8, R8, RZ, P2 ;  /* 0x000000ff08087207 */ /* 0x001fe40001000000 */
[----:B------:R-:W-:Y:S02]  /*0b60*/  SEL R9, R9, RZ, P3 ;  /* 0x000000ff09097207 */ /* 0x000fe40001800000 */
[----:B------:R-:W-:-:S05]  /*0b70*/  IADD3 R2, PT, PT, R8, R2, R7 ;  /* 0x0000000208027210 */ /* 0x000fca0007ffe007 */
[----:B------:R-:W-:Y:S01]  /*0b80*/  IMAD.IADD R3, R2, 0x1, R9 ;  /* 0x0000000102037824 */ /* 0x000fe200078e0209 */
[----:B------:R-:W-:Y:S06]  /*0b90*/  BRA `(.L_x_239) ;  /* 0x0000001c00d47947 */ /* 0x000fec0003800000 */
.L_x_229:
[----:B------:R-:W0:Y:S01]  /*0ba0*/  S2R R2, SR_TID.X ;  /* 0x0000000000027919 */ /* 0x000e220000002100 */
[----:B------:R-:W1:Y:S02]  /*0bb0*/  LDCU.64 UR6, c[0x0][0x380] ;  /* 0x00007000ff0677ac */ /* 0x000e640008000a00 */
[----:B-1----:R-:W-:Y:S02]  /*0bc0*/  IMAD.U32 R20, RZ, RZ, UR6 ;  /* 0x00000006ff147e24 */ /* 0x002fe4000f8e00ff */
[----:B------:R-:W-:Y:S02]  /*0bd0*/  IMAD.U32 R21, RZ, RZ, UR7 ;  /* 0x00000007ff157e24 */ /* 0x000fe4000f8e00ff */
[----:B0-----:R-:W-:-:S04]  /*0be0*/  IMAD R25, R2, 0x4, R23 ;  /* 0x0000000402197824 */ /* 0x001fc800078e0217 */
[----:B------:R-:W-:-:S05]  /*0bf0*/  IMAD.WIDE.U32 R24, R25, 0x4, R20 ;  /* 0x0000000419187825 */ /* 0x000fca00078e0014 */
[----:B------:R-:W2:Y:S04]  /*0c00*/  LDG.E.128.CONSTANT R4, desc[UR8][R24.64] ;  /* 0x0000000818047981 */ /* 0x000ea8000c1e9d00 */
[----:B------:R-:W3:Y:S04]  /*0c10*/  LDG.E.128.CONSTANT R8, desc[UR8][R24.64+0x1000] ;  /* 0x0010000818087981 */ /* 0x000ee8000c1e9d00 */
[----:B------:R-:W4:Y:S04]  /*0c20*/  LDG.E.128.CONSTANT R12, desc[UR8][R24.64+0x2000] ;  /* 0x00200008180c7981 */ /* 0x000f28000c1e9d00 */
[----:B------:R-:W5:Y:S01]  /*0c30*/  LDG.E.128.CONSTANT R16, desc[UR8][R24.64+0x3000] ;  /* 0x0030000818107981 */ /* 0x000f62000c1e9d00 */
[----:B------:R-:W-:-:S02]  /*0c40*/  ISETP.GE.U32.AND P0, PT, R22, UR5, PT ;  /* 0x0000000516007c0c */ /* 0x000fc4000bf06070 */
        /* <DEDUP_REMOVED lines=9> */
[----:B------:R-:W-:Y:S01]  /*0ce0*/  VIADD R26, R23, UR5 ;  /* 0x00000005171a7c36 */ /* 0x000fe20008000000 */
[----:B------:R-:W-:Y:S01]  /*0cf0*/  UMOV UR4, URZ ;  /* 0x000000ff00047c82 */ /* 0x000fe20008000000 */
[----:B------:R-:W-:Y:S02]  /*0d00*/  VIADD R25, R3, 0xfffff000 ;  /* 0xfffff00003197836 */ /* 0x000fe40000000000 */
[C---:B------:R-:W-:Y:S02]  /*0d10*/  VIADD R24, R26.reuse, 0x100 ;  /* 0x000001001a187836 */ /* 0x040fe40000000000 */
[C---:B------:R-:W-:Y:S01]  /*0d20*/  IMAD.IADD R23, R26.reuse, 0x1, R2 ;  /* 0x000000011a177824 */ /* 0x040fe200078e0202 */
[----:B------:R-:W-:Y:S01]  /*0d30*/  ISETP.GT.U32.AND P0, PT, R26, R25, PT ;  /* 0x000000191a00720c */ /* 0x000fe20003f04070 */
[----:B------:R-:W-:-:S12]  /*0d40*/  IMAD.MOV.U32 R22, RZ, RZ, R26 ;  /* 0x000000ffff167224 */ /* 0x000fd800078e001a */
[----:B------:R-:W-:Y:S05]  /*0d50*/  @P0 BRA `(.L_x_241) ;  /* 0x0000000000640947 */ /* 0x000fea0003800000 */
[----:B------:R-:W0:Y:S08]  /*0d60*/  LDC R3, c[0x0][0x3a8] ;  /* 0x0000ea00ff037b82 */ /* 0x000e300000000800 */
[----:B------:R-:W1:Y:S02]  /*0d70*/  LDC.64 R20, c[0x0][0x380] ;  /* 0x0000e000ff147b82 */ /* 0x000e640000000a00 */
.L_x_242:
[----:B------:R-:W-:-:S04]  /*0d80*/  IMAD R29, R2, 0x4, R22 ;  /* 0x00000004021d7824 */ /* 0x000fc800078e0216 */
[----:B-1----:R-:W-:-:S05]  /*0d90*/  IMAD.WIDE.U32 R28, R29, 0x4, R20 ;  /* 0x000000041d1c7825 */ /* 0x002fca00078e0014 */
[----:B------:R-:W2:Y:S04]  /*0da0*/  LDG.E.128.CONSTANT R4, desc[UR8][R28.64] ;  /* 0x000000081c047981 */ /* 0x000ea8000c1e9d00 */
[----:B------:R-:W3:Y:S04]  /*0db0*/  LDG.E.128.CONSTANT R8, desc[UR8][R28.64+0x1000] ;  /* 0x001000081c087981 */ /* 0x000ee8000c1e9d00 */
[----:B------:R-:W4:Y:S04]  /*0dc0*/  LDG.E.128.CONSTANT R12, desc[UR8][R28.64+0x2000] ;  /* 0x002000081c0c7981 */ /* 0x000f28000c1e9d00 */
[----:B------:R-:W5:Y:S01]  /*0dd0*/  LDG.E.128.CONSTANT R16, desc[UR8][R28.64+0x3000] ;  /* 0x003000081c107981 */ /* 0x000f62000c1e9d00 */
[----:B--2---:R-:W-:Y:S01]  /*0de0*/  IADD3 R5, PT, PT, R5, R4, R27 ;  /* 0x0000000405057210 */ /* 0x004fe20007ffe01b */
[----:B0-----:R-:W-:-:S03]  /*0df0*/  IMAD.IADD R4, R3, 0x1, -R22 ;  /* 0x0000000103047824 */ /* 0x001fc600078e0a16 */
[----:B------:R-:W-:Y:S02]  /*0e00*/  IADD3 R5, PT, PT, R7, R6, R5 ;  /* 0x0000000607057210 */ /* 0x000fe40007ffe005 */
[----:B------:R-:W-:Y:S02]  /*0e10*/  ISETP.GE.U32.AND P0, PT, R4, UR5, PT ;  /* 0x0000000504007c0c */ /* 0x000fe4000bf06070 */
[----:B---3--:R-:W-:-:S04]  /*0e20*/  IADD3 R5, PT, PT, R9, R8, R5 ;  /* 0x0000000809057210 */ /* 0x008fc80007ffe005 */
[----:B------:R-:W-:-:S04]  /*0e30*/  IADD3 R5, PT, PT, R11, R10, R5 ;  /* 0x0000000a0b057210 */ /* 0x000fc80007ffe005 */
[----:B----4-:R-:W-:-:S04]  /*0e40*/  IADD3 R5, PT, PT, R13, R12, R5 ;  /* 0x0000000c0d057210 */ /* 0x010fc80007ffe005 */
[----:B------:R-:W-:-:S04]  /*0e50*/  IADD3 R5, PT, PT, R15, R14, R5 ;  /* 0x0000000e0f057210 */ /* 0x000fc80007ffe005 */
[----:B-----5:R-:W-:-:S04]  /*0e60*/  IADD3 R5, PT, PT, R17, R16, R5 ;  /* 0x0000001011057210 */ /* 0x020fc80007ffe005 */
[----:B------:R-:W-:Y:S01]  /*0e70*/  IADD3 R27, PT, PT, R19, R18, R5 ;  /* 0x00000012131b7210 */ /* 0x000fe20007ffe005 */
[----:B------:R-:W-:Y:S06]  /*0e80*/  @!P0 BRA `(.L_x_240) ;  /* 0x0000000000ec8947 */ /* 0x000fec0003800000 */
[----:B------:R-:W-:Y:S01]  /*0e90*/  VIADD R22, R22, UR5 ;  /* 0x0000000516167c36 */ /* 0x000fe20008000000 */
[----:B------:R-:W-:Y:S01]  /*0ea0*/  UIADD3 UR4, UPT, UPT, UR4, 0x1, URZ ;  /* 0x0000000104047890 */ /* 0x000fe2000fffe0ff */
[----:B------:R-:W-:Y:S02]  /*0eb0*/  VIADD R24, R24, UR5 ;  /* 0x0000000518187c36 */ /* 0x000fe40008000000 */
[----:B------:R-:W-:Y:S01]  /*0ec0*/  VIADD R23, R23, UR5 ;  /* 0x0000000517177c36 */ /* 0x000fe20008000000 */
[----:B------:R-:W-:-:S13]  /*0ed0*/  ISETP.GT.U32.AND P0, PT, R22, R25, PT ;  /* 0x000000191600720c */ /* 0x000fda0003f04070 */
[----:B------:R-:W-:Y:S05]  /*0ee0*/  @!P0 BRA `(.L_x_242) ;  /* 0xfffffffc00a48947 */ /* 0x000fea000383ffff */
.L_x_241:
[----:B------:R-:W-:-:S13]  /*0ef0*/  ISETP.GE.U32.AND P0, PT, R22, R3, PT ;  /* 0x000000031600720c */ /* 0x000fda0003f06070 */
[----:B------:R-:W-:Y:S05]  /*0f00*/  @P0 BRA `(.L_x_240) ;  /* 0x0000000000cc0947 */ /* 0x000fea0003800000 */
[----:B------:R-:W-:Y:S01]  /*0f10*/  IMAD.IADD R5, R3, 0x1, -R22 ;  /* 0x0000000103057824 */ /* 0x000fe200078e0a16 */
[----:B------:R-:W-:Y:S04]  /*0f20*/  BSSY.RECONVERGENT B1, `(.L_x_240) ;  /* 0x0000031000017945 */ /* 0x000fe80003800200 */
[----:B------:R-:W-:-:S13]  /*0f30*/  ISETP.GE.AND P0, PT, R2, R5, PT ;  /* 0x000000050200720c */ /* 0x000fda0003f06270 */
[----:B------:R-:W-:Y:S05]  /*0f40*/  @P0 BRA `(.L_x_243) ;  /* 0x0000000000b80947 */ /* 0x000fea0003800000 */
[----:B------:R-:W0:Y:S01]  /*0f50*/  LDC R7, c[0x0][0x3ac] ;  /* 0x0000eb00ff077b82 */ /* 0x000e220000000800 */
[----:B------:R-:W-:Y:S01]  /*0f60*/  LOP3.LUT R4, RZ, R2, RZ, 0x33, !PT ;  /* 0x00000002ff047212 */ /* 0x000fe200078e33ff */
[----:B------:R-:W-:Y:S01]  /*0f70*/  BSSY.RECONVERGENT B2, `(.L_x_244) ;  /* 0x0000016000027945 */ /* 0x000fe20003800200 */
[----:B------:R-:W-:-:S03]  /*0f80*/  IMAD.MOV.U32 R9, RZ, RZ, R2 ;  /* 0x000000ffff097224 */ /* 0x000fc600078e0002 */
[----:B------:R-:W-:-:S04]  /*0f90*/  IMAD.IADD R3, R4, 0x1, R3 ;  /* 0x0000000104037824 */ /* 0x000fc800078e0203 */
[C---:B------:R-:W-:Y:S01]  /*0fa0*/  IMAD.IADD R26, R3.reuse, 0x1, -R26 ;  /* 0x00000001031a7824 */ /* 0x040fe200078e0a1a */
[C---:B------:R-:W-:Y:S02]  /*0fb0*/  LOP3.LUT R4, R3.reuse, 0x300, RZ, 0xc0, !PT ;  /* 0x0000030003047812 */ /* 0x040fe400078ec0ff */
[----:B------:R-:W-:Y:S02]  /*0fc0*/  LEA.HI R3, R3, 0x1, RZ, 0x18 ;  /* 0x0000000103037811 */ /* 0x000fe400078fc0ff */
[----:B------:R-:W-:Y:S01]  /*0fd0*/  ISETP.NE.AND P0, PT, R4, 0x300, PT ;  /* 0x000003000400780c */ /* 0x000fe20003f05270 */
[----:B0-----:R-:W-:-:S04]  /*0fe0*/  IMAD R7, R7, UR4, RZ ;  /* 0x0000000407077c24 */ /* 0x001fc8000f8e02ff */
[----:B------:R-:W-:-:S05]  /*0ff0*/  IMAD R7, R7, -0x1000, R26 ;  /* 0xfffff00007077824 */ /* 0x000fca00078e021a */
[----:B------:R-:W-:-:S03]  /*1000*/  ISETP.GE.U32.AND P1, PT, R7, 0x300, PT ;  /* 0x000003000700780c */ /* 0x000fc60003f26070 */
[----:B------:R-:W-:Y:S10]  /*1010*/  @!P0 BRA `(.L_x_245) ;  /* 0x00000000002c8947 */ /* 0x000ff40003800000 */
[----:B------:R-:W-:Y:S01]  /*1020*/  LOP3.LUT R3, R3, 0x3, RZ, 0xc0, !PT ;  /* 0x0000000303037812 */ /* 0x000fe200078ec0ff */
[----:B------:R-:W-:-:S04]  /*1030*/  IMAD.MOV.U32 R9, RZ, RZ, R2 ;  /* 0x000000ffff097224 */ /* 0x000fc800078e0002 */
[----:B------:R-:W-:-:S07]  /*1040*/  IMAD.MOV R3, RZ, RZ, -R3 ;  /* 0x000000ffff037224 */ /* 0x000fce00078e0a03 */
.L_x_246:
[----:B------:R-:W-:-:S06]  /*1050*/  IMAD.WIDE.U32 R6, R23, 0x4, R20 ;  /* 0x0000000417067825 */ /* 0x000fcc00078e0014 */
[----:B------:R-:W2:Y:S01]  /*1060*/  LDG.E.CONSTANT R6, desc[UR8][R6.64] ;  /* 0x0000000806067981 */ /* 0x000ea2000c1e9900 */
[----:B------:R-:W-:Y:S02]  /*1070*/  VIADD R3, R3, 0x1 ;  /* 0x0000000103037836 */ /* 0x000fe40000000000 */
[----:B------:R-:W-:Y:S02]  /*1080*/  VIADD R9, R9, 0x100 ;  /* 0x0000010009097836 */ /* 0x000fe40000000000 */
[----:B------:R-:W-:Y:S01]  /*1090*/  VIADD R23, R23, 0x100 ;  /* 0x0000010017177836 */ /* 0x000fe20000000000 */
[----:B------:R-:W-:Y:S01]  /*10a0*/  ISETP.NE.AND P0, PT, R3, RZ, PT ;  /* 0x000000ff0300720c */ /* 0x000fe20003f05270 */
[----:B--2---:R-:W-:-:S12]  /*10b0*/  IMAD.IADD R27, R6, 0x1, R27 ;  /* 0x00000001061b7824 */ /* 0x004fd800078e021b */
[----:B------:R-:W-:Y:S05]  /*10c0*/  @P0 BRA `(.L_x_246) ;  /* 0xfffffffc00e00947 */ /* 0x000fea000383ffff */
.L_x_245:
[----:B------:R-:W-:Y:S05]  /*10d0*/  BSYNC.RECONVERGENT B2 ;  /* 0x0000000000027941 */ /* 0x000fea0003800200 */
.L_x_244:
[----:B------:R-:W-:Y:S05]  /*10e0*/  @!P1 BRA `(.L_x_243) ;  /* 0x0000000000509947 */ /* 0x000fea0003800000 */
[C---:B------:R-:W-:Y:S02]  /*10f0*/  IMAD.IADD R15, R9.reuse, 0x1, R24 ;  /* 0x00000001090f7824 */ /* 0x040fe400078e0218 */
[----:B------:R-:W-:-:S07]  /*1100*/  VIADD R3, R9, 0x200 ;  /* 0x0000020009037836 */ /* 0x000fce0000000000 */
.L_x_247:
[C---:B------:R-:W-:Y:S02]  /*1110*/  VIADD R7, R15.reuse, 0xffffff00 ;  /* 0xffffff000f077836 */ /* 0x040fe40000000000 */
[----:B------:R-:W-:-:S04]  /*1120*/  IMAD.WIDE.U32 R8, R15, 0x4, R20 ;  /* 0x000000040f087825 */ /* 0x000fc800078e0014 */
        /* <DEDUP_REMOVED lines=13> */
[----:B--2---:R-:W-:-:S04]  /*1200*/  IADD3 R27, PT, PT, R8, R6, R27 ;  /* 0x00000006081b7210 */ /* 0x004fc80007ffe01b */
[----:B---3--:R-:W-:-:S05]  /*1210*/  IADD3 R27, PT, PT, R12, R10, R27 ;  /* 0x0000000a0c1b7210 */ /* 0x008fca0007ffe01b */
[----:B------:R-:W-:Y:S05]  /*1220*/  @!P0 BRA `(.L_x_247) ;  /* 0xfffffffc00b88947 */ /* 0x000fea000383ffff */
.L_x_243:
[----:B------:R-:W-:Y:S05]  /*1230*/  BSYNC.RECONVERGENT B1 ;  /* 0x0000000000017941 */ /* 0x000fea0003800200 */
.L_x_240:
        /* <DEDUP_REMOVED lines=37> */
[----:B--2---:R-:W1:Y:S01]  /*1490*/  LDS.64 R8, [UR4+0x20] ;  /* 0x00002004ff087984 */ /* 0x004e620008000a00 */
[----:B0-----:R-:W-:-:S04]  /*14a0*/  IADD3 R2, PT, PT, R4, R2, R3 ;  /* 0x0000000204027210 */ /* 0x001fc80007ffe003 */
[----:B------:R-:W-:-:S04]  /*14b0*/  IADD3 R2, PT, PT, R6, R2, R5 ;  /* 0x0000000206027210 */ /* 0x000fc80007ffe005 */
[----:B-1----:R-:W-:-:S05]  /*14c0*/  IADD3 R2, PT, PT, R8, R2, R7 ;  /* 0x0000000208027210 */ /* 0x002fca0007ffe007 */
[----:B------:R-:W-:Y:S01]  /*14d0*/  IMAD.IADD R3, R2, 0x1, R9 ;  /* 0x0000000102037824 */ /* 0x000fe200078e0209 */
[----:B------:R-:W-:Y:S06]  /*14e0*/  BRA `(.L_x_239) ;  /* 0x0000001400807947 */ /* 0x000fec0003800000 */
.L_x_228:
[----:B------:R-:W0:Y:S02]  /*14f0*/  LDCU UR6, c[0x0][0x3a8] ;  /* 0x00007500ff0677ac */ /* 0x000e240008000800 */
[----:B0-----:R-:W-:-:S04]  /*1500*/  IADD3 R4, PT, PT, -R23, UR6, RZ ;  /* 0x0000000617047c10 */ /* 0x001fc8000fffe1ff */
        /* <DEDUP_REMOVED lines=9> */
[----:B------:R-:W-:-:S04]  /*15a0*/  IMAD.IADD R3, R23, 0x1, R2 ;  /* 0x0000000117037824 */ /* 0x000fc800078e0202 */
[----:B0-----:R-:W-:-:S05]  /*15b0*/  IMAD.WIDE.U32 R6, R3, 0x4, R6 ;  /* 0x0000000403067825 */ /* 0x001fca00078e0006 */
[----:B------:R0:W5:Y:S01]  /*15c0*/  LDG.E.CONSTANT R3, desc[UR8][R6.64] ;  /* 0x0000000806037981 */ /* 0x000162000c1e9900 */
[----:B------:R-:W-:-:S07]  /*15d0*/  VIADD R10, R2, 0x100 ;  /* 0x00000100020a7836 */ /* 0x000fce0000000000 */
.L_x_250:
[----:B------:R-:W-:Y:S05]  /*15e0*/  BSYNC.RECONVERGENT B1 ;  /* 0x0000000000017941 */ /* 0x000fea0003800200 */
.L_x_249:
[----:B------:R-:W-:Y:S01]  /*15f0*/  ISETP.GE.U32.AND P0, PT, R10, R4, PT ;  /* 0x000000040a00720c */ /* 0x000fe20003f06070 */
[----:B------:R-:W-:-:S12]  /*1600*/  BSSY.RECONVERGENT B1, `(.L_x_251) ;  /* 0x000002e000017945 */ /* 0x000fd80003800200 */
[----:B------:R-:W-:Y:S05]  /*1610*/  @P0 BRA `(.L_x_252) ;  /* 0x0000000000b00947 */ /* 0x000fea0003800000 */
[----:B------:R-:W-:Y:S01]  /*1620*/  LOP3.LUT R5, RZ, R10, RZ, 0x33, !PT ;  /* 0x0000000aff057212 */ /* 0x000fe200078e33ff */
[----:B------:R-:W-:Y:S04]  /*1630*/  BSSY.RECONVERGENT B2, `(.L_x_253) ;  /* 0x0000014000027945 */ /* 0x000fe80003800200 */
[----:B0-----:R-:W-:-:S04]  /*1640*/  VIADD R6, R5, UR6 ;  /* 0x0000000605067c36 */ /* 0x001fc80008000000 */
[C---:B------:R-:W-:Y:S01]  /*1650*/  IMAD.IADD R7, R6.reuse, 0x1, -R23 ;  /* 0x0000000106077824 */ /* 0x040fe200078e0a17 */
[----:B------:R-:W-:-:S04]  /*1660*/  LOP3.LUT R5, R6, 0x300, RZ, 0xc0, !PT ;  /* 0x0000030006057812 */ /* 0x000fc800078ec0ff */
[----:B------:R-:W-:Y:S02]  /*1670*/  ISETP.NE.AND P0, PT, R5, 0x300, PT ;  /* 0x000003000500780c */ /* 0x000fe40003f05270 */
[----:B------:R-:W-:-:S11]  /*1680*/  ISETP.GE.U32.AND P1, PT, R7, 0x300, PT ;  /* 0x000003000700780c */ /* 0x000fd60003f26070 */
[----:B------:R-:W-:Y:S05]  /*1690*/  @!P0 BRA `(.L_x_254) ;  /* 0x0000000000348947 */ /* 0x000fea0003800000 */
[----:B------:R-:W0:Y:S01]  /*16a0*/  LDC.64 R8, c[0x0][0x380] ;  /* 0x0000e000ff087b82 */ /* 0x000e220000000a00 */
[----:B------:R-:W-:Y:S01]  /*16b0*/  LEA.HI R5, R6, 0x1, RZ, 0x18 ;  /* 0x0000000106057811 */ /* 0x000fe200078fc0ff */
[----:B------:R-:W-:-:S03]  /*16c0*/  IMAD.IADD R11, R23, 0x1, R10 ;  /* 0x00000001170b7824 */ /* 0x000fc600078e020a */
[----:B------:R-:W-:-:S05]  /*16d0*/  LOP3.LUT R5, R5, 0x3, RZ, 0xc0, !PT ;  /* 0x0000000305057812 */ /* 0x000fca00078ec0ff */
[----:B------:R-:W-:-:S07]  /*16e0*/  IMAD.MOV R5, RZ, RZ, -R5 ;  /* 0x000000ffff057224 */ /* 0x000fce00078e0a05 */
.L_x_255:
        /* <DEDUP_REMOVED lines=8> */
.L_x_254:
[----:B------:R-:W-:Y:S05]  /*1770*/  BSYNC.RECONVERGENT B2 ;  /* 0x0000000000027941 */ /* 0x000fea0003800200 */
.L_x_253:
[----:B------:R-:W-:Y:S05]  /*1780*/  @!P1 BRA `(.L_x_252) ;  /* 0x0000000000549947 */ /* 0x000fea0003800000 */
[----:B------:R-:W0:Y:S01]  /*1790*/  LDC.64 R6, c[0x0][0x380] ;  /* 0x0000e000ff067b82 */ /* 0x000e220000000a00 */
[----:B------:R-:W-:Y:S02]  /*17a0*/  IMAD.IADD R23, R23, 0x1, R10 ;  /* 0x0000000117177824 */ /* 0x000fe400078e020a */
[----:B------:R-:W-:-:S07]  /*17b0*/  VIADD R5, R10, 0x200 ;  /* 0x000002000a057836 */ /* 0x000fce0000000000 */
.L_x_256:
        /* <DEDUP_REMOVED lines=18> */
.L_x_252:
[----:B------:R-:W-:Y:S05]  /*18e0*/  BSYNC.RECONVERGENT B1 ;  /* 0x0000000000017941 */ /* 0x000fea0003800200 */
.L_x_251:
        /* <DEDUP_REMOVED lines=39> */
[----:B----4-:R-:W1:Y:S01]  /*1b60*/  LDS.64 R8, [UR4+0x20] ;  /* 0x00002004ff087984 */ /* 0x010e620008000a00 */
[----:B0-----:R-:W-:-:S04]  /*1b70*/  IADD3 R2, PT, PT, R4, R2, R3 ;  /* 0x0000000204027210 */ /* 0x001fc80007ffe003 */
[----:B------:R-:W-:-:S04]  /*1b80*/  IADD3 R2, PT, PT, R6, R2, R5 ;  /* 0x0000000206027210 */ /* 0x000fc80007ffe005 */
[----:B-1----:R-:W-:-:S05]  /*1b90*/  IADD3 R2, PT, PT, R8, R2, R7 ;  /* 0x0000000208027210 */ /* 0x002fca0007ffe007 */
[----:B------:R-:W-:Y:S01]  /*1ba0*/  IMAD.IADD R3, R2, 0x1, R9 ;  /* 0x0000000102037824 */ /* 0x000fe200078e0209 */
[----:B------:R-:W-:Y:S06]  /*1bb0*/  BRA `(.L_x_239) ;  /* 0x0000000c00cc7947 */ /* 0x000fec0003800000 */
.L_x_257:
        /* <DEDUP_REMOVED lines=10> */
[----:B------:R-:W-:Y:S02]  /*1c60*/  ISETP.NE.AND P1, PT, R9, RZ, PT ;  /* 0x000000ff0900720c */ /* 0x000fe40003f25270 */
[----:B0-----:R-:W-:Y:S02]  /*1c70*/  SEL R8, R5, RZ, !P0 ;  /* 0x000000ff05087207 */ /* 0x001fe40004000000 */
[----:B------:R-:W-:Y:S01]  /*1c80*/  ISETP.GT.AND P0, PT, R11, R6, PT ;  /* 0x000000060b00720c */ /* 0x000fe20003f04270 */
[----:B------:R-:W-:-:S08]  /*1c90*/  VIADD R11, R9, 0x4 ;  /* 0x00000004090b7836 */ /* 0x000fd00000000000 */
[----:B------:R-:W-:Y:S01]  /*1ca0*/  @!P1 MOV R10, 0x400 ;  /* 0x00000400000a9802 */ /* 0x000fe20000000f00 */
[----:B------:R-:W-:-:S05]  /*1cb0*/  IMAD.IADD R5, R8, 0x1, R3 ;  /* 0x0000000108057824 */ /* 0x000fca00078e0203 */
[----:B------:R-:W0:Y:S02]  /*1cc0*/  SHFL.DOWN PT, R7, R5, 0x2, R6 ;  /* 0x0840000005077989 */ /* 0x000e2400000e0006 */
[----:B0-----:R-:W-:Y:S02]  /*1cd0*/  SEL R8, R7, RZ, !P0 ;  /* 0x000000ff07087207 */ /* 0x001fe40004000000 */
[----:B------:R-:W-:Y:S02]  /*1ce0*/  ISETP.GT.AND P0, PT, R11, R6, PT ;  /* 0x000000060b00720c */ /* 0x000fe40003f04270 */
[----:B------:R-:W0:Y:S01]  /*1cf0*/  @!P1 S2R R11, SR_CgaCtaId ;  /* 0x00000000000b9919 */ /* 0x000e220000008800 */
[----:B------:R-:W-:Y:S02]  /*1d00*/  IMAD.IADD R7, R5, 0x1, R8 ;  /* 0x0000000105077824 */ /* 0x000fe400078e0208 */
[C---:B------:R-:W-:Y:S02]  /*1d10*/  VIADD R5, R9.reuse, 0x8 ;  /* 0x0000000809057836 */ /* 0x040fe40000000000 */
[----:B------:R-:W-:Y:S01]  /*1d20*/  VIADD R9, R9, 0x10 ;  /* 0x0000001009097836 */ /* 0x000fe20000000000 */
[----:B------:R-:W1:Y:S02]  /*1d30*/  SHFL.DOWN PT, R8, R7, 0x4, R6 ;  /* 0x0880000007087989 */ /* 0x000e6400000e0006 */
[----:B-1----:R-:W-:-:S02]  /*1d40*/  SEL R8, R8, RZ, !P0 ;  /* 0x000000ff08087207 */ /* 0x002fc40004000000 */
[----:B------:R-:W-:Y:S02]  /*1d50*/  ISETP.GT.AND P0, PT, R5, R6, PT ;  /* 0x000000060500720c */ /* 0x000fe40003f04270 */
[----:B0-----:R-:W-:Y:S01]  /*1d60*/  @!P1 LEA R10, R11, R10, 0x18 ;  /* 0x0000000a0b0a9211 */ /* 0x001fe200078ec0ff */
[----:B------:R-:W-:-:S05]  /*1d70*/  IMAD.IADD R3, R7, 0x1, R8 ;  /* 0x0000000107037824 */ /* 0x000fca00078e0208 */
[----:B------:R-:W0:Y:S02]  /*1d80*/  SHFL.DOWN PT, R8, R3, 0x8, R6 ;  /* 0x0900000003087989 */ /* 0x000e2400000e0006 */
[----:B0-----:R-:W-:Y:S02]  /*1d90*/  SEL R8, R8, RZ, !P0 ;  /* 0x000000ff08087207 */ /* 0x001fe40004000000 */
[----:B------:R-:W-:-:S03]  /*1da0*/  ISETP.GT.AND P0, PT, R9, R6, PT ;  /* 0x000000060900720c */ /* 0x000fc60003f04270 */
[----:B------:R-:W-:Y:S01]  /*1db0*/  IMAD.IADD R5, R3, 0x1, R8 ;  /* 0x0000000103057824 */ /* 0x000fe200078e0208 */
[----:B------:R-:W-:-:S04]  /*1dc0*/  @!P1 SHF.R.U32.HI R8, RZ, 0x3, R2 ;  /* 0x00000003ff089819 */ /* 0x000fc80000011602 */
[----:B------:R-:W0:Y:S01]  /*1dd0*/  SHFL.DOWN PT, R7, R5, 0x10, R6 ;  /* 0x0a00000005077989 */ /* 0x000e2200000e0006 */
[----:B------:R-:W-:-:S05]  /*1de0*/  @!P1 LOP3.LUT R3, R8, 0x7c, RZ, 0xc0, !PT ;  /* 0x0000007c08039812 */ /* 0x000fca00078ec0ff */
[----:B------:R-:W-:Y:S01]  /*1df0*/  @!P1 IMAD.IADD R10, R3, 0x1, R10 ;  /* 0x00000001030a9824 */ /* 0x000fe200078e020a */
        /* <DEDUP_REMOVED lines=12> */
[----:B0-----:R-:W0:Y:S04]  /*1ec0*/  LDS.128 R8, [UR4+0x10] ;  /* 0x00001004ff087984 */ /* 0x001e280008000c00 */
[----:B------:R-:W1:Y:S04]  /*1ed0*/  LDS R2, [UR4+0xc] ;  /* 0x00000c04ff027984 */ /* 0x000e680008000800 */
[----:B------:R-:W2:Y:S01]  /*1ee0*/  LDS.64 R6, [UR4+0x20] ;  /* 0x00002004ff067984 */ /* 0x000ea20008000a00 */
[----:B0-----:R-:W-:Y:S02]  /*1ef0*/  SEL R8, R8, RZ, P2 ;  /* 0x000000ff08087207 */ /* 0x001fe40001000000 */
[----:B------:R-:W-:-:S02]  /*1f00*/  ISETP.GT.U32.AND P2, PT, R4, 0x60, PT ;  /* 0x000000600400780c */ /* 0x000fc40003f44070 */
[----:B-1----:R-:W-:Y:S02]  /*1f10*/  SEL R2, R2, RZ, P1 ;  /* 0x000000ff02027207 */ /* 0x002fe40000800000 */
        /* <DEDUP_REMOVED lines=8> */
[----:B--2---:R-:W-:Y:S02]  /*1fa0*/  SEL R6, R6, RZ, P2 ;  /* 0x000000ff06067207 */ /* 0x004fe40001000000 */
[----:B------:R-:W-:Y:S02]  /*1fb0*/  SEL R7, R7, RZ, P3 ;  /* 0x000000ff07077207 */ /* 0x000fe40001800000 */
[----:B------:R-:W-:-:S05]  /*1fc0*/  IADD3 R2, PT, PT, R6, R2, R11 ;  /* 0x0000000206027210 */ /* 0x000fca0007ffe00b */
[----:B------:R-:W-:Y:S01]  /*1fd0*/  IMAD.IADD R3, R2, 0x1, R7 ;  /* 0x0000000102037824 */ /* 0x000fe200078e0207 */
[----:B------:R-:W-:Y:S06]  /*1fe0*/  BRA `(.L_x_239) ;  /* 0x0000000800c07947 */ /* 0x000fec0003800000 */
.L_x_248:
[----:B------:R-:W0:Y:S01]  /*1ff0*/  S2R R6, SR_TID.X ;  /* 0x0000000000067919 */ /* 0x000e220000002100 */
[----:B------:R-:W1:Y:S02]  /*2000*/  LDCU.64 UR10, c[0x0][0x380] ;  /* 0x00007000ff0a77ac */ /* 0x000e640008000a00 */
[----:B-1----:R-:W-:Y:S02]  /*2010*/  IMAD.U32 R2, RZ, RZ, UR10 ;  /* 0x0000000aff027e24 */ /* 0x002fe4000f8e00ff */
[----:B------:R-:W-:Y:S02]  /*2020*/  IMAD.U32 R3, RZ, RZ, UR11 ;  /* 0x0000000bff037e24 */ /* 0x000fe4000f8e00ff */
[----:B0-----:R-:W-:-:S04]  /*2030*/  IMAD.IADD R9, R23, 0x1, R6 ;  /* 0x0000000117097824 */ /* 0x001fc800078e0206 */
[----:B------:R-:W-:-:S05]  /*2040*/  IMAD.WIDE.U32 R8, R9, 0x4, R2 ;  /* 0x0000000409087825 */ /* 0x000fca00078e0002 */
        /* <DEDUP_REMOVED lines=16> */
[----:B------:R-:W-:-:S02]  /*2150*/  ISETP.GE.U32.AND P0, PT, R4, UR5, PT ;  /* 0x0000000504007c0c */ /* 0x000fc4000bf06070 */
        /* <DEDUP_REMOVED lines=9> */
[----:B------:R-:W-:Y:S01]  /*21f0*/  UIADD3 UR7, UPT, UPT, UR6, -0x1000, URZ ;  /* 0xfffff00006077890 */ /* 0x000fe2000fffe0ff */
[----:B------:R-:W-:Y:S01]  /*2200*/  VIADD R23, R23, UR5 ;  /* 0x0000000517177c36 */ /* 0x000fe20008000000 */
[----:B------:R-:W-:-:S03]  /*2210*/  UMOV UR4, URZ ;  /* 0x000000ff00047c82 */ /* 0x000fc60008000000 */
[C---:B------:R-:W-:Y:S01]  /*2220*/  VIADD R8, R23.reuse, 0x100 ;  /* 0x0000010017087836 */ /* 0x040fe20000000000 */
[C---:B------:R-:W-:Y:S01]  /*2230*/  ISETP.GT.U32.AND P0, PT, R23.reuse, UR7, PT ;  /* 0x0000000717007c0c */ /* 0x040fe2000bf04070 */
[----:B------:R-:W-:-:S12]  /*2240*/  IMAD.IADD R9, R23, 0x1, R6 ;  /* 0x0000000117097824 */ /* 0x000fd800078e0206 */
[----:B------:R-:W-:Y:S05]  /*2250*/  @P0 BRA `(.L_x_259) ;  /* 0x0000000000980947 */ /* 0x000fea0003800000 */
[----:B------:R-:W0:Y:S01]  /*2260*/  LDC.64 R2, c[0x0][0x380] ;  /* 0x0000e000ff027b82 */ /* 0x000e220000000a00 */
[----:B------:R-:W1:Y:S01]  /*2270*/  LDCU UR6, c[0x0][0x3a8] ;  /* 0x00007500ff0677ac */ /* 0x000e620008000800 */
[----:B------:R-:W-:Y:S01]  /*2280*/  NOP ;  /* 0x0000000000007918 */ /* 0x000fe20000000000 */
.L_x_260:
[----:B------:R-:W-:-:S04]  /*2290*/  IMAD.IADD R5, R6, 0x1, R23 ;  /* 0x0000000106057824 */ /* 0x000fc800078e0217 */
[----:B0-----:R-:W-:-:S05]  /*22a0*/  IMAD.WIDE.U32 R4, R5, 0x4, R2 ;  /* 0x0000000405047825 */ /* 0x001fca00078e0002 */
        /* <DEDUP_REMOVED lines=12> */
[----:B------:R-:W5:Y:S01]  /*2370*/  LDG.E.CONSTANT R20, desc[UR8][R4.64+0x3c00] ;  /* 0x003c000804147981 */ /* 0x000f62000c1e9900 */
[----:B--2---:R-:W-:-:S03]  /*2380*/  IADD3 R24, PT, PT, R19, R18, R7 ;  /* 0x0000001213187210 */ /* 0x004fc60007ffe007 */
[----:B------:R-:W2:Y:S04]  /*2390*/  LDG.E.CONSTANT R19, desc[UR8][R4.64+0x3000] ;  /* 0x0030000804137981 */ /* 0x000ea8000c1e9900 */
[----:B------:R-:W2:Y:S04]  /*23a0*/  LDG.E.CONSTANT R18, desc[UR8][R4.64+0x3400] ;  /* 0x0034000804127981 */ /* 0x000ea8000c1e9900 */
[----:B------:R-:W2:Y:S01]  /*23b0*/  LDG.E.CONSTANT R7, desc[UR8][R4.64+0x3800] ;  /* 0x0038000804077981 */ /* 0x000ea2000c1e9900 */
[----:B---3--:R-:W-:-:S04]  /*23c0*/  IADD3 R21, PT, PT, R22, R21, R24 ;  /* 0x0000001516157210 */ /* 0x008fc80007ffe018 */
[----:B----4-:R-:W-:-:S04]  /*23d0*/  IADD3 R16, PT, PT, R16, R17, R21 ;  /* 0x0000001110107210 */ /* 0x010fc80007ffe015 */
[----:B-----5:R-:W-:-:S04]  /*23e0*/  IADD3 R14, PT, PT, R14, R15, R16 ;  /* 0x0000000f0e0e7210 */ /* 0x020fc80007ffe010 */
[----:B------:R-:W-:Y:S02]  /*23f0*/  IADD3 R12, PT, PT, R12, R13, R14 ;  /* 0x0000000d0c0c7210 */ /* 0x000fe40007ffe00e */
[----:B-1----:R-:W-:-:S04]  /*2400*/  IADD3 R13, PT, PT, -R23, UR6, RZ ;  /* 0x00000006170d7c10 */ /* 0x002fc8000fffe1ff */
[----:B------:R-:W-:Y:S02]  /*2410*/  ISETP.GE.U32.AND P0, PT, R13, UR5, PT ;  /* 0x000000050d007c0c */ /* 0x000fe4000bf06070 */
[----:B------:R-:W-:-:S04]  /*2420*/  IADD3 R10, PT, PT, R11, R10, R12 ;  /* 0x0000000a0b0a7210 */ /* 0x000fc80007ffe00c */
[----:B--2---:R-:W-:-:S04]  /*2430*/  IADD3 R10, PT, PT, R18, R19, R10 ;  /* 0x00000013120a7210 */ /* 0x004fc80007ffe00a */
[----:B------:R-:W-:-:S03]  /*2440*/  IADD3 R7, PT, PT, R20, R7, R10 ;  /* 0x0000000714077210 */ /* 0x000fc60007ffe00a */
[----:B------:R-:W-:Y:S05]  /*2450*/  @!P0 BRA `(.L_x_258) ;  /* 0x0000000000fc8947 */ /* 0x000fea0003800000 */
[----:B------:R-:W-:Y:S01]  /*2460*/  VIADD R23, R23, UR5 ;  /* 0x0000000517177c36 */ /* 0x000fe20008000000 */
[----:B------:R-:W-:Y:S01]  /*2470*/  UIADD3 UR4, UPT, UPT, UR4, 0x1, URZ ;  /* 0x0000000104047890 */ /* 0x000fe2000fffe0ff */
[----:B------:R-:W-:Y:S02]  /*2480*/  VIADD R8, R8, UR5 ;  /* 0x0000000508087c36 */ /* 0x000fe40008000000 */
[----:B------:R-:W-:Y:S01]  /*2490*/  VIADD R9, R9, UR5 ;  /* 0x0000000509097c36 */ /* 0x000fe20008000000 */
[----:B------:R-:W-:-:S13]  /*24a0*/  ISETP.GT.U32.AND P0, PT, R23, UR7, PT ;  /* 0x0000000717007c0c */ /* 0x000fda000bf04070 */
[----:B------:R-:W-:Y:S05]  /*24b0*/  @!P0 BRA `(.L_x_260) ;  /* 0xfffffffc00748947 */ /* 0x000fea000383ffff */
.L_x_259:
[----:B------:R-:W-:-:S13]  /*24c0*/  ISETP.GE.U32.AND P0, PT, R23, UR6, PT ;  /* 0x0000000617007c0c */ /* 0x000fda000bf06070 */
[----:B------:R-:W-:Y:S05]  /*24d0*/  @P0 BRA `(.L_x_258) ;  /* 0x0000000000dc0947 */ /* 0x000fea0003800000 */
[----:B------:R-:W-:Y:S01]  /*24e0*/  IADD3 R23, PT, PT, -R23, UR6, RZ ;  /* 0x0000000617177c10 */ /* 0x000fe2000fffe1ff */
[----:B------:R-:W-:Y:S03]  /*24f0*/  BSSY.RECONVERGENT B1, `(.L_x_258) ;  /* 0x0000035000017945 */ /* 0x000fe60003800200 */
[----:B------:R-:W-:-:S13]  /*2500*/  ISETP.GE.AND P0, PT, R6, R23, PT ;  /* 0x000000170600720c */ /* 0x000fda0003f06270 */
[----:B------:R-:W-:Y:S05]  /*2510*/  @P0 BRA `(.L_x_261) ;  /* 0x0000000000c80947 */ /* 0x000fea0003800000 */
[----:B------:R-:W0:Y:S01]  /*2520*/  LDCU UR5, c[0x0][0x3ac] ;  /* 0x00007580ff0577ac */ /* 0x000e220008000800 */
[----:B------:R-:W1:Y:S01]  /*2530*/  LDC R10, c[0x0][0x3ac] ;  /* 0x0000eb00ff0a7b82 */ /* 0x000e620000000800 */
[----:B------:R-:W-:Y:S01]  /*2540*/  LOP3.LUT R4, RZ, R6, RZ, 0x33, !PT ;  /* 0x00000006ff047212 */ /* 0x000fe200078e33ff */
[----:B------:R-:W-:Y:S01]  /*2550*/  IMAD.SHL.U32 R11, R0, 0x1000, RZ ;  /* 0x00001000000b7824 */ /* 0x000fe200078e00ff */
[----:B------:R-:W-:Y:S03]  /*2560*/  BSSY.RECONVERGENT B2, `(.L_x_262) ;  /* 0x0000018000027945 */ /* 0x000fe60003800200 */
[----:B------:R-:W-:Y:S01]  /*2570*/  VIADD R5, R4, UR6 ;  /* 0x0000000604057c36 */ /* 0x000fe20008000000 */
[----:B0-----:R-:W-:-:S06]  /*2580*/  USHF.L.U32 UR5, UR5, 0xc, URZ ;  /* 0x0000000c05057899 */ /* 0x001fcc00080006ff */
[----:B------:R-:W-:-:S04]  /*2590*/  VIADD R4, R11, UR5 ;  /* 0x000000050b047c36 */ /* 0x000fc80008000000 */
[C---:B------:R-:W-:Y:S02]  /*25a0*/  IMAD.IADD R11, R5.reuse, 0x1, -R4 ;  /* 0x00000001050b7824 */ /* 0x040fe400078e0a04 */
[----:B-1----:R-:W-:Y:S01]  /*25b0*/  IMAD R4, R10, UR4, RZ ;  /* 0x000000040a047c24 */ /* 0x002fe2000f8e02ff */
        /* <DEDUP_REMOVED lines=10> */
.L_x_264:
        /* <DEDUP_REMOVED lines=8> */
.L_x_263:
[----:B------:R-:W-:Y:S05]  /*26e0*/  BSYNC.RECONVERGENT B2 ;  /* 0x0000000000027941 */ /* 0x000fea0003800200 */
.L_x_262:
[----:B------:R-:W-:Y:S05]  /*26f0*/  @!P1 BRA `(.L_x_261) ;  /* 0x0000000000509947 */ /* 0x000fea0003800000 */
[C---:B------:R-:W-:Y:S02]  /*2700*/  IMAD.IADD R15, R11.reuse, 0x1, R8 ;  /* 0x000000010b0f7824 */ /* 0x040fe400078e0208 */
[----:B------:R-:W-:-:S07]  /*2710*/  VIADD R14, R11, 0x200 ;  /* 0x000002000b0e7836 */ /* 0x000fce0000000000 */
.L_x_265:
        /* <DEDUP_REMOVED lines=18> */
.L_x_261:
[----:B------:R-:W-:Y:S05]  /*2840*/  BSYNC.RECONVERGENT B1 ;  /* 0x0000000000017941 */ /* 0x000fea0003800200 */
.L_x_258:
        /* <DEDUP_REMOVED lines=37> */
[----:B---3--:R-:W1:Y:S01]  /*2aa0*/  LDS.64 R8, [UR4+0x20] ;  /* 0x00002004ff087984 */ /* 0x008e620008000a00 */
[----:B0-----:R-:W-:-:S04]  /*2ab0*/  IADD3 R2, PT, PT, R4, R2, R3 ;  /* 0x0000000204027210 */ /* 0x001fc80007ffe003 */
[----:B------:R-:W-:-:S04]  /*2ac0*/  IADD3 R2, PT, PT, R6, R2, R5 ;  /* 0x0000000206027210 */ /* 0x000fc80007ffe005 */
[----:B-1----:R-:W-:-:S05]  /*2ad0*/  IADD3 R2, PT, PT, R8, R2, R7 ;  /* 0x0000000208027210 */ /* 0x002fca0007ffe007 */
[----:B------:R-:W-:-:S07]  /*2ae0*/  IMAD.IADD R3, R2, 0x1, R9 ;  /* 0x0000000102037824 */ /* 0x000fce00078e0209 */
.L_x_239:
[----:B------:R-:W-:Y:S05]  /*2af0*/  BSYNC.RECONVERGENT B0 ;  /* 0x0000000000007941 */ /* 0x000fea0003800200 */
.L_x_227:
[----:B------:R-:W-:Y:S05]  /*2b00*/  @P0 EXIT ;  /* 0x000000000000094d */ /* 0x000fea0003800000 */
[----:B-1----:R-:W1:Y:S02]  /*2b10*/  LDC.64 R4, c[0x0][0x388] ;  /* 0x0000e200ff047b82 */ /* 0x002e640000000a00 */
[----:B-1----:R-:W-:-:S05]  /*2b20*/  IMAD.WIDE.U32 R4, R0, 0x4, R4 ;  /* 0x0000000400047825 */ /* 0x002fca00078e0004 */
[----:B------:R-:W-:Y:S01]  /*2b30*/  STG.E desc[UR8][R4.64], R3 ;  /* 0x0000000304007986 */ /* 0x000fe2000c101908 */
[----:B------:R-:W-:Y:S05]  /*2b40*/  EXIT ;  /* 0x000000000000794d */ /* 0x000fea0003800000 */
.L_x_266:
        /* <DEDUP_REMOVED lines=11> */
.L_x_364:


//--------------------- .text._ZN3cub18CUB_300001_SM_10006detail6reduce28DeviceReduceSingleTileKernelINS2_10policy_hubIijN4cuda3std3__44plusIiEEE10Policy1000EPiSC_jS9_iiNS7_10__identityEEEvT0_T1_T2_T3_T4_T6_ --------------------------
	.section	.text._ZN3cub18CUB_300001_SM_10006detail6reduce28DeviceReduceSingleTileKernelINS2_10policy_hubIijN4cuda3std3__44plusIiEEE10Policy1000EPiSC_jS9_iiNS7_10__identityEEEvT0_T1_T2_T3_T4_T6_,"ax",@progbits
	.align	128
        .global         _ZN3cub18CUB_300001_SM_10006detail6reduce28DeviceReduceSingleTileKernelINS2_10policy_hubIijN4cuda3std3__44plusIiEEE10Policy1000EPiSC_jS9_iiNS7_10__identityEEEvT0_T1_T2_T3_T4_T6_
        .type           _ZN3cub18CUB_300001_SM_10006detail6reduce28DeviceReduceSingleTileKernelINS2_10policy_hubIijN4cuda3std3__44plusIiEEE10Policy1000EPiSC_jS9_iiNS7_10__identityEEEvT0_T1_T2_T3_T4_T6_,@function
        .size           _ZN3cub18CUB_300001_SM_10006detail6reduce28DeviceReduceSingleTileKernelINS2_10policy_hubIijN4cuda3std3__44plusIiEEE10Policy1000EPiSC_jS9_iiNS7_10__identityEEEvT0_T1_T2_T3_T4_T6_,(.L_x_365 - _ZN3cub18CUB_300001_SM_10006detail6reduce28DeviceReduceSingleTileKernelINS2_10policy_hubIijN4cuda3std3__44plusIiEEE10Policy1000EPiSC_jS9_iiNS7_10__identityEEEvT0_T1_T2_T3_T4_T6_)
        .other          _ZN3cub18CUB_300001_SM_10006detail6reduce28DeviceReduceSingleTileKernelINS2_10policy_hubIijN4cuda3std3__44plusIiEEE10Policy1000EPiSC_jS9_iiNS7_10__identityEEEvT0_T1_T2_T3_T4_T6_,@"STO_CUDA_ENTRY STV_DEFAULT"
_ZN3cub18CUB_300001_SM_10006detail6reduce28DeviceReduceSingleTileKernelINS2_10policy_hubIijN4cuda3std3__44plusIiEEE10Policy1000EPiSC_jS9_iiNS7_10__identityEEEvT0_T1_T2_T3_T4_T6_:
.text._ZN3cub18CUB_300001_SM_10006detail6reduce28DeviceReduceSingleTileKernelINS2_10policy_hubIijN4cuda3std3__44plusIiEEE10Policy1000EPiSC_jS9_iiNS7_10__identityEEEvT0_T1_T2_T3_T4_T6_:
        /* <DEDUP_REMOVED lines=13> */
.L_x_267:
[----:B------:R-:W0:Y:S01]  /*00d0*/  LDCU UR4, c[0x0][0x380] ;  /* 0x00007000ff0477ac */ /* 0x000e220008000800 */
[----:B------:R-:W-:Y:S01]  /*00e0*/  BSSY.RECONVERGENT B0, `(.L_x_268) ;  /* 0x00002ee000007945 */ /* 0x000fe20003800200 */
[----:B0-----:R-:W-:-:S09]  /*00f0*/  ULOP3.LUT UP0, URZ, UR4, 0xf, URZ, 0xc0, !UPT ;  /* 0x0000000f04ff7892 */ /* 0x001fd2000f80c0ff */
[----:B------:R-:W-:Y:S05]  /*0100*/  BRA.U UP0, `(.L_x_269) ;  /* 0x0000001500a87547 */ /* 0x000fea000b800000 */
        /* <DEDUP_REMOVED lines=12> */
.L_x_272:
[----:B------:R-:W-:Y:S05]  /*01d0*/  BSYNC.RECONVERGENT B1 ;  /* 0x0000000000017941 */ /* 0x000fea0003800200 */
.L_x_271:
        /* <DEDUP_REMOVED lines=16> */
.L_x_277:
        /* <DEDUP_REMOVED lines=9> */
.L_x_276:
[----:B------:R-:W-:Y:S05]  /*0370*/  BSYNC.RECONVERGENT B2 ;  /* 0x0000000000027941 */ /* 0x000fea0003800200 */
.L_x_275:
[----:B------:R-:W-:Y:S05]  /*0380*/  @!P1 BRA `(.L_x_274) ;  /* 0x00000004001c9947 */ /* 0x000fea0003800000 */
[----:B------:R-:W0:Y:S01]  /*0390*/  LDC.64 R4, c[0x0][0x380] ;  /* 0x0000e000ff047b82 */ /* 0x000e220000000a00 */
[----:B------:R-:W-:Y:S01]  /*03a0*/  IMAD.IADD R7, R3, 0x1, -R6 ;  /* 0x0000000103077824 */ /* 0x000fe200078e0a06 */
[----:B------:R-:W-:Y:S01]  /*03b0*/  BSSY.RECONVERGENT B2, `(.L_x_278) ;  /* 0x0000025000027945 */ /* 0x000fe20003800200 */
[----:B------:R-:W-:-:S03]  /*03c0*/  PLOP3.LUT P0, PT, PT, PT, PT, 0x80, 0x8 ;  /* 0x000000000008781c */ /* 0x000fc60003f0f070 */
[----:B------:R-:W-:Y:S01]  /*03d0*/  ISETP.GT.AND P1, PT, R7, 0xc00, PT ;  /* 0x00000c000700780c */ /* 0x000fe20003f24270 */
[----:B0-----:R-:W-:-:S12]  /*03e0*/  IMAD.WIDE.U32 R4, R6, 0x4, R4 ;  /* 0x0000000406047825 */ /* 0x001fd800078e0004 */
[----:B------:R-:W-:Y:S05]  /*03f0*/  @!P1 BRA `(.L_x_279) ;  /* 0x0000000000809947 */ /* 0x000fea0003800000 */
[----:B------:R-:W-:Y:S01]  /*0400*/  PLOP3.LUT P0, PT, PT, PT, PT, 0x8, 0x80 ;  /* 0x000000000080781c */ /* 0x000fe20003f0e170 */
[----:B------:R-:W-:-:S12]  /*0410*/  VIADD R7, R3, 0xfffff400 ;  /* 0xfffff40003077836 */ /* 0x000fd80000000000 */
.L_x_280:
[----:B------:R-:W2:Y:S04]  /*0420*/  LDG.E.CONSTANT R13, desc[UR6][R4.64] ;  /* 0x00000006040d7981 */ /* 0x000ea8000c1e9900 */
[----:B------:R-:W2:Y:S04]  /*0430*/  LDG.E.CONSTANT R12, desc[UR6][R4.64+0x400] ;  /* 0x00040006040c7981 */ /* 0x000ea8000c1e9900 */
[----:B------:R-:W3:Y:S04]  /*0440*/  LDG.E.CONSTANT R15, desc[UR6][R4.64+0x800] ;  /* 0x00080006040f7981 */ /* 0x000ee8000c1e9900 */
[----:B------:R-:W3:Y:S04]  /*0450*/  LDG.E.CONSTANT R14, desc[UR6][R4.64+0xc00] ;  /* 0x000c0006040e7981 */ /* 0x000ee8000c1e9900 */
[----:B------:R-:W4:Y:S04]  /*0460*/  LDG.E.CONSTANT R17, desc[UR6][R4.64+0x1000] ;  /* 0x0010000604117981 */ /* 0x000f28000c1e9900 */
        /* <DEDUP_REMOVED lines=10> */
[----:B------:R0:W4:Y:S01]  /*0510*/  LDG.E.CONSTANT R8, desc[UR6][R4.64+0x3c00] ;  /* 0x003c000604087981 */ /* 0x000122000c1e9900 */
[----:B------:R-:W-:-:S05]  /*0520*/  VIADD R6, R6, 0x1000 ;  /* 0x0000100006067836 */ /* 0x000fca0000000000 */
[----:B------:R-:W-:Y:S02]  /*0530*/  ISETP.GE.AND P1, PT, R6, R7, PT ;  /* 0x000000070600720c */ /* 0x000fe40003f26270 */
[----:B--2--5:R-:W-:Y:S02]  /*0540*/  IADD3 R12, PT, PT, R12, R13, R2 ;  /* 0x0000000d0c0c7210 */ /* 0x024fe40007ffe002 */
[----:B------:R-:W-:-:S05]  /*0550*/  IADD3 R13, P2, PT, R4, 0x4000, RZ ;  /* 0x00004000040d7810 */ /* 0x000fca0007f5e0ff */
[----:B0-----:R-:W-:Y:S01]  /*0560*/  IMAD.X R5, RZ, RZ, R5, P2 ;  /* 0x000000ffff057224 */ /* 0x001fe200010e0605 */
[----:B---3--:R-:W-:Y:S01]  /*0570*/  IADD3 R12, PT, PT, R14, R15, R12 ;  /* 0x0000000f0e0c7210 */ /* 0x008fe20007ffe00c */
[----:B------:R-:W-:-:S03]  /*0580*/  IMAD.MOV.U32 R4, RZ, RZ, R13 ;  /* 0x000000ffff047224 */ /* 0x000fc600078e000d */
[----:B----4-:R-:W-:-:S04]  /*0590*/  IADD3 R12, PT, PT, R16, R17, R12 ;  /* 0x00000011100c7210 */ /* 0x010fc80007ffe00c */
[----:B------:R-:W-:-:S04]  /*05a0*/  IADD3 R12, PT, PT, R18, R19, R12 ;  /* 0x00000013120c7210 */ /* 0x000fc80007ffe00c */
[----:B------:R-:W-:-:S04]  /*05b0*/  IADD3 R12, PT, PT, R20, R21, R12 ;  /* 0x00000015140c7210 */ /* 0x000fc80007ffe00c */
[----:B------:R-:W-:-:S04]  /*05c0*/  IADD3 R12, PT, PT, R22, R23, R12 ;  /* 0x00000017160c7210 */ /* 0x000fc80007ffe00c */
[----:B------:R-:W-:-:S04]  /*05d0*/  IADD3 R10, PT, PT, R10, R11, R12 ;  /* 0x0000000b0a0a7210 */ /* 0x000fc80007ffe00c */
[----:B------:R-:W-:Y:S01]  /*05e0*/  IADD3 R2, PT, PT, R8, R9, R10 ;  /* 0x0000000908027210 */ /* 0x000fe20007ffe00a */
[----:B------:R-:W-:Y:S06]  /*05f0*/  @!P1 BRA `(.L_x_280) ;  /* 0xfffffffc00889947 */ /* 0x000fec000383ffff */
.L_x_279:
[----:B------:R-:W-:Y:S05]  /*0600*/  BSYNC.RECONVERGENT B2 ;  /* 0x0000000000027941 */ /* 0x000fea0003800200 */
.L_x_278:
        /* <DEDUP_REMOVED lines=10> */
[----:B------:R-:W4:Y:S04]  /*06b0*/  LDG.E.CONSTANT R14, desc[UR6][R4.64+0x1800] ;  /* 0x00180006040e7981 */ /* 0x000f28000c1e9900 */
[----:B------:R0:W4:Y:S01]  /*06c0*/  LDG.E.CONSTANT R13, desc[UR6][R4.64+0x1c00] ;  /* 0x001c0006040d7981 */ /* 0x000122000c1e9900 */
[----:B------:R-:W-:Y:S01]  /*06d0*/  PLOP3.LUT P0, PT, PT, PT, PT, 0x8, 0x80 ;  /* 0x000000000080781c */ /* 0x000fe20003f0e170 */
[----:B------:R-:W-:Y:S01]  /*06e0*/  VIADD R6, R6, 0x800 ;  /* 0x0000080006067836 */ /* 0x000fe20000000000 */
[----:B--2--5:R-:W-:-:S02]  /*06f0*/  IADD3 R7, PT, PT, R8, R7, R2 ;  /* 0x0000000708077210 */ /* 0x024fc40007ffe002 */
[----:B------:R-:W-:-:S05]  /*0700*/  IADD3 R8, P1, PT, R4, 0x2000, RZ ;  /* 0x0000200004087810 */ /* 0x000fca0007f3e0ff */
[----:B0-----:R-:W-:Y:S01]  /*0710*/  IMAD.MOV.U32 R4, RZ, RZ, R8 ;  /* 0x000000ffff047224 */ /* 0x001fe200078e0008 */
[----:B---3--:R-:W-:Y:S01]  /*0720*/  IADD3 R7, PT, PT, R9, R10, R7 ;  /* 0x0000000a09077210 */ /* 0x008fe20007ffe007 */
[----:B------:R-:W-:-:S04]  /*0730*/  IMAD.X R9, RZ, RZ, R5, P1 ;  /* 0x000000ffff097224 */ /* 0x000fc800008e0605 */
[----:B------:R-:W-:Y:S01]  /*0740*/  IMAD.MOV.U32 R5, RZ, RZ, R9 ;  /* 0x000000ffff057224 */ /* 0x000fe200078e0009 */
[----:B----4-:R-:W-:-:S04]  /*0750*/  IADD3 R7, PT, PT, R11, R12, R7 ;  /* 0x0000000c0b077210 */ /* 0x010fc80007ffe007 */
[----:B------:R-:W-:-:S07]  /*0760*/  IADD3 R2, PT, PT, R13, R14, R7 ;  /* 0x0000000e0d027210 */ /* 0x000fce0007ffe007 */
.L_x_282:
[----:B------:R-:W-:Y:S05]  /*0770*/  BSYNC.RECONVERGENT B2 ;  /* 0x0000000000027941 */ /* 0x000fea0003800200 */
.L_x_281:
[----:B------:R-:W-:-:S13]  /*0780*/  ISETP.LT.OR P0, PT, R6, R3, P0 ;  /* 0x000000030600720c */ /* 0x000fda0000701670 */
[----:B------:R-:W-:Y:S05]  /*0790*/  @!P0 BRA `(.L_x_274) ;  /* 0x0000000000188947 */ /* 0x000fea0003800000 */
[----:B------:R-:W2:Y:S04]  /*07a0*/  LDG.E.CONSTANT R7, desc[UR6][R4.64] ;  /* 0x0000000604077981 */ /* 0x000ea8000c1e9900 */
[----:B------:R-:W2:Y:S04]  /*07b0*/  LDG.E.CONSTANT R6, desc[UR6][R4.64+0x400] ;  /* 0x0004000604067981 */ /* 0x000ea8000c1e9900 */
[----:B------:R-:W3:Y:S04]  /*07c0*/  LDG.E.CONSTANT R9, desc[UR6][R4.64+0x800] ;  /* 0x0008000604097981 */ /* 0x000ee8000c1e9900 */
[----:B------:R-:W3:Y:S01]  /*07d0*/  LDG.E.CONSTANT R8, desc[UR6][R4.64+0xc00] ;  /* 0x000c000604087981 */ /* 0x000ee2000c1e9900 */
[----:B--2--5:R-:W-:-:S04]  /*07e0*/  IADD3 R2, PT, PT, R6, R7, R2 ;  /* 0x0000000706027210 */ /* 0x024fc80007ffe002 */
[----:B---3--:R-:W-:-:S07]  /*07f0*/  IADD3 R2, PT, PT, R8, R9, R2 ;  /* 0x0000000908027210 */ /* 0x008fce0007ffe002 */
.L_x_274:
[----:B------:R-:W-:Y:S05]  /*0800*/  BSYNC.RECONVERGENT B1 ;  /* 0x0000000000017941 */ /* 0x000fea0003800200 */
.L_x_273:
        /* <DEDUP_REMOVED lines=9> */
[----:B0-----:R-:W0:Y:S01]  /*08a0*/  SHFL.DOWN PT, R4, R3, 0x2, 0x1f ;  /* 0x08401f0003047f89 */ /* 0x001e2200000e0000 */
        /* <DEDUP_REMOVED lines=28> */
[----:B--2---:R-:W0:Y:S04]  /*0a70*/  LDS.128 R4, [UR4+0x10] ;  /* 0x00001004ff047984 */ /* 0x004e280008000c00 */
[----:B------:R-:W1:Y:S01]  /*0a80*/  LDS.64 R2, [UR4+0x20] ;  /* 0x00002004ff027984 */ /* 0x000e620008000a00 */
[----:B0-----:R-:W-:-:S04]  /*0a90*/  IADD3 R0, PT, PT, R4, R0, R9 ;  /* 0x0000000004007210 */ /* 0x001fc80007ffe009 */
[----:B------:R-:W-:-:S04]  /*0aa0*/  IADD3 R0, PT, PT, R6, R0, R5 ;  /* 0x0000000006007210 */ /* 0x000fc80007ffe005 */
[----:B-1----:R-:W-:-:S05]  /*0ab0*/  IADD3 R0, PT, PT, R2, R0, R7 ;  /* 0x0000000002007210 */ /* 0x002fca0007ffe007 */
[----:B------:R-:W-:Y:S01]  /*0ac0*/  IMAD.IADD R9, R0, 0x1, R3 ;  /* 0x0000000100097824 */ /* 0x000fe200078e0203 */
[----:B------:R-:W-:Y:S06]  /*0ad0*/  BRA `(.L_x_284) ;  /* 0x0000002400387947 */ /* 0x000fec0003800000 */
.L_x_283:
[----:B0-----:R-:W-:Y:S01]  /*0ae0*/  LOP3.LUT R4, R0, 0x3e0, RZ, 0xc0, !PT ;  /* 0x000003e000047812 */ /* 0x001fe200078ec0ff */
[----:B------:R-:W0:Y:S04]  /*0af0*/  S2R R10, SR_LANEID ;  /* 0x00000000000a7919 */ /* 0x000e280000000000 */
[----:B------:R-:W-:Y:S01]  /*0b00*/  VIADD R6, R4, 0x20 ;  /* 0x0000002004067836 */ /* 0x000fe20000000000 */
[----:B------:R-:W-:-:S04]  /*0b10*/  LOP3.LUT R4, RZ, R4, RZ, 0x33, !PT ;  /* 0x00000004ff047212 */ /* 0x000fc800078e33ff */
[----:B------:R-:W-:Y:S01]  /*0b20*/  ISETP.GT.U32.AND P0, PT, R6, R3, PT ;  /* 0x000000030600720c */ /* 0x000fe20003f04070 */
[----:B------:R-:W-:-:S05]  /*0b30*/  IMAD.IADD R4, R4, 0x1, R3 ;  /* 0x0000000104047824 */ /* 0x000fca00078e0203 */
[----:B------:R-:W-:-:S05]  /*0b40*/  SEL R5, R4, 0x1f, P0 ;  /* 0x0000001f04057807 */ /* 0x000fca0000000000 */
[----:B-----5:R-:W1:Y:S01]  /*0b50*/  SHFL.DOWN PT, R4, R2, 0x1, R5 ;  /* 0x0820000002047989 */ /* 0x020e6200000e0005 */
[CC--:B0-----:R-:W-:Y:S01]  /*0b60*/  ISETP.GE.AND P0, PT, R10.reuse, R5.reuse, PT ;  /* 0x000000050a00720c */ /* 0x0c1fe20003f06270 */
[C---:B------:R-:W-:Y:S01]  /*0b70*/  VIADD R8, R10.reuse, 0x2 ;  /* 0x000000020a087836 */ /* 0x040fe20000000000 */
[----:B------:R-:W-:Y:S02]  /*0b80*/  ISETP.NE.AND P1, PT, R10, RZ, PT ;  /* 0x000000ff0a00720c */ /* 0x000fe40003f25270 */
[----:B-1----:R-:W-:Y:S02]  /*0b90*/  SEL R7, R4, RZ, !P0 ;  /* 0x000000ff04077207 */ /* 0x002fe40004000000 */
[----:B------:R-:W-:Y:S01]  /*0ba0*/  ISETP.GT.AND P0, PT, R8, R5, PT ;  /* 0x000000050800720c */ /* 0x000fe20003f04270 */
[----:B------:R-:W-:-:S08]  /*0bb0*/  VIADD R8, R10, 0x4 ;  /* 0x000000040a087836 */ /* 0x000fd00000000000 */
[----:B------:R-:W0:Y:S01]  /*0bc0*/  @!P1 S2R R12, SR_CgaCtaId ;  /* 0x00000000000c9919 */ /* 0x000e220000008800 */
[----:B------:R-:W-:Y:S01]  /*0bd0*/  IMAD.IADD R4, R7, 0x1, R2 ;  /* 0x0000000107047824 */ /* 0x000fe200078e0202 */
[----:B------:R-:W-:-:S04]  /*0be0*/  @!P1 MOV R9, 0x400 ;  /* 0x0000040000099802 */ /* 0x000fc80000000f00 */
[----:B------:R-:W1:Y:S02]  /*0bf0*/  SHFL.DOWN PT, R6, R4, 0x2, R5 ;  /* 0x0840000004067989 */ /* 0x000e6400000e0005 */
[----:B-1----:R-:W-:Y:S02]  /*0c00*/  SEL R7, R6, RZ, !P0 ;  /* 0x000000ff06077207 */ /* 0x002fe40004000000 */
[----:B------:R-:W-:Y:S01]  /*0c10*/  ISETP.GT.AND P0, PT, R8, R5, PT ;  /* 0x000000050800720c */ /* 0x000fe20003f04270 */
[----:B------:R-:W-:Y:S01]  /*0c20*/  VIADD R8, R10, 0x10 ;  /* 0x000000100a087836 */ /* 0x000fe20000000000 */
[----:B0-----:R-:W-:Y:S01]  /*0c30*/  @!P1 LEA R12, R12, R9, 0x18 ;  /* 0x000000090c0c9211 */ /* 0x001fe200078ec0ff */
        /* <DEDUP_REMOVED lines=24> */
[----:B------:R-:W-:Y:S01]  /*0dc0*/  ISETP.GT.U32.AND P3, PT, R3, 0x80, PT ;  /* 0x000000800300780c */ /* 0x000fe20003f64070 */
[----:B0-----:R-:W-:-:S09]  /*0dd0*/  ULEA UR4, UR5, UR4, 0x18 ;  /* 0x0000000405047291 */ /* 0x001fd2000f8ec0ff */
[----:B------:R-:W0:Y:S04]  /*0de0*/  LDS.128 R4, [UR4+0x10] ;  /* 0x00001004ff047984 */ /* 0x000e280008000c00 */
[----:B------:R-:W2:Y:S04]  /*0df0*/  LDS R0, [UR4+0xc] ;  /* 0x00000c04ff007984 */ /* 0x000ea80008000800 */
[----:B------:R-:W3:Y:S01]  /*0e00*/  LDS.64 R10, [UR4+0x20] ;  /* 0x00002004ff0a7984 */ /* 0x000ee20008000a00 */
[----:B0-----:R-:W-:Y:S02]  /*0e10*/  SEL R4, R4, RZ, P2 ;  /* 0x000000ff04047207 */ /* 0x001fe40001000000 */
[----:B------:R-:W-:-:S02]  /*0e20*/  ISETP.GT.U32.AND P2, PT, R3, 0x60, PT ;  /* 0x000000600300780c */ /* 0x000fc40003f44070 */
[----:B--2---:R-:W-:Y:S02]  /*0e30*/  SEL R0, R0, RZ, P1 ;  /* 0x000000ff00007207 */ /* 0x004fe40000800000 */
[----:B------:R-:W-:Y:S02]  /*0e40*/  SEL R5, R5, RZ, P2 ;  /* 0x000000ff05057207 */ /* 0x000fe40001000000 */
[----:B------:R-:W-:Y:S02]  /*0e50*/  IADD3 R0, PT, PT, R4, R0, R9 ;  /* 0x0000000004007210 */ /* 0x000fe40007ffe009 */
[C---:B------:R-:W-:Y:S02]  /*0e60*/  ISETP.GT.U32.AND P1, PT, R3.reuse, 0xa0, PT ;  /* 0x000000a00300780c */ /* 0x040fe40003f24070 */
[----:B------:R-:W-:Y:S02]  /*0e70*/  SEL R6, R6, RZ, P3 ;  /* 0x000000ff06067207 */ /* 0x000fe40001800000 */
[----:B------:R-:W-:-:S02]  /*0e80*/  ISETP.GT.U32.AND P2, PT, R3, 0xc0, PT ;  /* 0x000000c00300780c */ /* 0x000fc40003f44070 */
[----:B------:R-:W-:Y:S02]  /*0e90*/  ISETP.GT.U32.AND P3, PT, R3, 0xe0, PT ;  /* 0x000000e00300780c */ /* 0x000fe40003f64070 */
[----:B------:R-:W-:Y:S02]  /*0ea0*/  SEL R7, R7, RZ, P1 ;  /* 0x000000ff07077207 */ /* 0x000fe40000800000 */
[----:B------:R-:W-:Y:S02]  /*0eb0*/  IADD3 R0, PT, PT, R6, R0, R5 ;  /* 0x0000000006007210 */ /* 0x000fe40007ffe005 */
[----:B---3--:R-:W-:Y:S02]  /*0ec0*/  SEL R10, R10, RZ, P2 ;  /* 0x000000ff0a0a7207 */ /* 0x008fe40001000000 */
[----:B------:R-:W-:Y:S02]  /*0ed0*/  SEL R11, R11, RZ, P3 ;  /* 0x000000ff0b0b7207 */ /* 0x000fe40001800000 */
[----:B------:R-:W-:-:S05]  /*0ee0*/  IADD3 R0, PT, PT, R10, R0, R7 ;  /* 0x000000000a007210 */ /* 0x000fca0007ffe007 */
[----:B-1----:R-:W-:Y:S01]  /*0ef0*/  IMAD.IADD R9, R0, 0x1, R11 ;  /* 0x0000000100097824 */ /* 0x002fe200078e020b */
[----:B------:R-:W-:Y:S06]  /*0f00*/  BRA `(.L_x_284) ;  /* 0x00000020002c7947 */ /* 0x000fec0003800000 */
.L_x_270:
[----:B------:R-:W0:Y:S01]  /*0f10*/  S2R R0, SR_TID.X ;  /* 0x0000000000007919 */ /* 0x000e220000002100 */
[----:B------:R-:W1:Y:S02]  /*0f20*/  LDCU.64 UR4, c[0x0][0x380] ;  /* 0x00007000ff0477ac */ /* 0x000e640008000a00 */
[----:B-1----:R-:W-:Y:S02]  /*0f30*/  IMAD.U32 R20, RZ, RZ, UR4 ;  /* 0x00000004ff147e24 */ /* 0x002fe4000f8e00ff */
[----:B------:R-:W-:Y:S02]  /*0f40*/  IMAD.U32 R21, RZ, RZ, UR5 ;  /* 0x00000005ff157e24 */ /* 0x000fe4000f8e00ff */
[----:B0-----:R-:W-:-:S04]  /*0f50*/  IMAD.SHL.U32 R2, R0, 0x4, RZ ;  /* 0x0000000400027824 */ /* 0x001fc800078e00ff */
[----:B------:R-:W-:-:S05]  /*0f60*/  IMAD.WIDE.U32 R24, R2, 0x4, R20 ;  /* 0x0000000402187825 */ /* 0x000fca00078e0014 */
[----:B------:R-:W2:Y:S04]  /*0f70*/  LDG.E.128.CONSTANT R4, desc[UR6][R24.64] ;  /* 0x0000000618047981 */ /* 0x000ea8000c1e9d00 */
[----:B------:R-:W3:Y:S04]  /*0f80*/  LDG.E.128.CONSTANT R8, desc[UR6][R24.64+0x1000] ;  /* 0x0010000618087981 */ /* 0x000ee8000c1e9d00 */
[----:B------:R-:W4:Y:S04]  /*0f90*/  LDG.E.128.CONSTANT R12, desc[UR6][R24.64+0x2000] ;  /* 0x00200006180c7981 */ /* 0x000f28000c1e9d00 */
[----:B------:R-:W5:Y:S01]  /*0fa0*/  LDG.E.128.CONSTANT R16, desc[UR6][R24.64+0x3000] ;  /* 0x0030000618107981 */ /* 0x000f62000c1e9d00 */
[----:B------:R-:W-:Y:S01]  /*0fb0*/  VIADD R22, R3, 0xfffff000 ;  /* 0xfffff00003167836 */ /* 0x000fe20000000000 */
[----:B------:R-:W-:-:S04]  /*0fc0*/  UMOV UR4, 0x1000 ;  /* 0x0000100000047882 */ /* 0x000fc80000000000 */
[----:B------:R-:W-:Y:S02]  /*0fd0*/  ISETP.GE.U32.AND P0, PT, R22, 0x1000, PT ;  /* 0x000010001600780c */ /* 0x000fe40003f06070 */
        /* <DEDUP_REMOVED lines=10> */
[----:B------:R-:W-:-:S07]  /*1080*/  UMOV UR4, 0x1000 ;  /* 0x0000100000047882 */ /* 0x000fce0000000000 */
[----:B------:R-:W1:Y:S02]  /*1090*/  LDC.64 R20, c[0x0][0x380] ;  /* 0x0000e000ff147b82 */ /* 0x000e640000000a00 */
.L_x_287:
[----:B------:R-:W-:-:S04]  /*10a0*/  VIADD R25, R2, UR4 ;  /* 0x0000000402197c36 */ /* 0x000fc80008000000 */
[----:B-1----:R-:W-:-:S05]  /*10b0*/  IMAD.WIDE.U32 R24, R25, 0x4, R20 ;  /* 0x0000000419187825 */ /* 0x002fca00078e0014 */
[----:B------:R-:W2:Y:S04]  /*10c0*/  LDG.E.128.CONSTANT R4, desc[UR6][R24.64] ;  /* 0x0000000618047981 */ /* 0x000ea8000c1e9d00 */
[----:B------:R-:W3:Y:S04]  /*10d0*/  LDG.E.128.CONSTANT R8, desc[UR6][R24.64+0x1000] ;  /* 0x0010000618087981 */ /* 0x000ee8000c1e9d00 */
[----:B------:R-:W4:Y:S04]  /*10e0*/  LDG.E.128.CONSTANT R12, desc[UR6][R24.64+0x2000] ;  /* 0x00200006180c7981 */ /* 0x000f28000c1e9d00 */
[----:B------:R-:W5:Y:S01]  /*10f0*/  LDG.E.128.CONSTANT R16, desc[UR6][R24.64+0x3000] ;  /* 0x0030000618107981 */ /* 0x000f62000c1e9d00 */
[----:B--2---:R-:W-:Y:S01]  /*1100*/  IADD3 R5, PT, PT, R5, R4, R23 ;  /* 0x0000000405057210 */ /* 0x004fe20007ffe017 */
[----:B0-----:R-:W-:-:S03]  /*1110*/  VIADD R4, R3, -UR4 ;  /* 0x8000000403047c36 */ /* 0x001fc60008000000 */
[----:B------:R-:W-:Y:S02]  /*1120*/  IADD3 R5, PT, PT, R7, R6, R5 ;  /* 0x0000000607057210 */ /* 0x000fe40007ffe005 */
[----:B------:R-:W-:Y:S02]  /*1130*/  ISETP.GE.U32.AND P0, PT, R4, 0x1000, PT ;  /* 0x000010000400780c */ /* 0x000fe40003f06070 */
[----:B---3--:R-:W-:-:S04]  /*1140*/  IADD3 R5, PT, PT, R9, R8, R5 ;  /* 0x0000000809057210 */ /* 0x008fc80007ffe005 */
[----:B------:R-:W-:-:S04]  /*1150*/  IADD3 R5, PT, PT, R11, R10, R5 ;  /* 0x0000000a0b057210 */ /* 0x000fc80007ffe005 */
[----:B----4-:R-:W-:-:S04]  /*1160*/  IADD3 R5, PT, PT, R13, R12, R5 ;  /* 0x0000000c0d057210 */ /* 0x010fc80007ffe005 */
[----:B------:R-:W-:-:S04]  /*1170*/  IADD3 R5, PT, PT, R15, R14, R5 ;  /* 0x0000000e0f057210 */ /* 0x000fc80007ffe005 */
[----:B-----5:R-:W-:-:S04]  /*1180*/  IADD3 R5, PT, PT, R17, R16, R5 ;  /* 0x0000001011057210 */ /* 0x020fc80007ffe005 */
[----:B------:R-:W-:Y:S01]  /*1190*/  IADD3 R23, PT, PT, R19, R18, R5 ;  /* 0x0000001213177210 */ /* 0x000fe20007ffe005 */
[----:B------:R-:W-:Y:S06]  /*11a0*/  @!P0 BRA `(.L_x_286) ;  /* 0x0000000000d48947 */ /* 0x000fec0003800000 */
[----:B------:R-:W-:-:S06]  /*11b0*/  UIADD3 UR4, UPT, UPT, UR4, 0x1000, URZ ;  /* 0x0000100004047890 */ /* 0x000fcc000fffe0ff */
[----:B------:R-:W-:-:S13]  /*11c0*/  ISETP.LT.U32.AND P0, PT, R22, UR4, PT ;  /* 0x0000000416007c0c */ /* 0x000fda000bf01070 */
[----:B------:R-:W-:Y:S05]  /*11d0*/  @!P0 BRA `(.L_x_287) ;  /* 0xfffffffc00b08947 */ /* 0x000fea000383ffff */
.L_x_285:
[----:B------:R-:W-:-:S13]  /*11e0*/  ISETP.LE.U32.AND P0, PT, R3, UR4, PT ;  /* 0x0000000403007c0c */ /* 0x000fda000bf03070 */
[----:B------:R-:W-:Y:S05]  /*11f0*/  @P0 BRA `(.L_x_286) ;  /* 0x0000000000c00947 */ /* 0x000fea0003800000 */
[----:B------:R-:W-:Y:S01]  /*1200*/  VIADD R5, R3, -UR4 ;  /* 0x8000000403057c36 */ /* 0x000fe20008000000 */
[----:B------:R-:W-:Y:S04]  /*1210*/  BSSY.RECONVERGENT B1, `(.L_x_286) ;  /* 0x000002e000017945 */ /* 0x000fe80003800200 */
[----:B------:R-:W-:-:S13]  /*1220*/  ISETP.GE.AND P0, PT, R0, R5, PT ;  /* 0x000000050000720c */ /* 0x000fda0003f06270 */
[----:B------:R-:W-:Y:S05]  /*1230*/  @P0 BRA `(.L_x_288) ;  /* 0x0000000000ac0947 */ /* 0x000fea0003800000 */
[----:B------:R-:W-:Y:S01]  /*1240*/  LOP3.LUT R2, RZ, R0, RZ, 0x33, !PT ;  /* 0x00000000ff027212 */ /* 0x000fe200078e33ff */
[----:B------:R-:W-:Y:S01]  /*1250*/  BSSY.RECONVERGENT B2, `(.L_x_289) ;  /* 0x0000014000027945 */ /* 0x000fe20003800200 */
[----:B------:R-:W-:Y:S02]  /*1260*/  IMAD.MOV.U32 R4, RZ, RZ, R0 ;  /* 0x000000ffff047224 */ /* 0x000fe400078e0000 */
[----:B------:R-:W-:-:S04]  /*1270*/  IADD3 R2, PT, PT, R3, -UR4, R2 ;  /* 0x8000000403027c10 */ /* 0x000fc8000fffe002 */
[C---:B------:R-:W-:Y:S02]  /*1280*/  LOP3.LUT R3, R2.reuse, 0x300, RZ, 0xc0, !PT ;  /* 0x0000030002037812 */ /* 0x040fe400078ec0ff */
[----:B------:R-:W-:Y:S02]  /*1290*/  ISETP.GE.U32.AND P1, PT, R2, 0x300, PT ;  /* 0x000003000200780c */ /* 0x000fe40003f26070 */
[----:B------:R-:W-:-:S13]  /*12a0*/  ISETP.NE.AND P0, PT, R3, 0x300, PT ;  /* 0x000003000300780c */ /* 0x000fda0003f05270 */
[----:B------:R-:W-:Y:S05]  /*12b0*/  @!P0 BRA `(.L_x_290) ;  /* 0x0000000000348947 */ /* 0x000fea0003800000 */
[----:B------:R-:W-:Y:S01]  /*12c0*/  LEA.HI R2, R2, 0x1, RZ, 0x18 ;  /* 0x0000000102027811 */ /* 0x000fe200078fc0ff */
[----:B------:R-:W-:Y:S02]  /*12d0*/  VIADD R7, R0, UR4 ;  /* 0x0000000400077c36 */ /* 0x000fe40008000000 */
[----:B------:R-:W-:Y:S01]  /*12e0*/  IMAD.MOV.U32 R4, RZ, RZ, R0 ;  /* 0x000000ffff047224 */ /* 0x000fe200078e0000 */
[----:B------:R-:W-:-:S05]  /*12f0*/  LOP3.LUT R2, R2, 0x3, RZ, 0xc0, !PT ;  /* 0x0000000302027812 */ /* 0x000fca00078ec0ff */
[----:B------:R-:W-:-:S07]  /*1300*/  IMAD.MOV R6, RZ, RZ, -R2 ;  /* 0x000000ffff067224 */ /* 0x000fce00078e0a02 */
.L_x_291:
        /* <DEDUP_REMOVED lines=8> */
.L_x_290:
[----:B------:R-:W-:Y:S05]  /*1390*/  BSYNC.RECONVERGENT B2 ;  /* 0x0000000000027941 */ /* 0x000fea0003800200 */
.L_x_289:
[----:B------:R-:W-:Y:S05]  /*13a0*/  @!P1 BRA `(.L_x_288) ;  /* 0x0000000000509947 */ /* 0x000fea0003800000 */
[C---:B------:R-:W-:Y:S02]  /*13b0*/  VIADD R12, R4.reuse, 0x200 ;  /* 0x00000200040c7836 */ /* 0x040fe40000000000 */
[----:B------:R-:W-:-:S07]  /*13c0*/  VIADD R13, R4, UR4 ;  /* 0x00000004040d7c36 */ /* 0x000fce0008000000 */
.L_x_292:
        /* <DEDUP_REMOVED lines=18> */
.L_x_288:
[----:B------:R-:W-:Y:S05]  /*14f0*/  BSYNC.RECONVERGENT B1 ;  /* 0x0000000000017941 */ /* 0x000fea0003800200 */
.L_x_286:
        /* <DEDUP_REMOVED lines=41> */
[----:B------:R-:W-:Y:S01]  /*1790*/  IMAD.IADD R9, R0, 0x1, R3 ;  /* 0x0000000100097824 */ /* 0x000fe200078e0203 */
[----:B------:R-:W-:Y:S06]  /*17a0*/  BRA `(.L_x_284) ;  /* 0x0000001800047947 */ /* 0x000fec0003800000 */
.L_x_269:
        /* <DEDUP_REMOVED lines=12> */
.L_x_295:
[----:B------:R-:W-:Y:S05]  /*1870*/  BSYNC.RECONVERGENT B1 ;  /* 0x0000000000017941 */ /* 0x000fea0003800200 */
.L_x_294:
        /* <DEDUP_REMOVED lines=16> */
.L_x_300:
        /* <DEDUP_REMOVED lines=9> */
.L_x_299:
[----:B------:R-:W-:Y:S05]  /*1a10*/  BSYNC.RECONVERGENT B2 ;  /* 0x0000000000027941 */ /* 0x000fea0003800200 */
.L_x_298:
        /* <DEDUP_REMOVED lines=10> */
.L_x_303:
        /* <DEDUP_REMOVED lines=30> */
.L_x_302:
[----:B------:R-:W-:Y:S05]  /*1ca0*/  BSYNC.RECONVERGENT B2 ;  /* 0x0000000000027941 */ /* 0x000fea0003800200 */
.L_x_301:
        /* <DEDUP_REMOVED lines=22> */
.L_x_305:
[----:B------:R-:W-:Y:S05]  /*1e10*/  BSYNC.RECONVERGENT B2 ;  /* 0x0000000000027941 */ /* 0x000fea0003800200 */
.L_x_304:
        /* <DEDUP_REMOVED lines=8> */
.L_x_297:
[----:B------:R-:W-:Y:S05]  /*1ea0*/  BSYNC.RECONVERGENT B1 ;  /* 0x0000000000017941 */ /* 0x000fea0003800200 */
.L_x_296:
        /* <DEDUP_REMOVED lines=38> */
[----:B----4-:R-:W0:Y:S04]  /*2110*/  LDS.128 R4, [UR4+0x10] ;  /* 0x00001004ff047984 */ /* 0x010e280008000c00 */
[----:B------:R-:W1:Y:S01]  /*2120*/  LDS.64 R2, [UR4+0x20] ;  /* 0x00002004ff027984 */ /* 0x000e620008000a00 */
[----:B0-----:R-:W-:-:S04]  /*2130*/  IADD3 R0, PT, PT, R4, R0, R9 ;  /* 0x0000000004007210 */ /* 0x001fc80007ffe009 */
[----:B------:R-:W-:-:S04]  /*2140*/  IADD3 R0, PT, PT, R6, R0, R5 ;  /* 0x0000000006007210 */ /* 0x000fc80007ffe005 */
[----:B-1----:R-:W-:-:S05]  /*2150*/  IADD3 R0, PT, PT, R2, R0, R7 ;  /* 0x0000000002007210 */ /* 0x002fca0007ffe007 */
[----:B------:R-:W-:Y:S01]  /*2160*/  IMAD.IADD R9, R0, 0x1, R3 ;  /* 0x0000000100097824 */ /* 0x000fe200078e0203 */
[----:B------:R-:W-:Y:S06]  /*2170*/  BRA `(.L_x_284) ;  /* 0x0000000c00907947 */ /* 0x000fec0003800000 */
.L_x_306:
        /* <DEDUP_REMOVED lines=10> */
[C---:B------:R-:W-:Y:S01]  /*2220*/  ISETP.NE.AND P1, PT, R8.reuse, RZ, PT ;  /* 0x000000ff0800720c */ /* 0x040fe20003f25270 */
[----:B------:R-:W-:Y:S01]  /*2230*/  VIADD R10, R8, 0x4 ;  /* 0x00000004080a7836 */ /* 0x000fe20000000000 */
[----:B-1----:R-:W-:Y:S02]  /*2240*/  SEL R5, R4, RZ, !P0 ;  /* 0x000000ff04057207 */ /* 0x002fe40004000000 */
[----:B------:R-:W-:-:S09]  /*2250*/  ISETP.GT.AND P0, PT, R6, R11, PT ;  /* 0x0000000b0600720c */ /* 0x000fd20003f04270 */
[----:B------:R-:W0:Y:S01]  /*2260*/  @!P1 S2R R9, SR_CgaCtaId ;  /* 0x0000000000099919 */ /* 0x000e220000008800 */
[----:B------:R-:W-:-:S05]  /*2270*/  IMAD.IADD R5, R5, 0x1, R2 ;  /* 0x0000000105057824 */ /* 0x000fca00078e0202 */
[----:B------:R-:W1:Y:S02]  /*2280*/  SHFL.DOWN PT, R4, R5, 0x2, R11 ;  /* 0x0840000005047989 */ /* 0x000e6400000e000b */
[----:B-1----:R-:W-:Y:S02]  /*2290*/  SEL R4, R4, RZ, !P0 ;  /* 0x000000ff04047207 */ /* 0x002fe40004000000 */
[----:B------:R-:W-:-:S03]  /*22a0*/  ISETP.GT.AND P0, PT, R10, R11, PT ;  /* 0x0000000b0a00720c */ /* 0x000fc60003f04270 */
[----:B------:R-:W-:Y:S01]  /*22b0*/  IMAD.IADD R4, R5, 0x1, R4 ;  /* 0x0000000105047824 */ /* 0x000fe200078e0204 */
[----:B------:R-:W-:-:S04]  /*22c0*/  @!P1 SHF.R.U32.HI R5, RZ, 0x3, R0 ;  /* 0x00000003ff059819 */ /* 0x000fc80000011600 */
[----:B------:R-:W1:Y:S01]  /*22d0*/  SHFL.DOWN PT, R6, R4, 0x4, R11 ;  /* 0x0880000004067989 */ /* 0x000e6200000e000b */
[----:B------:R-:W-:Y:S02]  /*22e0*/  @!P1 LOP3.LUT R5, R5, 0x7c, RZ, 0xc0, !PT ;  /* 0x0000007c05059812 */ /* 0x000fe400078ec0ff */
[----:B-1----:R-:W-:Y:S01]  /*22f0*/  SEL R7, R6, RZ, !P0 ;  /* 0x000000ff06077207 */ /* 0x002fe20004000000 */
[C---:B------:R-:W-:Y:S02]  /*2300*/  VIADD R6, R8.reuse, 0x8 ;  /* 0x0000000808067836 */ /* 0x040fe40000000000 */
[----:B------:R-:W-:Y:S02]  /*2310*/  VIADD R8, R8, 0x10 ;  /* 0x0000001008087836 */ /* 0x000fe40000000000 */
[----:B------:R-:W-:Y:S01]  /*2320*/  IMAD.IADD R7, R4, 0x1, R7 ;  /* 0x0000000104077824 */ /* 0x000fe200078e0207 */
[----:B------:R-:W-:Y:S02]  /*2330*/  ISETP.GT.AND P0, PT, R6, R11, PT ;  /* 0x0000000b0600720c */ /* 0x000fe40003f04270 */
[----:B------:R-:W-:-:S02]  /*2340*/  @!P1 MOV R6, 0x400 ;  /* 0x0000040000069802 */ /* 0x000fc40000000f00 */
[----:B------:R-:W1:Y:S02]  /*2350*/  SHFL.DOWN PT, R2, R7, 0x8, R11 ;  /* 0x0900000007027989 */ /* 0x000e6400000e000b */
[----:B0-----:R-:W-:-:S05]  /*2360*/  @!P1 LEA R6, R9, R6, 0x18 ;  /* 0x0000000609069211 */ /* 0x001fca00078ec0ff */
        /* <DEDUP_REMOVED lines=36> */
.L_x_293:
[----:B------:R-:W0:Y:S01]  /*25b0*/  S2R R11, SR_TID.X ;  /* 0x00000000000b7919 */ /* 0x000e220000002100 */
[----:B------:R-:W1:Y:S02]  /*25c0*/  LDCU.64 UR4, c[0x0][0x380] ;  /* 0x00007000ff0477ac */ /* 0x000e640008000a00 */
[----:B-1----:R-:W-:Y:S02]  /*25d0*/  IMAD.U32 R6, RZ, RZ, UR4 ;  /* 0x00000004ff067e24 */ /* 0x002fe4000f8e00ff */
[----:B------:R-:W-:Y:S02]  /*25e0*/  IMAD.U32 R7, RZ, RZ, UR5 ;  /* 0x00000005ff077e24 */ /* 0x000fe4000f8e00ff */
        /* <DEDUP_REMOVED lines=20> */
[----:B----4-:R-:W-:-:S04]  /*2730*/  IADD3 R0, PT, PT, R15, R8, R0 ;  /* 0x000000080f007210 */ /* 0x010fc80007ffe000 */
[----:B-----5:R-:W-:-:S04]  /*2740*/  IADD3 R0, PT, PT, R17, R12, R0 ;  /* 0x0000000c11007210 */ /* 0x020fc80007ffe000 */
[----:B------:R-:W-:Y:S01]  /*2750*/  IADD3 R14, PT, PT, R19, R14, R0 ;  /* 0x0000000e130e7210 */ /* 0x000fe20007ffe000 */
[----:B------:R-:W-:-:S05]  /*2760*/  VIADD R0, R3, 0xfffff000 ;  /* 0xfffff00003007836 */ /* 0x000fca0000000000 */
[----:B------:R-:W-:Y:S02]  /*2770*/  ISETP.GE.U32.AND P0, PT, R0, 0x1000, PT ;  /* 0x000010000000780c */ /* 0x000fe40003f06070 */
[----:B------:R-:W-:-:S04]  /*2780*/  IADD3 R14, PT, PT, R21, R16, R14 ;  /* 0x00000010150e7210 */ /* 0x000fc80007ffe00e */
[----:B------:R-:W-:-:S05]  /*2790*/  IADD3 R23, PT, PT, R23, R18, R14 ;  /* 0x0000001217177210 */ /* 0x000fca0007ffe00e */
[----:B------:R-:W-:Y:S02]  /*27a0*/  IMAD.IADD R10, R10, 0x1, R23 ;  /* 0x000000010a0a7824 */ /* 0x000fe400078e0217 */
[----:B------:R-:W-:Y:S05]  /*27b0*/  @!P0 BRA `(.L_x_307) ;  /* 0x0000000000908947 */ /* 0x000fea0003800000 */
[----:B------:R-:W0:Y:S01]  /*27c0*/  LDC R3, c[0x0][0x390] ;  /* 0x0000e400ff037b82 */ /* 0x000e220000000800 */
[----:B------:R-:W-:-:S07]  /*27d0*/  IMAD.MOV.U32 R2, RZ, RZ, 0x1000 ;  /* 0x00001000ff027424 */ /* 0x000fce00078e00ff */
[----:B------:R-:W1:Y:S02]  /*27e0*/  LDC.64 R6, c[0x0][0x380] ;  /* 0x0000e000ff067b82 */ /* 0x000e640000000a00 */
.L_x_309:
[----:B------:R-:W-:Y:S02]  /*27f0*/  IMAD.IADD R19, R11, 0x1, R2 ;  /* 0x000000010b137824 */ /* 0x000fe400078e0202 */
[----:B------:R-:W-:-:S04]  /*2800*/  IMAD.WIDE.U32 R8, R2, 0x4, R4 ;  /* 0x0000000402087825 */ /* 0x000fc800078e0004 */
[----:B-1----:R-:W-:Y:S01]  /*2810*/  IMAD.WIDE.U32 R18, R19, 0x4, R6 ;  /* 0x0000000413127825 */ /* 0x002fe200078e0006 */
        /* <DEDUP_REMOVED lines=16> */
[----:B--2---:R-:W-:Y:S01]  /*2920*/  IADD3 R13, PT, PT, R13, R26, R10 ;  /* 0x0000001a0d0d7210 */ /* 0x004fe20007ffe00a */
[----:B0-----:R-:W-:-:S05]  /*2930*/  IMAD.IADD R10, R3, 0x1, -R2 ;  /* 0x00000001030a7824 */ /* 0x001fca00078e0a02 */
[----:B------:R-:W-:Y:S02]  /*2940*/  ISETP.GE.U32.AND P0, PT, R10, 0x1000, PT ;  /* 0x000010000a00780c */ /* 0x000fe40003f06070 */
        /* <DEDUP_REMOVED lines=8> */
[----:B------:R-:W-:-:S05]  /*29d0*/  VIADD R2, R2, 0x1000 ;  /* 0x0000100002027836 */ /* 0x000fca0000000000 */
[----:B------:R-:W-:-:S13]  /*29e0*/  ISETP.GT.U32.AND P0, PT, R2, R0, PT ;  /* 0x000000000200720c */ /* 0x000fda0003f04070 */
[----:B------:R-:W-:Y:S05]  /*29f0*/  @!P0 BRA `(.L_x_309) ;  /* 0xfffffffc007c8947 */ /* 0x000fea000383ffff */
.L_x_307:
[----:B------:R-:W-:-:S13]  /*2a00*/  ISETP.GE.U32.AND P0, PT, R2, R3, PT ;  /* 0x000000030200720c */ /* 0x000fda0003f06070 */
        /* <DEDUP_REMOVED lines=13> */
[----:B------:R-:W-:Y:S01]  /*2ae0*/  LEA.HI R3, R4, 0x1, RZ, 0x18 ;  /* 0x0000000104037811 */ /* 0x000fe200078fc0ff */
[----:B------:R-:W-:-:S03]  /*2af0*/  IMAD.IADD R9, R11, 0x1, R2 ;  /* 0x000000010b097824 */ /* 0x000fc600078e0202 */
[----:B------:R-:W-:Y:S01]  /*2b00*/  LOP3.LUT R4, R3, 0x3, RZ, 0xc0, !PT ;  /* 0x0000000303047812 */ /* 0x000fe200078ec0ff */
[----:B------:R-:W-:-:S04]  /*2b10*/  IMAD.MOV.U32 R3, RZ, RZ, R11 ;  /* 0x000000ffff037224 */ /* 0x000fc800078e000b */
[----:B------:R-:W-:-:S07]  /*2b20*/  IMAD.MOV R8, RZ, RZ, -R4 ;  /* 0x000000ffff087224 */ /* 0x000fce00078e0a04 */
.L_x_313:
        /* <DEDUP_REMOVED lines=8> */
.L_x_312:
[----:B------:R-:W-:Y:S05]  /*2bb0*/  BSYNC.RECONVERGENT B2 ;  /* 0x0000000000027941 */ /* 0x000fea0003800200 */
.L_x_311:
[----:B------:R-:W-:Y:S05]  /*2bc0*/  @!P1 BRA `(.L_x_310) ;  /* 0x0000000000509947 */ /* 0x000fea0003800000 */
[C---:B------:R-:W-:Y:S02]  /*2bd0*/  IMAD.IADD R15, R3.reuse, 0x1, R2 ;  /* 0x00000001030f7824 */ /* 0x040fe400078e0202 */
[----:B------:R-:W-:-:S07]  /*2be0*/  VIADD R14, R3, 0x200 ;  /* 0x00000200030e7836 */ /* 0x000fce0000000000 */
.L_x_314:
        /* <DEDUP_REMOVED lines=18> */
.L_x_310:
[----:B------:R-:W-:Y:S05]  /*2d10*/  BSYNC.RECONVERGENT B1 ;  /* 0x0000000000017941 */ /* 0x000fea0003800200 */
.L_x_308:
        /* <DEDUP_REMOVED lines=35> */
[----:B---3--:R-:W-:Y:S04]  /*2f50*/  LDS R0, [UR4+0xc] ;  /* 0x00000c04ff007984 */ /* 0x008fe80008000800 */
[----:B------:R-:W0:Y:S04]  /*2f60*/  LDS.128 R4, [UR4+0x10] ;  /* 0x00001004ff047984 */ /* 0x000e280008000c00 */
[----:B------:R-:W1:Y:S01]  /*2f70*/  LDS.64 R2, [UR4+0x20] ;  /* 0x00002004ff027984 */ /* 0x000e620008000a00 */
[----:B0-----:R-:W-:-:S04]  /*2f80*/  IADD3 R0, PT, PT, R4, R0, R9 ;  /* 0x0000000004007210 */ /* 0x001fc80007ffe009 */
[----:B------:R-:W-:-:S04]  /*2f90*/  IADD3 R0, PT, PT, R6, R0, R5 ;  /* 0x0000000006007210 */ /* 0x000fc80007ffe005 */
[----:B-1----:R-:W-:-:S05]  /*2fa0*/  IADD3 R0, PT, PT, R2, R0, R7 ;  /* 0x0000000002007210 */ /* 0x002fca0007ffe007 */
[----:B------:R-:W-:-:S07]  /*2fb0*/  IMAD.IADD R9, R0, 0x1, R3 ;  /* 0x0000000100097824 */ /* 0x000fce00078e0203 */
.L_x_284:
[----:B------:R-:W-:Y:S05]  /*2fc0*/  BSYNC.RECONVERGENT B0 ;  /* 0x0000000000007941 */ /* 0x000fea0003800200 */
.L_x_268:
[----:B------:R-:W-:Y:S05]  /*2fd0*/  @P0 EXIT ;  /* 0x000000000000094d */ /* 0x000fea0003800000 */
[----:B------:R-:W5:Y:S01]  /*2fe0*/  LDC.64 R2, c[0x0][0x388] ;  /* 0x0000e200ff027b82 */ /* 0x000f620000000a00 */
[----:B------:R-:W0:Y:S02]  /*2ff0*/  LDCU UR4, c[0x0][0x398] ;  /* 0x00007300ff0477ac */ /* 0x000e240008000800 */
[----:B01234-:R-:W-:-:S05]  /*3000*/  VIADD R9, R9, UR4 ;  /* 0x0000000409097c36 */ /* 0x01ffca0008000000 */
[----:B-----5:R-:W-:Y:S01]  /*3010*/  STG.E desc[UR6][R2.64], R9 ;  /* 0x0000000902007986 */ /* 0x020fe2000c101906 */
[----:B------:R-:W-:Y:S05]  /*3020*/  EXIT ;  /* 0x000000000000794d */ /* 0x000fea0003800000 */
.L_x_315:
        /* <DEDUP_REMOVED lines=13> */
.L_x_365:


//--------------------- .text._ZN3cub18CUB_300001_SM_10006detail11EmptyKernelIvEEvv --------------------------
	.section	.text._ZN3cub18CUB_300001_SM_10006detail11EmptyKernelIvEEvv,"ax",@progbits
	.align	128
        .global         _ZN3cub18CUB_300001_SM_10006detail11EmptyKernelIvEEvv
        .type           _ZN3cub18CUB_300001_SM_10006detail11EmptyKernelIvEEvv,@function
        .size           _ZN3cub18CUB_300001_SM_10006detail11EmptyKernelIvEEvv,(.L_x_366 - _ZN3cub18CUB_300001_SM_10006detail11EmptyKernelIvEEvv)
        .other          _ZN3cub18CUB_300001_SM_10006detail11EmptyKernelIvEEvv,@"STO_CUDA_ENTRY STV_DEFAULT"
_ZN3cub18CUB_300001_SM_10006detail11EmptyKernelIvEEvv:
.text._ZN3cub18CUB_300001_SM_10006detail11EmptyKernelIvEEvv:
[----:B------:R-:W-:Y:S01]  /*0000*/  LDC R1, c[0x0][0x37c] ;  /* 0x0000df00ff017b82 */ /* 0x000fe20000000800 */
[----:B------:R-:W-:Y:S05]  /*0010*/  EXIT ;  /* 0x000000000000794d */ /* 0x000fea0003800000 */
.L_x_316:
        /* <DEDUP_REMOVED lines=14> */
.L_x_366:


//--------------------- .text._Z14reduce_kernel7PiS_i --------------------------
	.section	.text._Z14reduce_kernel7PiS_i,"ax",@progbits
	.align	128
        .global         _Z14reduce_kernel7PiS_i
        .type           _Z14reduce_kernel7PiS_i,@function
        .size           _Z14reduce_kernel7PiS_i,(.L_x_367 - _Z14reduce_kernel7PiS_i)
        .other          _Z14reduce_kernel7PiS_i,@"STO_CUDA_ENTRY STV_DEFAULT"
_Z14reduce_kernel7PiS_i:
.text._Z14reduce_kernel7PiS_i:
[----:B------:R-:W-:Y:S08]  /*0000*/  LDC R1, c[0x0][0x37c] ;  /* 0x0000df00ff017b82 */ /* 0x000ff00000000800 */
[----:B------:R-:W0:Y:S01]  /*0010*/  S2UR UR5, SR_CgaCtaId ;  /* 0x00000000000579c3 */ /* 0x000e220000008800 */
[----:B------:R-:W1:Y:S01]  /*0020*/  S2R R3, SR_TID.X ;  /* 0x0000000000037919 */ /* 0x000e620000002100 */
[----:B------:R-:W2:Y:S01]  /*0030*/  LDCU UR8, c[0x0][0x360] ;  /* 0x00006c00ff0877ac */ /* 0x000ea20008000800 */
[----:B------:R-:W-:Y:S01]  /*0040*/  BSSY.RECONVERGENT B0, `(.L_x_317) ;  /* 0x0000047000007945 */ /* 0x000fe20003800200 */
[----:B------:R-:W2:Y:S01]  /*0050*/  S2R R0, SR_CTAID.X ;  /* 0x0000000000007919 */ /* 0x000ea20000002500 */
[----:B------:R-:W-:Y:S01]  /*0060*/  UMOV UR4, 0x400 ;  /* 0x0000040000047882 */ /* 0x000fe20000000000 */
[----:B------:R-:W3:Y:S02]  /*0070*/  LDCU.64 UR6, c[0x0][0x358] ;  /* 0x00006b00ff0677ac */ /* 0x000ee40008000a00 */
[----:B------:R-:W4:Y:S01]  /*0080*/  LDC R13, c[0x0][0x370] ;  /* 0x0000dc00ff0d7b82 */ /* 0x000f220000000800 */
[----:B0-----:R-:W-:Y:S01]  /*0090*/  ULEA UR4, UR5, UR4, 0x18 ;  /* 0x0000000405047291 */ /* 0x001fe2000f8ec0ff */
[----:B------:R-:W0:Y:S05]  /*00a0*/  LDCU UR5, c[0x0][0x390] ;  /* 0x00007200ff0577ac */ /* 0x000e2a0008000800 */
[----:B-1----:R-:W-:Y:S01]  /*00b0*/  LEA R2, R3, UR4, 0x2 ;  /* 0x0000000403027c11 */ /* 0x002fe2000f8e10ff */
[----:B--2---:R-:W-:-:S04]  /*00c0*/  IMAD R5, R0, UR8, R3 ;  /* 0x0000000800057c24 */ /* 0x004fc8000f8e0203 */
[----:B------:R1:W-:Y:S01]  /*00d0*/  STS [R2], RZ ;  /* 0x000000ff02007388 */ /* 0x0003e20000000800 */
[----:B0-----:R-:W-:-:S13]  /*00e0*/  ISETP.GE.AND P0, PT, R5, UR5, PT ;  /* 0x0000000505007c0c */ /* 0x001fda000bf06270 */
[----:B-1-34-:R-:W-:Y:S05]  /*00f0*/  @P0 BRA `(.L_x_318) ;  /* 0x0000000000ec0947 */ /* 0x01afea0003800000 */
[----:B------:R-:W-:Y:S01]  /*0100*/  IMAD R4, R13, UR8, RZ ;  /* 0x000000080d047c24 */ /* 0x000fe2000f8e02ff */
[----:B------:R-:W-:Y:S03]  /*0110*/  BSSY.RECONVERGENT B1, `(.L_x_319) ;  /* 0x000002a000017945 */ /* 0x000fe60003800200 */
[----:B------:R-:W0:Y:S01]  /*0120*/  I2F.U32.RP R11, R4 ;  /* 0x00000004000b7306 */ /* 0x000e220000209000 */
[C---:B------:R-:W-:Y:S01]  /*0130*/  IMAD.IADD R8, R4.reuse, 0x1, R5 ;  /* 0x0000000104087824 */ /* 0x040fe200078e0205 */
[----:B------:R-:W-:Y:S01]  /*0140*/  ISETP.NE.U32.AND P2, PT, R4, RZ, PT ;  /* 0x000000ff0400720c */ /* 0x000fe20003f45070 */
[----:B------:R-:W-:-:S03]  /*0150*/  IMAD.MOV R15, RZ, RZ, -R4 ;  /* 0x000000ffff0f7224 */ /* 0x000fc600078e0a04 */
[C---:B------:R-:W-:Y:S02]  /*0160*/  ISETP.GE.AND P0, PT, R8.reuse, UR5, PT ;  /* 0x0000000508007c0c */ /* 0x040fe4000bf06270 */
[----:B------:R-:W-:Y:S02]  /*0170*/  VIMNMX R9, PT, PT, R8, UR5, !PT ;  /* 0x0000000508097c48 */ /* 0x000fe4000ffe0100 */
[----:B------:R-:W-:-:S04]  /*0180*/  SEL R10, RZ, 0x1, P0 ;  /* 0x00000001ff0a7807 */ /* 0x000fc80000000000 */
[----:B------:R-:W-:Y:S01]  /*0190*/  IADD3 R9, PT, PT, R9, -R8, -R10 ;  /* 0x8000000809097210 */ /* 0x000fe20007ffe80a */
[----:B0-----:R-:W0:Y:S02]  /*01a0*/  MUFU.RCP R11, R11 ;  /* 0x0000000b000b7308 */ /* 0x001e240000001000 */
[----:B0-----:R-:W-:-:S06]  /*01b0*/  VIADD R6, R11, 0xffffffe ;  /* 0x0ffffffe0b067836 */ /* 0x001fcc0000000000 */
[----:B------:R0:W1:Y:S02]  /*01c0*/  F2I.FTZ.U32.TRUNC.NTZ R7, R6 ;  /* 0x0000000600077305 */ /* 0x000064000021f000 */
[----:B0-----:R-:W-:Y:S02]  /*01d0*/  HFMA2 R6, -RZ, RZ, 0, 0 ;  /* 0x00000000ff067431 */ /* 0x001fe400000001ff */
[----:B-1----:R-:W-:-:S04]  /*01e0*/  IMAD R15, R15, R7, RZ ;  /* 0x000000070f0f7224 */ /* 0x002fc800078e02ff */
[----:B------:R-:W-:-:S06]  /*01f0*/  IMAD.HI.U32 R12, R7, R15, R6 ;  /* 0x0000000f070c7227 */ /* 0x000fcc00078e0006 */
[----:B------:R-:W-:-:S04]  /*0200*/  IMAD.HI.U32 R7, R12, R9, RZ ;  /* 0x000000090c077227 */ /* 0x000fc800078e00ff */
[----:B------:R-:W-:-:S04]  /*0210*/  IMAD.MOV R6, RZ, RZ, -R7 ;  /* 0x000000ffff067224 */ /* 0x000fc800078e0a07 */
[----:B------:R-:W-:-:S05]  /*0220*/  IMAD R9, R4, R6, R9 ;  /* 0x0000000604097224 */ /* 0x000fca00078e0209 */
[----:B------:R-:W-:-:S13]  /*0230*/  ISETP.GE.U32.AND P0, PT, R9, R4, PT ;  /* 0x000000040900720c */ /* 0x000fda0003f06070 */
[----:B------:R-:W-:Y:S01]  /*0240*/  @P0 IMAD.IADD R9, R9, 0x1, -R4 ;  /* 0x0000000109090824 */ /* 0x000fe200078e0a04 */
[----:B------:R-:W-:-:S04]  /*0250*/  @P0 IADD3 R7, PT, PT, R7, 0x1, RZ ;  /* 0x0000000107070810 */ /* 0x000fc80007ffe0ff */
[----:B------:R-:W-:-:S13]  /*0260*/  ISETP.GE.U32.AND P1, PT, R9, R4, PT ;  /* 0x000000040900720c */ /* 0x000fda0003f26070 */
[----:B------:R-:W-:Y:S01]  /*0270*/  @P1 VIADD R7, R7, 0x1 ;  /* 0x0000000107071836 */ /* 0x000fe20000000000 */
[----:B------:R-:W-:-:S05]  /*0280*/  @!P2 LOP3.LUT R7, RZ, R4, RZ, 0x33, !PT ;  /* 0x00000004ff07a212 */ /* 0x000fca00078e33ff */
[----:B------:R-:W-:-:S05]  /*0290*/  IMAD.IADD R10, R10, 0x1, R7 ;  /* 0x000000010a0a7824 */ /* 0x000fca00078e0207 */
[----:B------:R-:W-:-:S04]  /*02a0*/  LOP3.LUT R6, R10, 0x3, RZ, 0xc0, !PT ;  /* 0x000000030a067812 */ /* 0x000fc800078ec0ff */
[----:B------:R-:W-:-:S13]  /*02b0*/  ISETP.NE.AND P0, PT, R6, 0x3, PT ;  /* 0x000000030600780c */ /* 0x000fda0003f05270 */
[----:B------:R-:W-:Y:S05]  /*02c0*/  @!P0 BRA `(.L_x_320) ;  /* 0x0000000000388947 */ /* 0x000fea0003800000 */
[----:B------:R-:W-:Y:S01]  /*02d0*/  IADD3 R7, PT, PT, R10, 0x1, RZ ;  /* 0x000000010a077810 */ /* 0x000fe20007ffe0ff */
[----:B------:R-:W-:Y:S01]  /*02e0*/  IMAD.IADD R6, R0, 0x1, -R13 ;  /* 0x0000000100067824 */ /* 0x000fe200078e0a0d */
[----:B------:R-:W-:Y:S02]  /*02f0*/  BSSY.RECONVERGENT B2, `(.L_x_321) ;  /* 0x0000009000027945 */ /* 0x000fe40003800200 */
[----:B------:R-:W-:Y:S01]  /*0300*/  LOP3.LUT R7, R7, 0x3, RZ, 0xc0, !PT ;  /* 0x0000000307077812 */ /* 0x000fe200078ec0ff */
[----:B------:R-:W-:-:S04]  /*0310*/  IMAD R9, R6, UR8, R3 ;  /* 0x0000000806097c24 */ /* 0x000fc8000f8e0203 */
[----:B------:R-:W-:-:S07]  /*0320*/  IMAD.MOV R7, RZ, RZ, -R7 ;  /* 0x000000ffff077224 */ /* 0x000fce00078e0a07 */
.L_x_322:
[----:B------:R-:W-:Y:S01]  /*0330*/  IADD3 R7, PT, PT, R7, 0x1, RZ ;  /* 0x0000000107077810 */ /* 0x000fe20007ffe0ff */
[C---:B------:R-:W-:Y:S02]  /*0340*/  IMAD.IADD R5, R4.reuse, 0x1, R5 ;  /* 0x0000000104057824 */ /* 0x040fe400078e0205 */
[----:B------:R-:W-:Y:S01]  /*0350*/  IMAD.IADD R9, R4, 0x1, R9 ;  /* 0x0000000104097824 */ /* 0x000fe200078e0209 */
[----:B------:R-:W-:-:S13]  /*0360*/  ISETP.NE.AND P0, PT, R7, RZ, PT ;  /* 0x000000ff0700720c */ /* 0x000fda0003f05270 */
[----:B------:R-:W-:Y:S05]  /*0370*/  @P0 BRA `(.L_x_322) ;  /* 0xfffffffc00ec0947 */ /* 0x000fea000383ffff */
[----:B------:R-:W-:Y:S05]  /*0380*/  BSYNC.RECONVERGENT B2 ;  /* 0x0000000000027941 */ /* 0x000fea0003800200 */
.L_x_321:
[----:B------:R-:W0:Y:S02]  /*0390*/  LDC.64 R6, c[0x0][0x380] ;  /* 0x0000e000ff067b82 */ /* 0x000e240000000a00 */
[----:B0-----:R-:W-:-:S07]  /*03a0*/  IMAD.WIDE R6, R9, 0x4, R6 ;  /* 0x0000000409067825 */ /* 0x001fce00078e0206 */
.L_x_320:
[----:B------:R-:W-:Y:S05]  /*03b0*/  BSYNC.RECONVERGENT B1 ;  /* 0x0000000000017941 */ /* 0x000fea0003800200 */
.L_x_319:
[----:B------:R-:W-:Y:S01]  /*03c0*/  ISETP.GE.U32.AND P0, PT, R10, 0x3, PT ;  /* 0x000000030a00780c */ /* 0x000fe20003f06070 */
[----:B------:R-:W-:-:S12]  /*03d0*/  BSSY.RECONVERGENT B1, `(.L_x_323) ;  /* 0x000000b000017945 */ /* 0x000fd80003800200 */
[----:B------:R-:W-:Y:S05]  /*03e0*/  @!P0 BRA `(.L_x_324) ;  /* 0x0000000000248947 */ /* 0x000fea0003800000 */
[----:B------:R-:W-:Y:S01]  /*03f0*/  BSSY.RECONVERGENT B2, `(.L_x_325) ;  /* 0x0000006000027945 */ /* 0x000fe20003800200 */
[----:B------:R-:W-:-:S07]  /*0400*/  LEA R6, R4, R4, 0x1 ;  /* 0x0000000404067211 */ /* 0x000fce00078e08ff */
.L_x_326:
[----:B------:R-:W-:-:S04]  /*0410*/  IMAD.IADD R9, R6, 0x1, R5 ;  /* 0x0000000106097824 */ /* 0x000fc800078e0205 */
[----:B------:R-:W-:-:S05]  /*0420*/  IMAD.IADD R5, R4, 0x1, R9 ;  /* 0x0000000104057824 */ /* 0x000fca00078e0209 */
[----:B------:R-:W-:-:S13]  /*0430*/  ISETP.GE.AND P0, PT, R5, UR5, PT ;  /* 0x0000000505007c0c */ /* 0x000fda000bf06270 */
[----:B------:R-:W-:Y:S05]  /*0440*/  @!P0 BRA `(.L_x_326) ;  /* 0xfffffffc00f08947 */ /* 0x000fea000383ffff */
[----:B------:R-:W-:Y:S05]  /*0450*/  BSYNC.RECONVERGENT B2 ;  /* 0x0000000000027941 */ /* 0x000fea0003800200 */
.L_x_325:
[----:B------:R-:W0:Y:S02]  /*0460*/  LDC.64 R6, c[0x0][0x380] ;  /* 0x0000e000ff067b82 */ /* 0x000e240000000a00 */
[----:B0-----:R-:W-:-:S07]  /*0470*/  IMAD.WIDE R6, R9, 0x4, R6 ;  /* 0x0000000409067825 */ /* 0x001fce00078e0206 */
.L_x_324:
[----:B------:R-:W-:Y:S05]  /*0480*/  BSYNC.RECONVERGENT B1 ;  /* 0x0000000000017941 */ /* 0x000fea0003800200 */
.L_x_323:
[----:B------:R-:W2:Y:S04]  /*0490*/  LDG.E R7, desc[UR6][R6.64] ;  /* 0x0000000606077981 */ /* 0x000ea8000c1e1900 */
[----:B--2---:R0:W-:Y:S02]  /*04a0*/  STS [R2], R7 ;  /* 0x0000000702007388 */ /* 0x0041e40000000800 */
.L_x_318:
[----:B------:R-:W-:Y:S05]  /*04b0*/  BSYNC.RECONVERGENT B0 ;  /* 0x0000000000007941 */ /* 0x000fea0003800200 */
.L_x_317:
[----:B------:R-:W-:Y:S01]  /*04c0*/  BAR.SYNC.DEFER_BLOCKING 0x0 ;  /* 0x0000000000007b1d */ /* 0x000fe20000010000 */
[----:B------:R-:W-:-:S09]  /*04d0*/  UISETP.GE.U32.AND UP0, UPT, UR8, 0x400, UPT ;  /* 0x000004000800788c */ /* 0x000fd2000bf06070 */
[----:B------:R-:W-:Y:S05]  /*04e0*/  BRA.U !UP0, `(.L_x_327) ;  /* 0x00000001081c7547 */ /* 0x000fea000b800000 */
[----:B------:R-:W-:-:S13]  /*04f0*/  ISETP.GT.U32.AND P0, PT, R3, 0x1ff, PT ;  /* 0x000001ff0300780c */ /* 0x000fda0003f04070 */
[----:B------:R-:W-:Y:S04]  /*0500*/  @!P0 LDS R4, [R2+0x800] ;  /* 0x0008000002048984 */ /* 0x000fe80000000800 */
[----:B------:R-:W1:Y:S02]  /*0510*/  @!P0 LDS R5, [R2] ;  /* 0x0000000002058984 */ /* 0x000e640000000800 */
[----:B-1----:R-:W-:-:S05]  /*0520*/  @!P0 IADD3 R5, PT, PT, R4, R5, RZ ;  /* 0x0000000504058210 */ /* 0x002fca0007ffe0ff */
[----:B------:R1:W-:Y:S01]  /*0530*/  @!P0 STS [R2], R5 ;  /* 0x0000000502008388 */ /* 0x0003e20000000800 */
[----:B------:R-:W-:Y:S06]  /*0540*/  BAR.SYNC.DEFER_BLOCKING 0x0 ;  /* 0x0000000000007b1d */ /* 0x000fec0000010000 */
[----:B------:R-:W-:Y:S05]  /*0550*/  BRA `(.L_x_328) ;  /* 0x0000000000087947 */ /* 0x000fea0003800000 */
.L_x_327:
[----:B------:R-:W-:-:S09]  /*0560*/  UISETP.GE.U32.AND UP0, UPT, UR8, 0x200, UPT ;  /* 0x000002000800788c */ /* 0x000fd2000bf06070 */
[----:B------:R-:W-:Y:S05]  /*0570*/  BRA.U !UP0, `(.L_x_329) ;  /* 0x00000001081c7547 */ /* 0x000fea000b800000 */
.L_x_328:
[----:B------:R-:W-:-:S13]  /*0580*/  ISETP.GT.U32.AND P0, PT, R3, 0xff, PT ;  /* 0x000000ff0300780c */ /* 0x000fda0003f04070 */
[----:B------:R-:W-:Y:S04]  /*0590*/  @!P0 LDS R4, [R2+0x400] ;  /* 0x0004000002048984 */ /* 0x000fe80000000800 */
[----:B-1----:R-:W1:Y:S02]  /*05a0*/  @!P0 LDS R5, [R2] ;  /* 0x0000000002058984 */ /* 0x002e640000000800 */
[----:B-1----:R-:W-:-:S05]  /*05b0*/  @!P0 IMAD.IADD R5, R4, 0x1, R5 ;  /* 0x0000000104058824 */ /* 0x002fca00078e0205 */
[----:B------:R1:W-:Y:S01]  /*05c0*/  @!P0 STS [R2], R5 ;  /* 0x0000000502008388 */ /* 0x0003e20000000800 */
[----:B------:R-:W-:Y:S06]  /*05d0*/  BAR.SYNC.DEFER_BLOCKING 0x0 ;  /* 0x0000000000007b1d */ /* 0x000fec0000010000 */
[----:B------:R-:W-:Y:S05]  /*05e0*/  BRA `(.L_x_330) ;  /* 0x0000000000087947 */ /* 0x000fea0003800000 */
.L_x_329:
[----:B------:R-:W-:-:S09]  /*05f0*/  UISETP.GE.U32.AND UP0, UPT, UR8, 0x100, UPT ;  /* 0x000001000800788c */ /* 0x000fd2000bf06070 */
[----:B------:R-:W-:Y:S05]  /*0600*/  BRA.U !UP0, `(.L_x_331) ;  /* 0x00000001081c7547 */ /* 0x000fea000b800000 */
.L_x_330:
[----:B------:R-:W-:-:S13]  /*0610*/  ISETP.GT.U32.AND P0, PT, R3, 0x7f, PT ;  /* 0x0000007f0300780c */ /* 0x000fda0003f04070 */
[----:B------:R-:W-:Y:S04]  /*0620*/  @!P0 LDS R4, [R2+0x200] ;  /* 0x0002000002048984 */ /* 0x000fe80000000800 */
[----:B-1----:R-:W1:Y:S02]  /*0630*/  @!P0 LDS R5, [R2] ;  /* 0x0000000002058984 */ /* 0x002e640000000800 */
[----:B-1----:R-:W-:-:S05]  /*0640*/  @!P0 IMAD.IADD R5, R4, 0x1, R5 ;  /* 0x0000000104058824 */ /* 0x002fca00078e0205 */
[----:B------:R1:W-:Y:S01]  /*0650*/  @!P0 STS [R2], R5 ;  /* 0x0000000502008388 */ /* 0x0003e20000000800 */
[----:B------:R-:W-:Y:S06]  /*0660*/  BAR.SYNC.DEFER_BLOCKING 0x0 ;  /* 0x0000000000007b1d */ /* 0x000fec0000010000 */
[----:B------:R-:W-:Y:S05]  /*0670*/  BRA `(.L_x_332) ;  /* 0x0000000000087947 */ /* 0x000fea0003800000 */
.L_x_331:
[----:B------:R-:W-:-:S09]  /*0680*/  UISETP.GE.U32.AND UP0, UPT, UR8, 0x80, UPT ;  /* 0x000000800800788c */ /* 0x000fd2000bf06070 */
[----:B------:R-:W-:Y:S05]  /*0690*/  BRA.U !UP0, `(.L_x_333) ;  /* 0x0000000108187547 */ /* 0x000fea000b800000 */
.L_x_332:
[----:B------:R-:W-:-:S13]  /*06a0*/  ISETP.GT.U32.AND P0, PT, R3, 0x3f, PT ;  /* 0x0000003f0300780c */ /* 0x000fda0003f04070 */
[----:B------:R-:W-:Y:S04]  /*06b0*/  @!P0 LDS R4, [R2+0x100] ;  /* 0x0001000002048984 */ /* 0x000fe80000000800 */
[----:B-1----:R-:W1:Y:S02]  /*06c0*/  @!P0 LDS R5, [R2] ;  /* 0x0000000002058984 */ /* 0x002e640000000800 */
[----:B-1----:R-:W-:-:S05]  /*06d0*/  @!P0 IADD3 R5, PT, PT, R4, R5, RZ ;  /* 0x0000000504058210 */ /* 0x002fca0007ffe0ff */
[----:B------:R1:W-:Y:S01]  /*06e0*/  @!P0 STS [R2], R5 ;  /* 0x0000000502008388 */ /* 0x0003e20000000800 */
[----:B------:R-:W-:Y:S06]  /*06f0*/  BAR.SYNC.DEFER_BLOCKING 0x0 ;  /* 0x0000000000007b1d */ /* 0x000fec0000010000 */
.L_x_333:
[----:B------:R-:W-:-:S13]  /*0700*/  ISETP.GT.U32.AND P0, PT, R3, 0x1f, PT ;  /* 0x0000001f0300780c */ /* 0x000fda0003f04070 */
[----:B------:R-:W-:Y:S05]  /*0710*/  @P0 EXIT ;  /* 0x000000000000094d */ /* 0x000fea0003800000 */
[----:B------:R-:W-:Y:S01]  /*0720*/  LDS R4, [R2+0x80] ;  /* 0x0000800002047984 */ /* 0x000fe20000000800 */
[----:B------:R-:W-:-:S03]  /*0730*/  ISETP.NE.AND P0, PT, R3, RZ, PT ;  /* 0x000000ff0300720c */ /* 0x000fc60003f05270 */
[----:B-1----:R-:W1:Y:S02]  /*0740*/  LDS R5, [R2] ;  /* 0x0000000002057984 */ /* 0x002e640000000800 */
[----:B-1----:R-:W-:-:S05]  /*0750*/  IMAD.IADD R5, R4, 0x1, R5 ;  /* 0x0000000104057824 */ /* 0x002fca00078e0205 */
[----:B------:R-:W-:Y:S04]  /*0760*/  STS [R2], R5 ;  /* 0x0000000502007388 */ /* 0x000fe80000000800 */
[----:B------:R-:W-:Y:S04]  /*0770*/  LDS R4, [R2+0x40] ;  /* 0x0000400002047984 */ /* 0x000fe80000000800 */
[----:B0-----:R-:W0:Y:S02]  /*0780*/  LDS R7, [R2] ;  /* 0x0000000002077984 */ /* 0x001e240000000800 */
[----:B0-----:R-:W-:-:S05]  /*0790*/  IMAD.IADD R7, R4, 0x1, R7 ;  /* 0x0000000104077824 */ /* 0x001fca00078e0207 */
[----:B------:R-:W-:Y:S04]  /*07a0*/  STS [R2], R7 ;  /* 0x0000000702007388 */ /* 0x000fe80000000800 */
[----:B------:R-:W-:Y:S04]  /*07b0*/  LDS R4, [R2+0x20] ;  /* 0x0000200002047984 */ /* 0x000fe80000000800 */
[----:B------:R-:W0:Y:S02]  /*07c0*/  LDS R9, [R2] ;  /* 0x0000000002097984 */ /* 0x000e240000000800 */
[----:B0-----:R-:W-:-:S05]  /*07d0*/  IADD3 R9, PT, PT, R4, R9, RZ ;  /* 0x0000000904097210 */ /* 0x001fca0007ffe0ff */
[----:B------:R-:W-:Y:S04]  /*07e0*/  STS [R2], R9 ;  /* 0x0000000902007388 */ /* 0x000fe80000000800 */
[----:B------:R-:W-:Y:S04]  /*07f0*/  LDS R4, [R2+0x10] ;  /* 0x0000100002047984 */ /* 0x000fe80000000800 */
[----:B------:R-:W0:Y:S02]  /*0800*/  LDS R11, [R2] ;  /* 0x00000000020b7984 */ /* 0x000e240000000800 */
[----:B0-----:R-:W-:-:S05]  /*0810*/  IMAD.IADD R11, R4, 0x1, R11 ;  /* 0x00000001040b7824 */ /* 0x001fca00078e020b */
[----:B------:R-:W-:Y:S04]  /*0820*/  STS [R2], R11 ;  /* 0x0000000b02007388 */ /* 0x000fe80000000800 */
[----:B------:R-:W-:Y:S04]  /*0830*/  LDS R4, [R2+0x8] ;  /* 0x0000080002047984 */ /* 0x000fe80000000800 */
[----:B------:R-:W0:Y:S02]  /*0840*/  LDS R5, [R2] ;  /* 0x0000000002057984 */ /* 0x000e240000000800 */
[----:B0-----:R-:W-:-:S05]  /*0850*/  IMAD.IADD R5, R4, 0x1, R5 ;  /* 0x0000000104057824 */ /* 0x001fca00078e0205 */
[----:B------:R-:W-:Y:S04]  /*0860*/  STS [R2], R5 ;  /* 0x0000000502007388 */ /* 0x000fe80000000800 */
[----:B------:R-:W-:Y:S04]  /*0870*/  LDS R4, [R2+0x4] ;  /* 0x0000040002047984 */ /* 0x000fe80000000800 */
[----:B------:R-:W0:Y:S02]  /*0880*/  LDS R7, [R2] ;  /* 0x0000000002077984 */ /* 0x000e240000000800 */
[----:B0-----:R-:W-:-:S05]  /*0890*/  IADD3 R7, PT, PT, R4, R7, RZ ;  /* 0x0000000704077210 */ /* 0x001fca0007ffe0ff */
[----:B------:R0:W-:Y:S01]  /*08a0*/  STS [R2], R7 ;  /* 0x0000000702007388 */ /* 0x0001e20000000800 */
[----:B------:R-:W-:Y:S05]  /*08b0*/  @P0 EXIT ;  /* 0x000000000000094d */ /* 0x000fea0003800000 */
[----:B------:R-:W1:Y:S01]  /*08c0*/  LDS R5, [UR4] ;  /* 0x00000004ff057984 */ /* 0x000e620008000800 */
[----:B0-----:R-:W0:Y:S02]  /*08d0*/  LDC.64 R2, c[0x0][0x388] ;  /* 0x0000e200ff027b82 */ /* 0x001e240000000a00 */
[----:B0-----:R-:W-:-:S05]  /*08e0*/  IMAD.WIDE.U32 R2, R0, 0x4, R2 ;  /* 0x0000000400027825 */ /* 0x001fca00078e0002 */
[----:B-1----:R-:W-:Y:S01]  /*08f0*/  STG.E desc[UR6][R2.64], R5 ;  /* 0x0000000502007986 */ /* 0x002fe2000c101906 */
[----:B------:R-:W-:Y:S05]  /*0900*/  EXIT ;  /* 0x000000000000794d */ /* 0x000fea0003800000 */
.L_x_334:
        /* <DEDUP_REMOVED lines=15> */
.L_x_367:


//--------------------- .text._Z14reduce_kernel6PiS_i --------------------------
	.section	.text._Z14reduce_kernel6PiS_i,"ax",@progbits
	.align	128
        .global         _Z14reduce_kernel6PiS_i
        .type           _Z14reduce_kernel6PiS_i,@function
        .size           _Z14reduce_kernel6PiS_i,(.L_x_368 - _Z14reduce_kernel6PiS_i)
        .other          _Z14reduce_kernel6PiS_i,@"STO_CUDA_ENTRY STV_DEFAULT"
_Z14reduce_kernel6PiS_i:
.text._Z14reduce_kernel6PiS_i:
[----:B------:R-:W-:Y:S01]  /*0000*/  LDC R1, c[0x0][0x37c] ;  /* 0x0000df00ff017b82 */ /* 0x000fe20000000800 */
[----:B------:R-:W0:Y:S01]  /*0010*/  S2R R0, SR_CTAID.X ;  /* 0x0000000000007919 */ /* 0x000e220000002500 */
[----:B------:R-:W0:Y:S01]  /*0020*/  LDCU UR8, c[0x0][0x360] ;  /* 0x00006c00ff0877ac */ /* 0x000e220008000800 */
[----:B------:R-:W-:Y:S01]  /*0030*/  HFMA2 R10, -RZ, RZ, 0, 0 ;  /* 0x00000000ff0a7431 */ /* 0x000fe200000001ff */
[----:B------:R-:W1:Y:S01]  /*0040*/  S2R R2, SR_TID.X ;  /* 0x0000000000027919 */ /* 0x000e620000002100 */
[----:B------:R-:W2:Y:S01]  /*0050*/  LDCU UR4, c[0x0][0x390] ;  /* 0x00007200ff0477ac */ /* 0x000ea20008000800 */
[----:B------:R-:W3:Y:S01]  /*0060*/  LDCU.64 UR6, c[0x0][0x358] ;  /* 0x00006b00ff0677ac */ /* 0x000ee20008000a00 */
[----:B0-----:R-:W-:-:S04]  /*0070*/  IMAD R3, R0, UR8, RZ ;  /* 0x0000000800037c24 */ /* 0x001fc8000f8e02ff */
[----:B-1----:R-:W-:-:S04]  /*0080*/  IMAD R3, R3, 0x2, R2 ;  /* 0x0000000203037824 */ /* 0x002fc800078e0202 */
[C---:B------:R-:W-:Y:S01]  /*0090*/  VIADD R9, R3.reuse, UR8 ;  /* 0x0000000803097c36 */ /* 0x040fe20008000000 */
[----:B--2---:R-:W-:-:S04]  /*00a0*/  ISETP.GE.AND P0, PT, R3, UR4, PT ;  /* 0x0000000403007c0c */ /* 0x004fc8000bf06270 */
[----:B------:R-:W-:-:S09]  /*00b0*/  ISETP.GE.U32.AND P1, PT, R9, UR4, PT ;  /* 0x0000000409007c0c */ /* 0x000fd2000bf26070 */
[----:B------:R-:W0:Y:S08]  /*00c0*/  @!P0 LDC.64 R4, c[0x0][0x380] ;  /* 0x0000e000ff048b82 */ /* 0x000e300000000a00 */
[----:B------:R-:W1:Y:S01]  /*00d0*/  @!P1 LDC.64 R6, c[0x0][0x380] ;  /* 0x0000e000ff069b82 */ /* 0x000e620000000a00 */
[----:B0-----:R-:W-:-:S05]  /*00e0*/  @!P0 IMAD.WIDE R4, R3, 0x4, R4 ;  /* 0x0000000403048825 */ /* 0x001fca00078e0204 */
[----:B---3--:R-:W2:Y:S01]  /*00f0*/  @!P0 LDG.E R10, desc[UR6][R4.64] ;  /* 0x00000006040a8981 */ /* 0x008ea2000c1e1900 */
[----:B-1----:R-:W-:-:S06]  /*0100*/  @!P1 IMAD.WIDE.U32 R6, R9, 0x4, R6 ;  /* 0x0000000409069825 */ /* 0x002fcc00078e0006 */
[----:B------:R-:W3:Y:S01]  /*0110*/  @!P1 LDG.E R7, desc[UR6][R6.64] ;  /* 0x0000000606079981 */ /* 0x000ee2000c1e1900 */
[----:B------:R-:W0:Y:S01]  /*0120*/  S2UR UR5, SR_CgaCtaId ;  /* 0x00000000000579c3 */ /* 0x000e220000008800 */
[----:B------:R-:W-:Y:S01]  /*0130*/  UMOV UR4, 0x400 ;  /* 0x0000040000047882 */ /* 0x000fe20000000000 */
[----:B------:R-:W-:Y:S01]  /*0140*/  IMAD.MOV.U32 R8, RZ, RZ, RZ ;  /* 0x000000ffff087224 */ /* 0x000fe200078e00ff */
[----:B0-----:R-:W-:-:S06]  /*0150*/  ULEA UR4, UR5, UR4, 0x18 ;  /* 0x0000000405047291 */ /* 0x001fcc000f8ec0ff */
[----:B------:R-:W-:Y:S01]  /*0160*/  LEA R3, R2, UR4, 0x2 ;  /* 0x0000000402037c11 */ /* 0x000fe2000f8e10ff */
[----:B------:R-:W-:Y:S01]  /*0170*/  UISETP.GE.U32.AND UP0, UPT, UR8, 0x400, UPT ;  /* 0x000004000800788c */ /* 0x000fe2000bf06070 */
[----:B--2---:R-:W-:-:S03]  /*0180*/  @!P0 IMAD.MOV.U32 R8, RZ, RZ, R10 ;  /* 0x000000ffff088224 */ /* 0x004fc600078e000a */
[----:B------:R0:W-:Y:S02]  /*0190*/  STS [R3], R10 ;  /* 0x0000000a03007388 */ /* 0x0001e40000000800 */
[----:B---3--:R-:W-:-:S05]  /*01a0*/  @!P1 IADD3 R8, PT, PT, R7, R8, RZ ;  /* 0x0000000807089210 */ /* 0x008fca0007ffe0ff */
[----:B------:R0:W-:Y:S01]  /*01b0*/  @!P1 STS [R3], R8 ;  /* 0x0000000803009388 */ /* 0x0001e20000000800 */
[----:B------:R-:W-:Y:S06]  /*01c0*/  BAR.SYNC.DEFER_BLOCKING 0x0 ;  /* 0x0000000000007b1d */ /* 0x000fec0000010000 */
[----:B------:R-:W-:Y:S05]  /*01d0*/  BRA.U !UP0, `(.L_x_335) ;  /* 0x00000001081c7547 */ /* 0x000fea000b800000 */
[----:B------:R-:W-:-:S13]  /*01e0*/  ISETP.GT.U32.AND P0, PT, R2, 0x1ff, PT ;  /* 0x000001ff0200780c */ /* 0x000fda0003f04070 */
[----:B------:R-:W-:Y:S04]  /*01f0*/  @!P0 LDS R4, [R3+0x800] ;  /* 0x0008000003048984 */ /* 0x000fe80000000800 */
[----:B------:R-:W1:Y:S02]  /*0200*/  @!P0 LDS R5, [R3] ;  /* 0x0000000003058984 */ /* 0x000e640000000800 */
[----:B-1----:R-:W-:-:S05]  /*0210*/  @!P0 IMAD.IADD R4, R4, 0x1, R5 ;  /* 0x0000000104048824 */ /* 0x002fca00078e0205 */
[----:B------:R1:W-:Y:S01]  /*0220*/  @!P0 STS [R3], R4 ;  /* 0x0000000403008388 */ /* 0x0003e20000000800 */
[----:B------:R-:W-:Y:S06]  /*0230*/  BAR.SYNC.DEFER_BLOCKING 0x0 ;  /* 0x0000000000007b1d */ /* 0x000fec0000010000 */
[----:B------:R-:W-:Y:S05]  /*0240*/  BRA `(.L_x_336) ;  /* 0x0000000000087947 */ /* 0x000fea0003800000 */
.L_x_335:
[----:B------:R-:W-:-:S09]  /*0250*/  UISETP.GE.U32.AND UP0, UPT, UR8, 0x200, UPT ;  /* 0x000002000800788c */ /* 0x000fd2000bf06070 */
[----:B------:R-:W-:Y:S05]  /*0260*/  BRA.U !UP0, `(.L_x_337) ;  /* 0x00000001081c7547 */ /* 0x000fea000b800000 */
.L_x_336:
[----:B------:R-:W-:-:S13]  /*0270*/  ISETP.GT.U32.AND P0, PT, R2, 0xff, PT ;  /* 0x000000ff0200780c */ /* 0x000fda0003f04070 */
[----:B-1----:R-:W-:Y:S04]  /*0280*/  @!P0 LDS R4, [R3+0x400] ;  /* 0x0004000003048984 */ /* 0x002fe80000000800 */
[----:B------:R-:W1:Y:S02]  /*0290*/  @!P0 LDS R5, [R3] ;  /* 0x0000000003058984 */ /* 0x000e640000000800 */
[----:B-1----:R-:W-:-:S05]  /*02a0*/  @!P0 IADD3 R4, PT, PT, R4, R5, RZ ;  /* 0x0000000504048210 */ /* 0x002fca0007ffe0ff */
[----:B------:R1:W-:Y:S01]  /*02b0*/  @!P0 STS [R3], R4 ;  /* 0x0000000403008388 */ /* 0x0003e20000000800 */
[----:B------:R-:W-:Y:S06]  /*02c0*/  BAR.SYNC.DEFER_BLOCKING 0x0 ;  /* 0x0000000000007b1d */ /* 0x000fec0000010000 */
[----:B------:R-:W-:Y:S05]  /*02d0*/  BRA `(.L_x_338) ;  /* 0x0000000000087947 */ /* 0x000fea0003800000 */
.L_x_337:
[----:B------:R-:W-:-:S09]  /*02e0*/  UISETP.GE.U32.AND UP0, UPT, UR8, 0x100, UPT ;  /* 0x000001000800788c */ /* 0x000fd2000bf06070 */
[----:B------:R-:W-:Y:S05]  /*02f0*/  BRA.U !UP0, `(.L_x_339) ;  /* 0x00000001081c7547 */ /* 0x000fea000b800000 */
.L_x_338:
[----:B------:R-:W-:-:S13]  /*0300*/  ISETP.GT.U32.AND P0, PT, R2, 0x7f, PT ;  /* 0x0000007f0200780c */ /* 0x000fda0003f04070 */
[----:B-1----:R-:W-:Y:S04]  /*0310*/  @!P0 LDS R4, [R3+0x200] ;  /* 0x0002000003048984 */ /* 0x002fe80000000800 */
[----:B------:R-:W1:Y:S02]  /*0320*/  @!P0 LDS R5, [R3] ;  /* 0x0000000003058984 */ /* 0x000e640000000800 */
[----:B-1----:R-:W-:-:S05]  /*0330*/  @!P0 IMAD.IADD R4, R4, 0x1, R5 ;  /* 0x0000000104048824 */ /* 0x002fca00078e0205 */
[----:B------:R1:W-:Y:S01]  /*0340*/  @!P0 STS [R3], R4 ;  /* 0x0000000403008388 */ /* 0x0003e20000000800 */
[----:B------:R-:W-:Y:S06]  /*0350*/  BAR.SYNC.DEFER_BLOCKING 0x0 ;  /* 0x0000000000007b1d */ /* 0x000fec0000010000 */
[----:B------:R-:W-:Y:S05]  /*0360*/  BRA `(.L_x_340) ;  /* 0x0000000000087947 */ /* 0x000fea0003800000 */
.L_x_339:
[----:B------:R-:W-:-:S09]  /*0370*/  UISETP.GE.U32.AND UP0, UPT, UR8, 0x80, UPT ;  /* 0x000000800800788c */ /* 0x000fd2000bf06070 */
[----:B------:R-:W-:Y:S05]  /*0380*/  BRA.U !UP0, `(.L_x_341) ;  /* 0x0000000108187547 */ /* 0x000fea000b800000 */
.L_x_340:
[----:B------:R-:W-:-:S13]  /*0390*/  ISETP.GT.U32.AND P0, PT, R2, 0x3f, PT ;  /* 0x0000003f0200780c */ /* 0x000fda0003f04070 */
[----:B-1----:R-:W-:Y:S04]  /*03a0*/  @!P0 LDS R4, [R3+0x100] ;  /* 0x0001000003048984 */ /* 0x002fe80000000800 */
[----:B------:R-:W1:Y:S02]  /*03b0*/  @!P0 LDS R5, [R3] ;  /* 0x0000000003058984 */ /* 0x000e640000000800 */
[----:B-1----:R-:W-:-:S05]  /*03c0*/  @!P0 IADD3 R4, PT, PT, R4, R5, RZ ;  /* 0x0000000504048210 */ /* 0x002fca0007ffe0ff */
[----:B------:R1:W-:Y:S01]  /*03d0*/  @!P0 STS [R3], R4 ;  /* 0x0000000403008388 */ /* 0x0003e20000000800 */
[----:B------:R-:W-:Y:S06]  /*03e0*/  BAR.SYNC.DEFER_BLOCKING 0x0 ;  /* 0x0000000000007b1d */ /* 0x000fec0000010000 */
.L_x_341:
[----:B------:R-:W-:-:S13]  /*03f0*/  ISETP.GT.U32.AND P0, PT, R2, 0x1f, PT ;  /* 0x0000001f0200780c */ /* 0x000fda0003f04070 */
[----:B------:R-:W-:Y:S05]  /*0400*/  @P0 EXIT ;  /* 0x000000000000094d */ /* 0x000fea0003800000 */
[----:B-1----:R-:W-:Y:S01]  /*0410*/  LDS R4, [R3+0x80] ;  /* 0x0000800003047984 */ /* 0x002fe20000000800 */
[----:B------:R-:W-:-:S03]  /*0420*/  ISETP.NE.AND P0, PT, R2, RZ, PT ;  /* 0x000000ff0200720c */ /* 0x000fc60003f05270 */
[----:B------:R-:W1:Y:S02]  /*0430*/  LDS R5, [R3] ;  /* 0x0000000003057984 */ /* 0x000e640000000800 */
[----:B-1----:R-:W-:-:S05]  /*0440*/  IMAD.IADD R4, R4, 0x1, R5 ;  /* 0x0000000104047824 */ /* 0x002fca00078e0205 */
[----:B------:R-:W-:Y:S04]  /*0450*/  STS [R3], R4 ;  /* 0x0000000403007388 */ /* 0x000fe80000000800 */
[----:B------:R-:W-:Y:S04]  /*0460*/  LDS R5, [R3+0x40] ;  /* 0x0000400003057984 */ /* 0x000fe80000000800 */
[----:B------:R-:W1:Y:S02]  /*0470*/  LDS R6, [R3] ;  /* 0x0000000003067984 */ /* 0x000e640000000800 */
[----:B-1----:R-:W-:-:S05]  /*0480*/  IADD3 R6, PT, PT, R5, R6, RZ ;  /* 0x0000000605067210 */ /* 0x002fca0007ffe0ff */
        /* <DEDUP_REMOVED lines=23> */
.L_x_342:
        /* <DEDUP_REMOVED lines=16> */
.L_x_368:


//--------------------- .text._Z14reduce_kernel5PiS_i --------------------------
	.section	.text._Z14reduce_kernel5PiS_i,"ax",@progbits
	.align	128
        .global         _Z14reduce_kernel5PiS_i
        .type           _Z14reduce_kernel5PiS_i,@function
        .size           _Z14reduce_kernel5PiS_i,(.L_x_369 - _Z14reduce_kernel5PiS_i)
        .other          _Z14reduce_kernel5PiS_i,@"STO_CUDA_ENTRY STV_DEFAULT"
_Z14reduce_kernel5PiS_i:
.text._Z14reduce_kernel5PiS_i:
[----:B------:R-:W-:Y:S01]  /*0000*/  LDC R1, c[0x0][0x37c] ;  /* 0x0000df00ff017b82 */ /* 0x000fe20000000800 */
[----:B------:R-:W0:Y:S01]  /*0010*/  S2R R0, SR_CTAID.X ;  /* 0x0000000000007919 */ /* 0x000e220000002500 */
[----:B------:R-:W1:Y:S01]  /*0020*/  LDCU UR4, c[0x0][0x360] ;  /* 0x00006c00ff0477ac */ /* 0x000e620008000800 */
[----:B------:R-:W-:Y:S01]  /*0030*/  IMAD.MOV.U32 R12, RZ, RZ, RZ ;  /* 0x000000ffff0c7224 */ /* 0x000fe200078e00ff */
[----:B------:R-:W2:Y:S01]  /*0040*/  S2R R2, SR_TID.X ;  /* 0x0000000000027919 */ /* 0x000ea20000002100 */
[----:B------:R-:W3:Y:S01]  /*0050*/  LDCU UR5, c[0x0][0x390] ;  /* 0x00007200ff0577ac */ /* 0x000ee20008000800 */
[----:B------:R-:W4:Y:S01]  /*0060*/  LDCU.64 UR6, c[0x0][0x358] ;  /* 0x00006b00ff0677ac */ /* 0x000f220008000a00 */
[----:B-1----:R-:W-:Y:S02]  /*0070*/  IMAD.U32 R8, RZ, RZ, UR4 ;  /* 0x00000004ff087e24 */ /* 0x002fe4000f8e00ff */
[----:B0-----:R-:W-:-:S04]  /*0080*/  IMAD R3, R0, UR4, RZ ;  /* 0x0000000400037c24 */ /* 0x001fc8000f8e02ff */
[----:B--2---:R-:W-:-:S05]  /*0090*/  IMAD R3, R3, 0x2, R2 ;  /* 0x0000000203037824 */ /* 0x004fca00078e0202 */
[C---:B---3--:R-:W-:Y:S02]  /*00a0*/  ISETP.GE.AND P1, PT, R3.reuse, UR5, PT ;  /* 0x0000000503007c0c */ /* 0x048fe4000bf26270 */
[----:B------:R-:W-:-:S04]  /*00b0*/  IADD3 R9, PT, PT, R3, R8, RZ ;  /* 0x0000000803097210 */ /* 0x000fc80007ffe0ff */
[----:B------:R-:W-:-:S07]  /*00c0*/  ISETP.GE.U32.AND P0, PT, R9, UR5, PT ;  /* 0x0000000509007c0c */ /* 0x000fce000bf06070 */
[----:B------:R-:W0:Y:S08]  /*00d0*/  @!P1 LDC.64 R4, c[0x0][0x380] ;  /* 0x0000e000ff049b82 */ /* 0x000e300000000a00 */
[----:B------:R-:W1:Y:S01]  /*00e0*/  @!P0 LDC.64 R6, c[0x0][0x380] ;  /* 0x0000e000ff068b82 */ /* 0x000e620000000a00 */
[----:B0-----:R-:W-:-:S05]  /*00f0*/  @!P1 IMAD.WIDE R4, R3, 0x4, R4 ;  /* 0x0000000403049825 */ /* 0x001fca00078e0204 */
[----:B----4-:R-:W2:Y:S01]  /*0100*/  @!P1 LDG.E R12, desc[UR6][R4.64] ;  /* 0x00000006040c9981 */ /* 0x010ea2000c1e1900 */
[----:B-1----:R-:W-:-:S06]  /*0110*/  @!P0 IMAD.WIDE.U32 R6, R9, 0x4, R6 ;  /* 0x0000000409068825 */ /* 0x002fcc00078e0006 */
[----:B------:R-:W3:Y:S01]  /*0120*/  @!P0 LDG.E R6, desc[UR6][R6.64] ;  /* 0x0000000606068981 */ /* 0x000ee2000c1e1900 */
[----:B------:R-:W0:Y:S01]  /*0130*/  S2UR UR5, SR_CgaCtaId ;  /* 0x00000000000579c3 */ /* 0x000e220000008800 */
[----:B------:R-:W-:Y:S01]  /*0140*/  UMOV UR4, 0x400 ;  /* 0x0000040000047882 */ /* 0x000fe20000000000 */
[----:B------:R-:W-:Y:S01]  /*0150*/  IMAD.MOV.U32 R9, RZ, RZ, RZ ;  /* 0x000000ffff097224 */ /* 0x000fe200078e00ff */
[----:B------:R-:W-:Y:S01]  /*0160*/  ISETP.GE.U32.AND P2, PT, R8, 0x42, PT ;  /* 0x000000420800780c */ /* 0x000fe20003f46070 */
[----:B0-----:R-:W-:-:S06]  /*0170*/  ULEA UR4, UR5, UR4, 0x18 ;  /* 0x0000000405047291 */ /* 0x001fcc000f8ec0ff */
[----:B------:R-:W-:Y:S02]  /*0180*/  LEA R3, R2, UR4, 0x2 ;  /* 0x0000000402037c11 */ /* 0x000fe4000f8e10ff */
[----:B--2---:R-:W-:-:S03]  /*0190*/  @!P1 MOV R9, R12 ;  /* 0x0000000c00099202 */ /* 0x004fc60000000f00 */
[----:B------:R0:W-:Y:S02]  /*01a0*/  STS [R3], R12 ;  /* 0x0000000c03007388 */ /* 0x0001e40000000800 */
[----:B---3--:R-:W-:Y:S01]  /*01b0*/  @!P0 IMAD.IADD R10, R6, 0x1, R9 ;  /* 0x00000001060a8824 */ /* 0x008fe200078e0209 */
[----:B------:R-:W-:-:S04]  /*01c0*/  ISETP.GT.U32.AND P1, PT, R2, 0x1f, PT ;  /* 0x0000001f0200780c */ /* 0x000fc80003f24070 */
[----:B------:R0:W-:Y:S01]  /*01d0*/  @!P0 STS [R3], R10 ;  /* 0x0000000a03008388 */ /* 0x0001e20000000800 */
[----:B------:R-:W-:Y:S06]  /*01e0*/  BAR.SYNC.DEFER_BLOCKING 0x0 ;  /* 0x0000000000007b1d */ /* 0x000fec0000010000 */
[----:B------:R-:W-:Y:S05]  /*01f0*/  @!P2 BRA `(.L_x_343) ;  /* 0x00000000002ca947 */ /* 0x000fea0003800000 */
.L_x_344:
[----:B------:R-:W-:-:S04]  /*0200*/  SHF.R.U32.HI R7, RZ, 0x1, R8 ;  /* 0x00000001ff077819 */ /* 0x000fc80000011608 */
[----:B------:R-:W-:-:S13]  /*0210*/  ISETP.GE.U32.AND P0, PT, R2, R7, PT ;  /* 0x000000070200720c */ /* 0x000fda0003f06070 */
[----:B------:R-:W-:Y:S01]  /*0220*/  @!P0 LEA R4, R7, R3, 0x2 ;  /* 0x0000000307048211 */ /* 0x000fe200078e10ff */
[----:B------:R-:W-:Y:S05]  /*0230*/  @!P0 LDS R5, [R3] ;  /* 0x0000000003058984 */ /* 0x000fea0000000800 */
[----:B------:R-:W1:Y:S02]  /*0240*/  @!P0 LDS R4, [R4] ;  /* 0x0000000004048984 */ /* 0x000e640000000800 */
[----:B-1----:R-:W-:-:S05]  /*0250*/  @!P0 IMAD.IADD R6, R4, 0x1, R5 ;  /* 0x0000000104068824 */ /* 0x002fca00078e0205 */
[----:B------:R1:W-:Y:S01]  /*0260*/  @!P0 STS [R3], R6 ;  /* 0x0000000603008388 */ /* 0x0003e20000000800 */
[----:B------:R-:W-:Y:S01]  /*0270*/  BAR.SYNC.DEFER_BLOCKING 0x0 ;  /* 0x0000000000007b1d */ /* 0x000fe20000010000 */
[----:B------:R-:W-:Y:S02]  /*0280*/  ISETP.GT.U32.AND P0, PT, R8, 0x83, PT ;  /* 0x000000830800780c */ /* 0x000fe40003f04070 */
[----:B------:R-:W-:-:S11]  /*0290*/  MOV R8, R7 ;  /* 0x0000000700087202 */ /* 0x000fd60000000f00 */
[----:B-1----:R-:W-:Y:S05]  /*02a0*/  @P0 BRA `(.L_x_344) ;  /* 0xfffffffc00d40947 */ /* 0x002fea000383ffff */
.L_x_343:
[----:B------:R-:W-:Y:S05]  /*02b0*/  @P1 EXIT ;  /* 0x000000000000194d */ /* 0x000fea0003800000 */
[----:B------:R-:W-:Y:S01]  /*02c0*/  LDS R4, [R3+0x80] ;  /* 0x0000800003047984 */ /* 0x000fe20000000800 */
        /* <DEDUP_REMOVED lines=9> */
[----:B------:R-:W1:Y:S02]  /*0360*/  LDS R8, [R3] ;  /* 0x0000000003087984 */ /* 0x000e640000000800 */
[----:B-1----:R-:W-:-:S05]  /*0370*/  IMAD.IADD R8, R5, 0x1, R8 ;  /* 0x0000000105087824 */ /* 0x002fca00078e0208 */
[----:B------:R-:W-:Y:S04]  /*0380*/  STS [R3], R8 ;  /* 0x0000000803007388 */ /* 0x000fe80000000800 */
[----:B------:R-:W-:Y:S04]  /*0390*/  LDS R5, [R3+0x10] ;  /* 0x0000100003057984 */ /* 0x000fe80000000800 */
[----:B0-----:R-:W0:Y:S02]  /*03a0*/  LDS R10, [R3] ;  /* 0x00000000030a7984 */ /* 0x001e240000000800 */
        /* <DEDUP_REMOVED lines=11> */
[----:B------:R-:W1:Y:S01]  /*0460*/  S2UR UR5, SR_CgaCtaId ;  /* 0x00000000000579c3 */ /* 0x000e620000008800 */
[----:B------:R-:W-:-:S07]  /*0470*/  UMOV UR4, 0x400 ;  /* 0x0000040000047882 */ /* 0x000fce0000000000 */
[----:B0-----:R-:W0:Y:S01]  /*0480*/  LDC.64 R2, c[0x0][0x388] ;  /* 0x0000e200ff027b82 */ /* 0x001e220000000a00 */
[----:B-1----:R-:W-:Y:S01]  /*0490*/  ULEA UR4, UR5, UR4, 0x18 ;  /* 0x0000000405047291 */ /* 0x002fe2000f8ec0ff */
[----:B0-----:R-:W-:-:S08]  /*04a0*/  IMAD.WIDE.U32 R2, R0, 0x4, R2 ;  /* 0x0000000400027825 */ /* 0x001fd000078e0002 */
[----:B------:R-:W0:Y:S04]  /*04b0*/  LDS R5, [UR4] ;  /* 0x00000004ff057984 */ /* 0x000e280008000800 */
[----:B0-----:R-:W-:Y:S01]  /*04c0*/  STG.E desc[UR6][R2.64], R5 ;  /* 0x0000000502007986 */ /* 0x001fe2000c101906 */
[----:B------:R-:W-:Y:S05]  /*04d0*/  EXIT ;  /* 0x000000000000794d */ /* 0x000fea0003800000 */
.L_x_345:
        /* <DEDUP_REMOVED lines=10> */
.L_x_369:


//--------------------- .text._Z14reduce_kernel4PiS_i --------------------------
	.section	.text._Z14reduce_kernel4PiS_i,"ax",@progbits
	.align	128
        .global         _Z14reduce_kernel4PiS_i
        .type           _Z14reduce_kernel4PiS_i,@function
        .size           _Z14reduce_kernel4PiS_i,(.L_x_370 - _Z14reduce_kernel4PiS_i)
        .other          _Z14reduce_kernel4PiS_i,@"STO_CUDA_ENTRY STV_DEFAULT"
_Z14reduce_kernel4PiS_i:
.text._Z14reduce_kernel4PiS_i:
        /* <DEDUP_REMOVED lines=28> */
[----:B------:R-:W-:-:S04]  /*01c0*/  ISETP.NE.AND P1, PT, R11, RZ, PT ;  /* 0x000000ff0b00720c */ /* 0x000fc80003f25270 */
[----:B------:R0:W-:Y:S01]  /*01d0*/  @!P0 STS [R0], R7 ;  /* 0x0000000700008388 */ /* 0x0001e20000000800 */
[----:B------:R-:W-:Y:S06]  /*01e0*/  BAR.SYNC.DEFER_BLOCKING 0x0 ;  /* 0x0000000000007b1d */ /* 0x000fec0000010000 */
[----:B------:R-:W-:Y:S05]  /*01f0*/  @!P2 BRA `(.L_x_346) ;  /* 0x00000000002ca947 */ /* 0x000fea0003800000 */
.L_x_347:
        /* <DEDUP_REMOVED lines=11> */
.L_x_346:
[----:B------:R-:W-:Y:S05]  /*02b0*/  @P1 EXIT ;  /* 0x000000000000194d */ /* 0x000fea0003800000 */
[----:B------:R-:W1:Y:S01]  /*02c0*/  S2UR UR5, SR_CgaCtaId ;  /* 0x00000000000579c3 */ /* 0x000e620000008800 */
[----:B------:R-:W-:-:S07]  /*02d0*/  UMOV UR4, 0x400 ;  /* 0x0000040000047882 */ /* 0x000fce0000000000 */
[----:B------:R-:W2:Y:S01]  /*02e0*/  LDC.64 R2, c[0x0][0x388] ;  /* 0x0000e200ff027b82 */ /* 0x000ea20000000a00 */
[----:B-1----:R-:W-:Y:S01]  /*02f0*/  ULEA UR4, UR5, UR4, 0x18 ;  /* 0x0000000405047291 */ /* 0x002fe2000f8ec0ff */
[----:B--2---:R-:W-:-:S08]  /*0300*/  IMAD.WIDE.U32 R2, R9, 0x4, R2 ;  /* 0x0000000409027825 */ /* 0x004fd000078e0002 */
[----:B------:R-:W1:Y:S04]  /*0310*/  LDS R5, [UR4] ;  /* 0x00000004ff057984 */ /* 0x000e680008000800 */
[----:B-1----:R-:W-:Y:S01]  /*0320*/  STG.E desc[UR6][R2.64], R5 ;  /* 0x0000000502007986 */ /* 0x002fe2000c101906 */
[----:B------:R-:W-:Y:S05]  /*0330*/  EXIT ;  /* 0x000000000000794d */ /* 0x000fea0003800000 */
.L_x_348:
        /* <DEDUP_REMOVED lines=12> */
.L_x_370:


//--------------------- .text._Z14reduce_kernel3PiS_i --------------------------
	.section	.text._Z14reduce_kernel3PiS_i,"ax",@progbits
	.align	128
        .global         _Z14reduce_kernel3PiS_i
        .type           _Z14reduce_kernel3PiS_i,@function
        .size           _Z14reduce_kernel3PiS_i,(.L_x_371 - _Z14reduce_kernel3PiS_i)
        .other          _Z14reduce_kernel3PiS_i,@"STO_CUDA_ENTRY STV_DEFAULT"
_Z14reduce_kernel3PiS_i:
.text._Z14reduce_kernel3PiS_i:
[----:B------:R-:W-:Y:S01]  /*0000*/  LDC R1, c[0x0][0x37c] ;  /* 0x0000df00ff017b82 */ /* 0x000fe20000000800 */
[----:B------:R-:W0:Y:S01]  /*0010*/  S2R R7, SR_CTAID.X ;  /* 0x0000000000077919 */ /* 0x000e220000002500 */
[----:B------:R-:W0:Y:S01]  /*0020*/  LDCU UR8, c[0x0][0x360] ;  /* 0x00006c00ff0877ac */ /* 0x000e220008000800 */
[----:B------:R-:W-:Y:S01]  /*0030*/  IMAD.MOV.U32 R9, RZ, RZ, RZ ;  /* 0x000000ffff097224 */ /* 0x000fe200078e00ff */
[----:B------:R-:W0:Y:S01]  /*0040*/  S2R R6, SR_TID.X ;  /* 0x0000000000067919 */ /* 0x000e220000002100 */
[----:B------:R-:W1:Y:S01]  /*0050*/  LDCU UR4, c[0x0][0x390] ;  /* 0x00007200ff0477ac */ /* 0x000e620008000800 */
[----:B------:R-:W2:Y:S01]  /*0060*/  LDCU.64 UR6, c[0x0][0x358] ;  /* 0x00006b00ff0677ac */ /* 0x000ea20008000a00 */
[----:B0-----:R-:W-:-:S05]  /*0070*/  IMAD R5, R7, UR8, R6 ;  /* 0x0000000807057c24 */ /* 0x001fca000f8e0206 */
[----:B-1----:R-:W-:-:S13]  /*0080*/  ISETP.GE.AND P0, PT, R5, UR4, PT ;  /* 0x0000000405007c0c */ /* 0x002fda000bf06270 */
[----:B------:R-:W0:Y:S02]  /*0090*/  @!P0 LDC.64 R2, c[0x0][0x380] ;  /* 0x0000e000ff028b82 */ /* 0x000e240000000a00 */
[----:B0-----:R-:W-:-:S05]  /*00a0*/  @!P0 IMAD.WIDE R2, R5, 0x4, R2 ;  /* 0x0000000405028825 */ /* 0x001fca00078e0202 */
[----:B--2---:R-:W2:Y:S01]  /*00b0*/  @!P0 LDG.E R9, desc[UR6][R2.64] ;  /* 0x0000000602098981 */ /* 0x004ea2000c1e1900 */
[----:B------:R-:W0:Y:S01]  /*00c0*/  S2UR UR5, SR_CgaCtaId ;  /* 0x00000000000579c3 */ /* 0x000e220000008800 */
[----:B------:R-:W-:Y:S01]  /*00d0*/  IMAD.U32 R4, RZ, RZ, UR8 ;  /* 0x00000008ff047e24 */ /* 0x000fe2000f8e00ff */
[----:B------:R-:W-:Y:S01]  /*00e0*/  UMOV UR4, 0x400 ;  /* 0x0000040000047882 */ /* 0x000fe20000000000 */
[----:B------:R-:W-:-:S03]  /*00f0*/  ISETP.NE.AND P0, PT, R6, RZ, PT ;  /* 0x000000ff0600720c */ /* 0x000fc60003f05270 */
[----:B------:R-:W-:Y:S01]  /*0100*/  ISETP.GE.U32.AND P1, PT, R4, 0x2, PT ;  /* 0x000000020400780c */ /* 0x000fe20003f26070 */
[----:B0-----:R-:W-:-:S06]  /*0110*/  ULEA UR4, UR5, UR4, 0x18 ;  /* 0x0000000405047291 */ /* 0x001fcc000f8ec0ff */
[----:B------:R-:W-:-:S05]  /*0120*/  LEA R0, R6, UR4, 0x2 ;  /* 0x0000000406007c11 */ /* 0x000fca000f8e10ff */
[----:B--2---:R0:W-:Y:S01]  /*0130*/  STS [R0], R9 ;  /* 0x0000000900007388 */ /* 0x0041e20000000800 */
[----:B------:R-:W-:Y:S06]  /*0140*/  BAR.SYNC.DEFER_BLOCKING 0x0 ;  /* 0x0000000000007b1d */ /* 0x000fec0000010000 */
[----:B------:R-:W-:Y:S05]  /*0150*/  @!P1 BRA `(.L_x_349) ;  /* 0x00000000002c9947 */ /* 0x000fea0003800000 */
.L_x_350:
        /* <DEDUP_REMOVED lines=11> */
.L_x_349:
        /* <DEDUP_REMOVED lines=9> */
.L_x_351:
        /* <DEDUP_REMOVED lines=14> */
.L_x_371:


//--------------------- .text._Z14reduce_kernel2PiS_i --------------------------
	.section	.text._Z14reduce_kernel2PiS_i,"ax",@progbits
	.align	128
        .global         _Z14reduce_kernel2PiS_i
        .type           _Z14reduce_kernel2PiS_i,@function
        .size           _Z14reduce_kernel2PiS_i,(.L_x_372 - _Z14reduce_kernel2PiS_i)
        .other          _Z14reduce_kernel2PiS_i,@"STO_CUDA_ENTRY STV_DEFAULT"
_Z14reduce_kernel2PiS_i:
.text._Z14reduce_kernel2PiS_i:
        /* <DEDUP_REMOVED lines=13> */
[----:B------:R-:W-:Y:S01]  /*00d0*/  UMOV UR4, 0x400 ;  /* 0x0000040000047882 */ /* 0x000fe20000000000 */
[----:B------:R-:W-:Y:S02]  /*00e0*/  UISETP.GE.U32.AND UP0, UPT, UR7, 0x2, UPT ;  /* 0x000000020700788c */ /* 0x000fe4000bf06070 */
[----:B0-----:R-:W-:-:S06]  /*00f0*/  ULEA UR4, UR5, UR4, 0x18 ;  /* 0x0000000405047291 */ /* 0x001fcc000f8ec0ff */
[----:B------:R-:W-:-:S05]  /*0100*/  LEA R0, R4, UR4, 0x2 ;  /* 0x0000000404007c11 */ /* 0x000fca000f8e10ff */
[----:B--2---:R0:W-:Y:S01]  /*0110*/  STS [R0], R9 ;  /* 0x0000000900007388 */ /* 0x0041e20000000800 */
[----:B------:R-:W-:Y:S06]  /*0120*/  BAR.SYNC.DEFER_BLOCKING 0x0 ;  /* 0x0000000000007b1d */ /* 0x000fec0000010000 */
[----:B------:R-:W-:Y:S05]  /*0130*/  BRA.U !UP0, `(.L_x_352) ;  /* 0x00000001084c7547 */ /* 0x000fea000b800000 */
[----:B------:R-:W-:-:S05]  /*0140*/  UMOV UR5, 0x1 ;  /* 0x0000000100057882 */ /* 0x000fca0000000000 */
.L_x_355:
[----:B------:R-:W-:Y:S01]  /*0150*/  UMOV UR6, UR5 ;  /* 0x0000000500067c82 */ /* 0x000fe20008000000 */
[----:B------:R-:W-:Y:S01]  /*0160*/  USHF.L.U32 UR5, UR5, 0x1, URZ ;  /* 0x0000000105057899 */ /* 0x000fe200080006ff */
[----:B------:R-:W-:Y:S05]  /*0170*/  BSSY.RECONVERGENT B0, `(.L_x_353) ;  /* 0x000000c000007945 */ /* 0x000fea0003800200 */
[----:B-1----:R-:W-:-:S05]  /*0180*/  IMAD R2, R4, UR5, RZ ;  /* 0x0000000504027c24 */ /* 0x002fca000f8e02ff */
[----:B------:R-:W-:-:S13]  /*0190*/  ISETP.GE.U32.AND P0, PT, R2, UR7, PT ;  /* 0x0000000702007c0c */ /* 0x000fda000bf06070 */
[----:B------:R-:W-:Y:S05]  /*01a0*/  @P0 BRA `(.L_x_354) ;  /* 0x0000000000200947 */ /* 0x000fea0003800000 */
[----:B0-----:R-:W-:-:S05]  /*01b0*/  VIADD R0, R2, UR6 ;  /* 0x0000000602007c36 */ /* 0x001fca0008000000 */
[----:B------:R-:W-:-:S13]  /*01c0*/  ISETP.GE.U32.AND P0, PT, R0, UR7, PT ;  /* 0x0000000700007c0c */ /* 0x000fda000bf06070 */
[----:B------:R-:W-:Y:S02]  /*01d0*/  @!P0 LEA R0, R0, UR4, 0x2 ;  /* 0x0000000400008c11 */ /* 0x000fe4000f8e10ff */
[----:B------:R-:W-:-:S04]  /*01e0*/  @!P0 LEA R2, R2, UR4, 0x2 ;  /* 0x0000000402028c11 */ /* 0x000fc8000f8e10ff */
[----:B------:R-:W-:Y:S04]  /*01f0*/  @!P0 LDS R0, [R0] ;  /* 0x0000000000008984 */ /* 0x000fe80000000800 */
[----:B------:R-:W0:Y:S02]  /*0200*/  @!P0 LDS R3, [R2] ;  /* 0x0000000002038984 */ /* 0x000e240000000800 */
[----:B0-----:R-:W-:-:S05]  /*0210*/  @!P0 IMAD.IADD R3, R0, 0x1, R3 ;  /* 0x0000000100038824 */ /* 0x001fca00078e0203 */
[----:B------:R1:W-:Y:S02]  /*0220*/  @!P0 STS [R2], R3 ;  /* 0x0000000302008388 */ /* 0x0003e40000000800 */
.L_x_354:
[----:B------:R-:W-:Y:S05]  /*0230*/  BSYNC.RECONVERGENT B0 ;  /* 0x0000000000007941 */ /* 0x000fea0003800200 */
.L_x_353:
[----:B------:R-:W-:Y:S01]  /*0240*/  BAR.SYNC.DEFER_BLOCKING 0x0 ;  /* 0x0000000000007b1d */ /* 0x000fe20000010000 */
[----:B------:R-:W-:-:S09]  /*0250*/  UISETP.GE.U32.AND UP0, UPT, UR5, UR7, UPT ;  /* 0x000000070500728c */ /* 0x000fd2000bf06070 */
[----:B------:R-:W-:Y:S05]  /*0260*/  BRA.U !UP0, `(.L_x_355) ;  /* 0xfffffffd08b87547 */ /* 0x000fea000b83ffff */
.L_x_352:
[----:B------:R-:W-:-:S13]  /*0270*/  ISETP.NE.AND P0, PT, R4, RZ, PT ;  /* 0x000000ff0400720c */ /* 0x000fda0003f05270 */
[----:B------:R-:W-:Y:S05]  /*0280*/  @P0 EXIT ;  /* 0x000000000000094d */ /* 0x000fea0003800000 */
[----:B------:R-:W2:Y:S01]  /*0290*/  S2UR UR5, SR_CgaCtaId ;  /* 0x00000000000579c3 */ /* 0x000ea20000008800 */
[----:B------:R-:W-:-:S07]  /*02a0*/  UMOV UR4, 0x400 ;  /* 0x0000040000047882 */ /* 0x000fce0000000000 */
[----:B-1----:R-:W1:Y:S01]  /*02b0*/  LDC.64 R2, c[0x0][0x388] ;  /* 0x0000e200ff027b82 */ /* 0x002e620000000a00 */
[----:B--2---:R-:W-:Y:S01]  /*02c0*/  ULEA UR4, UR5, UR4, 0x18 ;  /* 0x0000000405047291 */ /* 0x004fe2000f8ec0ff */
[----:B-1----:R-:W-:-:S08]  /*02d0*/  IMAD.WIDE.U32 R2, R7, 0x4, R2 ;  /* 0x0000000407027825 */ /* 0x002fd000078e0002 */
[----:B------:R-:W1:Y:S04]  /*02e0*/  LDS R5, [UR4] ;  /* 0x00000004ff057984 */ /* 0x000e680008000800 */
[----:B-1----:R-:W-:Y:S01]  /*02f0*/  STG.E desc[UR8][R2.64], R5 ;  /* 0x0000000502007986 */ /* 0x002fe2000c101908 */
[----:B------:R-:W-:Y:S05]  /*0300*/  EXIT ;  /* 0x000000000000794d */ /* 0x000fea0003800000 */
.L_x_356:
        /* <DEDUP_REMOVED lines=15> */
.L_x_372:


//--------------------- .text._Z14reduce_kernel1PiS_i --------------------------
	.section	.text._Z14reduce_kernel1PiS_i,"ax",@progbits
	.align	128
        .global         _Z14reduce_kernel1PiS_i
        .type           _Z14reduce_kernel1PiS_i,@function
        .size           _Z14reduce_kernel1PiS_i,(.L_x_373 - _Z14reduce_kernel1PiS_i)
        .other          _Z14reduce_kernel1PiS_i,@"STO_CUDA_ENTRY STV_DEFAULT"
_Z14reduce_kernel1PiS_i:
.text._Z14reduce_kernel1PiS_i:
        /* <DEDUP_REMOVED lines=14> */
[----:B------:R-:W-:Y:S01]  /*00e0*/  UISETP.GE.U32.AND UP0, UPT, UR8, 0x2, UPT ;  /* 0x000000020800788c */ /* 0x000fe2000bf06070 */
[----:B------:R-:W-:Y:S01]  /*00f0*/  ISETP.NE.AND P1, PT, R4, RZ, PT ;  /* 0x000000ff0400720c */ /* 0x000fe20003f25270 */
[----:B0-----:R-:W-:-:S06]  /*0100*/  ULEA UR4, UR5, UR4, 0x18 ;  /* 0x0000000405047291 */ /* 0x001fcc000f8ec0ff */
[----:B------:R-:W-:-:S05]  /*0110*/  LEA R0, R4, UR4, 0x2 ;  /* 0x0000000404007c11 */ /* 0x000fca000f8e10ff */
[----:B--2---:R0:W-:Y:S01]  /*0120*/  STS [R0], R9 ;  /* 0x0000000900007388 */ /* 0x0041e20000000800 */
[----:B------:R-:W-:Y:S06]  /*0130*/  BAR.SYNC.DEFER_BLOCKING 0x0 ;  /* 0x0000000000007b1d */ /* 0x000fec0000010000 */
[----:B------:R-:W-:Y:S05]  /*0140*/  BRA.U !UP0, `(.L_x_357) ;  /* 0x0000000108447547 */ /* 0x000fea000b800000 */
[----:B------:R-:W-:Y:S01]  /*0150*/  IMAD.MOV.U32 R3, RZ, RZ, 0x1 ;  /* 0x00000001ff037424 */ /* 0x000fe200078e00ff */
[----:B------:R-:W1:Y:S01]  /*0160*/  LDCU UR4, c[0x0][0x390] ;  /* 0x00007200ff0477ac */ /* 0x000e620008000800 */
[----:B------:R-:W-:-:S05]  /*0170*/  NOP ;  /* 0x0000000000007918 */ /* 0x000fca0000000000 */
.L_x_358:
[----:B------:R-:W-:Y:S02]  /*0180*/  SHF.L.U32 R6, R3, 0x1, RZ ;  /* 0x0000000103067819 */ /* 0x000fe400000006ff */
[----:B------:R-:W-:-:S03]  /*0190*/  IADD3 R5, PT, PT, R4, R3, RZ ;  /* 0x0000000304057210 */ /* 0x000fc60007ffe0ff */
[----:B------:R-:W-:-:S05]  /*01a0*/  VIADD R2, R6, 0x3ff ;  /* 0x000003ff06027836 */ /* 0x000fca0000000000 */
[----:B------:R-:W-:-:S04]  /*01b0*/  LOP3.LUT P0, RZ, R2, R4, RZ, 0xc0, !PT ;  /* 0x0000000402ff7212 */ /* 0x000fc8000780c0ff */
[----:B-1----:R-:W-:-:S13]  /*01c0*/  ISETP.GE.OR P0, PT, R5, UR4, P0 ;  /* 0x0000000405007c0c */ /* 0x002fda0008706670 */
[----:B------:R-:W-:Y:S02]  /*01d0*/  @!P0 IMAD R2, R3, 0x4, R0 ;  /* 0x0000000403028824 */ /* 0x000fe400078e0200 */
[----:B------:R-:W-:Y:S04]  /*01e0*/  @!P0 LDS R3, [R0] ;  /* 0x0000000000038984 */ /* 0x000fe80000000800 */
[----:B------:R-:W1:Y:S02]  /*01f0*/  @!P0 LDS R2, [R2] ;  /* 0x0000000002028984 */ /* 0x000e640000000800 */
[----:B-1----:R-:W-:Y:S01]  /*0200*/  @!P0 IADD3 R5, PT, PT, R2, R3, RZ ;  /* 0x0000000302058210 */ /* 0x002fe20007ffe0ff */
[----:B------:R-:W-:-:S04]  /*0210*/  IMAD.MOV.U32 R3, RZ, RZ, R6 ;  /* 0x000000ffff037224 */ /* 0x000fc800078e0006 */
[----:B------:R2:W-:Y:S01]  /*0220*/  @!P0 STS [R0], R5 ;  /* 0x0000000500008388 */ /* 0x0005e20000000800 */
[----:B------:R-:W-:Y:S01]  /*0230*/  BAR.SYNC.DEFER_BLOCKING 0x0 ;  /* 0x0000000000007b1d */ /* 0x000fe20000010000 */
[----:B------:R-:W-:-:S13]  /*0240*/  ISETP.GE.U32.AND P0, PT, R6, UR8, PT ;  /* 0x0000000806007c0c */ /* 0x000fda000bf06070 */
[----:B--2---:R-:W-:Y:S05]  /*0250*/  @!P0 BRA `(.L_x_358) ;  /* 0xfffffffc00c88947 */ /* 0x004fea000383ffff */
.L_x_357:
        /* <DEDUP_REMOVED lines=9> */
.L_x_359:
        /* <DEDUP_REMOVED lines=9> */
.L_x_373:


//--------------------- .nv.shared._ZN3cub18CUB_300001_SM_10006detail6reduce28DeviceReduceSingleTileKernelINS2_10policy_hubIiyN4cuda3std3__44plusIiEEE10Policy1000EPiSC_iS9_iiNS7_10__identityEEEvT0_T1_T2_T3_T4_T6_ --------------------------
	.section	.nv.shared._ZN3cub18CUB_300001_SM_10006detail6reduce28DeviceReduceSingleTileKernelINS2_10policy_hubIiyN4cuda3std3__44plusIiEEE10Policy1000EPiSC_iS9_iiNS7_10__identityEEEvT0_T1_T2_T3_T4_T6_,"aw",@nobits
	.sectionflags	@""
	.align	16
.nv.shared._ZN3cub18CUB_300001_SM_10006detail6reduce28DeviceReduceSingleTileKernelINS2_10policy_hubIiyN4cuda3std3__44plusIiEEE10Policy1000EPiSC_iS9_iiNS7_10__identityEEEvT0_T1_T2_T3_T4_T6_:
	.zero		1072


//--------------------- .nv.shared.reserved.0     --------------------------
	.section	.nv.shared.reserved.0,"aw",@nobits
	.weak		__nv_reservedSMEM_offset_0_alias
	.size		__nv_reservedSMEM_offset_0_alias, 0, 64
	.other		__nv_reservedSMEM_offset_0_alias,@"STO_CUDA_RESERVED_SHARED STV_DEFAULT"
__nv_reservedSMEM_offset_0_alias:
	.zero		0
	.zero		64


//--------------------- .nv.global                --------------------------
	.section	.nv.global,"aw",@nobits
.nv.global:
	.type		_ZN34_INTERNAL_e6be9e18_4_k_cu_5563a1066thrust24THRUST_300001_SM_1000_NS12placeholders2_8E,@object
	.size		_ZN34_INTERNAL_e6be9e18_4_k_cu_5563a1066thrust24THRUST_300001_SM_1000_NS12placeholders2_8E,(_ZN34_INTERNAL_e6be9e18_4_k_cu_5563a1064cuda3std3__436_GLOBAL__N__e6be9e18_4_k_cu_5563a1066ignoreE - _ZN34_INTERNAL_e6be9e18_4_k_cu_5563a1066thrust24THRUST_300001_SM_1000_NS12placeholders2_8E)
_ZN34_INTERNAL_e6be9e18_4_k_cu_5563a1066thrust24THRUST_300001_SM_1000_NS12placeholders2_8E:
	.zero		1
	.type		_ZN34_INTERNAL_e6be9e18_4_k_cu_5563a1064cuda3std3__436_GLOBAL__N__e6be9e18_4_k_cu_5563a1066ignoreE,@object
	.size		_ZN34_INTERNAL_e6be9e18_4_k_cu_5563a1064cuda3std3__436_GLOBAL__N__e6be9e18_4_k_cu_5563a1066ignoreE,(_ZN34_INTERNAL_e6be9e18_4_k_cu_5563a1064cuda3std6ranges3__45__cpo4dataE - _ZN34_INTERNAL_e6be9e18_4_k_cu_5563a1064cuda3std3__436_GLOBAL__N__e6be9e18_4_k_cu_5563a1066ignoreE)
_ZN34_INTERNAL_e6be9e18_4_k_cu_5563a1064cuda3std3__436_GLOBAL__N__e6be9e18_4_k_cu_5563a1066ignoreE:
	.zero		1
	.type		_ZN34_INTERNAL_e6be9e18_4_k_cu_5563a1064cuda3std6ranges3__45__cpo4dataE,@object
	.size		_ZN34_INTERNAL_e6be9e18_4_k_cu_5563a1064cuda3std6ranges3__45__cpo4dataE,(_ZN34_INTERNAL_e6be9e18_4_k_cu_5563a1066thrust24THRUST_300001_SM_1000_NS6system3cpp3parE - _ZN34_INTERNAL_e6be9e18_4_k_cu_5563a1064cuda3std6ranges3__45__cpo4dataE)
_ZN34_INTERNAL_e6be9e18_4_k_cu_5563a1064cuda3std6ranges3__45__cpo4dataE:
	.zero		1
	.type		_ZN34_INTERNAL_e6be9e18_4_k_cu_5563a1066thrust24THRUST_300001_SM_1000_NS6system3cpp3parE,@object
	.size		_ZN34_INTERNAL_e6be9e18_4_k_cu_5563a1066thrust24THRUST_300001_SM_1000_NS6system3cpp3parE,(_ZN34_INTERNAL_e6be9e18_4_k_cu_5563a1064cuda3std3__45__cpo5beginE - _ZN34_INTERNAL_e6be9e18_4_k_cu_5563a1066thrust24THRUST_300001_SM_1000_NS6system3cpp3parE)
_ZN34_INTERNAL_e6be9e18_4_k_cu_5563a1066thrust24THRUST_300001_SM_1000_NS6system3cpp3parE:
	.zero		1
	.type		_ZN34_INTERNAL_e6be9e18_4_k_cu_5563a1064cuda3std3__45__cpo5beginE,@object
	.size		_ZN34_INTERNAL_e6be9e18_4_k_cu_5563a1064cuda3std3__45__cpo5beginE,(_ZN34_INTERNAL_e6be9e18_4_k_cu_5563a1064cuda3std6ranges3__45__cpo5beginE - _ZN34_INTERNAL_e6be9e18_4_k_cu_5563a1064cuda3std3__45__cpo5beginE)
_ZN34_INTERNAL_e6be9e18_4_k_cu_5563a1064cuda3std3__45__cpo5beginE:
	.zero		1
	.type		_ZN34_INTERNAL_e6be9e18_4_k_cu_5563a1064cuda3std6ranges3__45__cpo5beginE,@object
	.size		_ZN34_INTERNAL_e6be9e18_4_k_cu_5563a1064cuda3std6ranges3__45__cpo5beginE,(_ZN34_INTERNAL_e6be9e18_4_k_cu_5563a1066thrust24THRUST_300001_SM_1000_NS6deviceE - _ZN34_INTERNAL_e6be9e18_4_k_cu_5563a1064cuda3std6ranges3__45__cpo5beginE)
_ZN34_INTERNAL_e6be9e18_4_k_cu_5563a1064cuda3std6ranges3__45__cpo5beginE:
	.zero		1
	.type		_ZN34_INTERNAL_e6be9e18_4_k_cu_5563a1066thrust24THRUST_300001_SM_1000_NS6deviceE,@object
	.size		_ZN34_INTERNAL_e6be9e18_4_k_cu_5563a1066thrust24THRUST_300001_SM_1000_NS6deviceE,(_ZN34_INTERNAL_e6be9e18_4_k_cu_5563a1064cuda3std3__47nulloptE - _ZN34_INTERNAL_e6be9e18_4_k_cu_5563a1066thrust24THRUST_300001_SM_1000_NS6deviceE)
_ZN34_INTERNAL_e6be9e18_4_k_cu_5563a1066thrust24THRUST_300001_SM_1000_NS6deviceE:
	.zero		1
	.type		_ZN34_INTERNAL_e6be9e18_4_k_cu_5563a1064cuda3std3__47nulloptE,@object
	.size		_ZN34_INTERNAL_e6be9e18_4_k_cu_5563a1064cuda3std3__47nulloptE,(_ZN34_INTERNAL_e6be9e18_4_k_cu_5563a1064cuda3std6ranges3__45__cpo8distanceE - _ZN34_INTERNAL_e6be9e18_4_k_cu_5563a1064cuda3std3__47nulloptE)
_ZN34_INTERNAL_e6be9e18_4_k_cu_5563a1064cuda3std3__47nulloptE:
	.zero		1
	.type		_ZN34_INTERNAL_e6be9e18_4_k_cu_5563a1064cuda3std6ranges3__45__cpo8distanceE,@object
	.size		_ZN34_INTERNAL_e6be9e18_4_k_cu_5563a1064cuda3std6ranges3__45__cpo8distanceE,(_ZN34_INTERNAL_e6be9e18_4_k_cu_5563a1066thrust24THRUST_300001_SM_1000_NS12placeholders2_4E - _ZN34_INTERNAL_e6be9e18_4_k_cu_5563a1064cuda3std6ranges3__45__cpo8distanceE)
_ZN34_INTERNAL_e6be9e18_4_k_cu_5563a1064cuda3std6ranges3__45__cpo8distanceE:
	.zero		1
	.type		_ZN34_INTERNAL_e6be9e18_4_k_cu_5563a1066thrust24THRUST_300001_SM_1000_NS12placeholders2_4E,@object
	.size		_ZN34_INTERNAL_e6be9e18_4_k_cu_5563a1066thrust24THRUST_300001_SM_1000_NS12placeholders2_4E,(_ZN34_INTERNAL_e6be9e18_4_k_cu_5563a1064cuda3std3__45__cpo6rbeginE - _ZN34_INTERNAL_e6be9e18_4_k_cu_5563a1066thrust24THRUST_300001_SM_1000_NS12placeholders2_4E)
_ZN34_INTERNAL_e6be9e18_4_k_cu_5563a1066thrust24THRUST_300001_SM_1000_NS12placeholders2_4E:
	.zero		1
	.type		_ZN34_INTERNAL_e6be9e18_4_k_cu_5563a1064cuda3std3__45__cpo6rbeginE,@object
	.size		_ZN34_INTERNAL_e6be9e18_4_k_cu_5563a1064cuda3std3__45__cpo6rbeginE,(_ZN34_INTERNAL_e6be9e18_4_k_cu_5563a1064cuda3std6ranges3__45__cpo7advanceE - _ZN34_INTERNAL_e6be9e18_4_k_cu_5563a1064cuda3std3__45__cpo6rbeginE)
_ZN34_INTERNAL_e6be9e18_4_k_cu_5563a1064cuda3std3__45__cpo6rbeginE:
	.zero		1
	.type		_ZN34_INTERNAL_e6be9e18_4_k_cu_5563a1064cuda3std6ranges3__45__cpo7advanceE,@object
	.size		_ZN34_INTERNAL_e6be9e18_4_k_cu_5563a1064cuda3std6ranges3__45__cpo7advanceE,(_ZN34_INTERNAL_e6be9e18_4_k_cu_5563a1066thrust24THRUST_300001_SM_1000_NS12placeholders3_10E - _ZN34_INTERNAL_e6be9e18_4_k_cu_5563a1064cuda3std6ranges3__45__cpo7advanceE)
_ZN34_INTERNAL_e6be9e18_4_k_cu_5563a1064cuda3std6ranges3__45__cpo7advanceE:
	.zero		1
	.type		_ZN34_INTERNAL_e6be9e18_4_k_cu_5563a1066thrust24THRUST_300001_SM_1000_NS12placeholders3_10E,@object
	.size		_ZN34_INTERNAL_e6be9e18_4_k_cu_5563a1066thrust24THRUST_300001_SM_1000_NS12placeholders3_10E,(_ZN34_INTERNAL_e6be9e18_4_k_cu_5563a1064cuda3std3__48in_placeE - _ZN34_INTERNAL_e6be9e18_4_k_cu_5563a1066thrust24THRUST_300001_SM_1000_NS12placeholders3_10E)
_ZN34_INTERNAL_e6be9e18_4_k_cu_5563a1066thrust24THRUST_300001_SM_1000_NS12placeholders3_10E:
	.zero		1
	.type		_ZN34_INTERNAL_e6be9e18_4_k_cu_5563a1064cuda3std3__48in_placeE,@object
	.size		_ZN34_INTERNAL_e6be9e18_4_k_cu_5563a1064cuda3std3__48in_placeE,(_ZN34_INTERNAL_e6be9e18_4_k_cu_5563a1064cuda3std6ranges3__45__cpo4sizeE - _ZN34_INTERNAL_e6be9e18_4_k_cu_5563a1064cuda3std3__48in_placeE)
_ZN34_INTERNAL_e6be9e18_4_k_cu_5563a1064cuda3std3__48in_placeE:
	.zero		1
	.type		_ZN34_INTERNAL_e6be9e18_4_k_cu_5563a1064cuda3std6ranges3__45__cpo4sizeE,@object
	.size		_ZN34_INTERNAL_e6be9e18_4_k_cu_5563a1064cuda3std6ranges3__45__cpo4sizeE,(_ZN34_INTERNAL_e6be9e18_4_k_cu_5563a1066thrust24THRUST_300001_SM_1000_NS12placeholders2_2E - _ZN34_INTERNAL_e6be9e18_4_k_cu_5563a1064cuda3std6ranges3__45__cpo4sizeE)
_ZN34_INTERNAL_e6be9e18_4_k_cu_5563a1064cuda3std6ranges3__45__cpo4sizeE:
	.zero		1
	.type		_ZN34_INTERNAL_e6be9e18_4_k_cu_5563a1066thrust24THRUST_300001_SM_1000_NS12placeholders2_2E,@object
	.size		_ZN34_INTERNAL_e6be9e18_4_k_cu_5563a1066thrust24THRUST_300001_SM_1000_NS12placeholders2_2E,(_ZN34_INTERNAL_e6be9e18_4_k_cu_5563a1064cuda3std3__45__cpo6cbeginE - _ZN34_INTERNAL_e6be9e18_4_k_cu_5563a1066thrust24THRUST_300001_SM_1000_NS12placeholders2_2E)
_ZN34_INTERNAL_e6be9e18_4_k_cu_5563a1066thrust24THRUST_300001_SM_1000_NS12placeholders2_2E:
	.zero		1
	.type		_ZN34_INTERNAL_e6be9e18_4_k_cu_5563a1064cuda3std3__45__cpo6cbeginE,@object
	.size		_ZN34_INTERNAL_e6be9e18_4_k_cu_5563a1064cuda3std3__45__cpo6cbeginE,(_ZN34_INTERNAL_e6be9e18_4_k_cu_5563a1064cuda3std6ranges3__45__cpo6cbeginE - _ZN34_INTERNAL_e6be9e18_4_k_cu_5563a1064cuda3std3__45__cpo6cbeginE)
_ZN34_INTERNAL_e6be9e18_4_k_cu_5563a1064cuda3std3__45__cpo6cbeginE:
	.zero		1
	.type		_ZN34_INTERNAL_e6be9e18_4_k_cu_5563a1064cuda3std6ranges3__45__cpo6cbeginE,@object
	.size		_ZN34_INTERNAL_e6be9e18_4_k_cu_5563a1064cuda3std6ranges3__45__cpo6cbeginE,(_ZN34_INTERNAL_e6be9e18_4_k_cu_5563a1066thrust24THRUST_300001_SM_1000_NS12placeholders2_6E - _ZN34_INTERNAL_e6be9e18_4_k_cu_5563a1064cuda3std6ranges3__45__cpo6cbeginE)
_ZN34_INTERNAL_e6be9e18_4_k_cu_5563a1064cuda3std6ranges3__45__cpo6cbeginE:
	.zero		1
	.type		_ZN34_INTERNAL_e6be9e18_4_k_cu_5563a1066thrust24THRUST_300001_SM_1000_NS12placeholders2_6E,@object
	.size		_ZN34_INTERNAL_e6be9e18_4_k_cu_5563a1066thrust24THRUST_300001_SM_1000_NS12placeholders2_6E,(_ZN34_INTERNAL_e6be9e18_4_k_cu_5563a1064cuda3std3__45__cpo7crbeginE - _ZN34_INTERNAL_e6be9e18_4_k_cu_5563a1066thrust24THRUST_300001_SM_1000_NS12placeholders2_6E)
_ZN34_INTERNAL_e6be9e18_4_k_cu_5563a1066thrust24THRUST_300001_SM_1000_NS12placeholders2_6E:
	.zero		1
	.type		_ZN34_INTERNAL_e6be9e18_4_k_cu_5563a1064cuda3std3__45__cpo7crbeginE,@object
	.size		_ZN34_INTERNAL_e6be9e18_4_k_cu_5563a1064cuda3std3__45__cpo7crbeginE,(_ZN34_INTERNAL_e6be9e18_4_k_cu_5563a1064cuda3std6ranges3__45__cpo4nextE - _ZN34_INTERNAL_e6be9e18_4_k_cu_5563a1064cuda3std3__45__cpo7crbeginE)
_ZN34_INTERNAL_e6be9e18_4_k_cu_5563a1064cuda3std3__45__cpo7crbeginE:
	.zero		1
	.type		_ZN34_INTERNAL_e6be9e18_4_k_cu_5563a1064cuda3std6ranges3__45__cpo4nextE,@object
	.size		_ZN34_INTERNAL_e6be9e18_4_k_cu_5563a1064cuda3std6ranges3__45__cpo4nextE,(_ZN34_INTERNAL_e6be9e18_4_k_cu_5563a1064cuda3std6ranges3__45__cpo4swapE - _ZN34_INTERNAL_e6be9e18_4_k_cu_5563a1064cuda3std6ranges3__45__cpo4nextE)
_ZN34_INTERNAL_e6be9e18_4_k_cu_5563a1064cuda3std6ranges3__45__cpo4nextE:
	.zero		1
	.type		_ZN34_INTERNAL_e6be9e18_4_k_cu_5563a1064cuda3std6ranges3__45__cpo4swapE,@object
	.size		_ZN34_INTERNAL_e6be9e18_4_k_cu_5563a1064cuda3std6ranges3__45__cpo4swapE,(_ZN34_INTERNAL_e6be9e18_4_k_cu_5563a1066thrust24THRUST_300001_SM_1000_NS8cuda_cub10par_nosyncE - _ZN34_INTERNAL_e6be9e18_4_k_cu_5563a1064cuda3std6ranges3__45__cpo4swapE)
_ZN34_INTERNAL_e6be9e18_4_k_cu_5563a1064cuda3std6ranges3__45__cpo4swapE:
	.zero		1
	.type		_ZN34_INTERNAL_e6be9e18_4_k_cu_5563a1066thrust24THRUST_300001_SM_1000_NS8cuda_cub10par_nosyncE,@object
	.size		_ZN34_INTERNAL_e6be9e18_4_k_cu_5563a1066thrust24THRUST_300001_SM_1000_NS8cuda_cub10par_nosyncE,(_ZN34_INTERNAL_e6be9e18_4_k_cu_5563a1066thrust24THRUST_300001_SM_1000_NS3seqE - _ZN34_INTERNAL_e6be9e18_4_k_cu_5563a1066thrust24THRUST_300001_SM_1000_NS8cuda_cub10par_nosyncE)
_ZN34_INTERNAL_e6be9e18_4_k_cu_5563a1066thrust24THRUST_300001_SM_1000_NS8cuda_cub10par_nosyncE:
	.zero		1
	.type		_ZN34_INTERNAL_e6be9e18_4_k_cu_5563a1066thrust24THRUST_300001_SM_1000_NS3seqE,@object
	.size		_ZN34_INTERNAL_e6be9e18_4_k_cu_5563a1066thrust24THRUST_300001_SM_1000_NS3seqE,(_ZN34_INTERNAL_e6be9e18_4_k_cu_5563a1064cuda3std3__420unreachable_sentinelE - _ZN34_INTERNAL_e6be9e18_4_k_cu_5563a1066thrust24THRUST_300001_SM_1000_NS3seqE)
_ZN34_INTERNAL_e6be9e18_4_k_cu_5563a1066thrust24THRUST_300001_SM_1000_NS3seqE:
	.zero		1
	.type		_ZN34_INTERNAL_e6be9e18_4_k_cu_5563a1064cuda3std3__420unreachable_sentinelE,@object
	.size		_ZN34_INTERNAL_e6be9e18_4_k_cu_5563a1064cuda3std3__420unreachable_sentinelE,(_ZN34_INTERNAL_e6be9e18_4_k_cu_5563a1064cuda3std6ranges3__45__cpo5ssizeE - _ZN34_INTERNAL_e6be9e18_4_k_cu_5563a1064cuda3std3__420unreachable_sentinelE)
_ZN34_INTERNAL_e6be9e18_4_k_cu_5563a1064cuda3std3__420unreachable_sentinelE:
	.zero		1
	.type		_ZN34_INTERNAL_e6be9e18_4_k_cu_5563a1064cuda3std6ranges3__45__cpo5ssizeE,@object
	.size		_ZN34_INTERNAL_e6be9e18_4_k_cu_5563a1064cuda3std6ranges3__45__cpo5ssizeE,(_ZN34_INTERNAL_e6be9e18_4_k_cu_5563a1066thrust24THRUST_300001_SM_1000_NS12placeholders2_3E - _ZN34_INTERNAL_e6be9e18_4_k_cu_5563a1064cuda3std6ranges3__45__cpo5ssizeE)
_ZN34_INTERNAL_e6be9e18_4_k_cu_5563a1064cuda3std6ranges3__45__cpo5ssizeE:
	.zero		1
	.type		_ZN34_INTERNAL_e6be9e18_4_k_cu_5563a1066thrust24THRUST_300001_SM_1000_NS12placeholders2_3E,@object
	.size		_ZN34_INTERNAL_e6be9e18_4_k_cu_5563a1066thrust24THRUST_300001_SM_1000_NS12placeholders2_3E,(_ZN34_INTERNAL_e6be9e18_4_k_cu_5563a1064cuda3std3__45__cpo4cendE - _ZN34_INTERNAL_e6be9e18_4_k_cu_5563a1066thrust24THRUST_300001_SM_1000_NS12placeholders2_3E)
_ZN34_INTERNAL_e6be9e18_4_k_cu_5563a1066thrust24THRUST_300001_SM_1000_NS12placeholders2_3E:
	.zero		1
	.type		_ZN34_INTERNAL_e6be9e18_4_k_cu_5563a1064cuda3std3__45__cpo4cendE,@object
	.size		_ZN34_INTERNAL_e6be9e18_4_k_cu_5563a1064cuda3std3__45__cpo4cendE,(_ZN34_INTERNAL_e6be9e18_4_k_cu_5563a1064cuda3std6ranges3__45__cpo4cendE - _ZN34_INTERNAL_e6be9e18_4_k_cu_5563a1064cuda3std3__45__cpo4cendE)
_ZN34_INTERNAL_e6be9e18_4_k_cu_5563a1064cuda3std3__45__cpo4cendE:
	.zero		1
	.type		_ZN34_INTERNAL_e6be9e18_4_k_cu_5563a1064cuda3std6ranges3__45__cpo4cendE,@object
	.size		_ZN34_INTERNAL_e6be9e18_4_k_cu_5563a1064cuda3std6ranges3__45__cpo4cendE,(_ZN34_INTERNAL_e6be9e18_4_k_cu_5563a1066thrust24THRUST_300001_SM_1000_NS12placeholders2_7E - _ZN34_INTERNAL_e6be9e18_4_k_cu_5563a1064cuda3std6ranges3__45__cpo4cendE)
_ZN34_INTERNAL_e6be9e18_4_k_cu_5563a1064cuda3std6ranges3__45__cpo4cendE:
	.zero		1
	.type		_ZN34_INTERNAL_e6be9e18_4_k_cu_5563a1066thrust24THRUST_300001_SM_1000_NS12placeholders2_7E,@object
	.size		_ZN34_INTERNAL_e6be9e18_4_k_cu_5563a1066thrust24THRUST_300001_SM_1000_NS12placeholders2_7E,(_ZN34_INTERNAL_e6be9e18_4_k_cu_5563a1064cuda3std3__45__cpo5crendE - _ZN34_INTERNAL_e6be9e18_4_k_cu_5563a1066thrust24THRUST_300001_SM_1000_NS12placeholders2_7E)
_ZN34_INTERNAL_e6be9e18_4_k_cu_5563a1066thrust24THRUST_300001_SM_1000_NS12placeholders2_7E:
	.zero		1
	.type		_ZN34_INTERNAL_e6be9e18_4_k_cu_5563a1064cuda3std3__45__cpo5crendE,@object
	.size		_ZN34_INTERNAL_e6be9e18_4_k_cu_5563a1064cuda3std3__45__cpo5crendE,(_ZN34_INTERNAL_e6be9e18_4_k_cu_5563a1064cuda3std6ranges3__45__cpo4prevE - _ZN34_INTERNAL_e6be9e18_4_k_cu_5563a1064cuda3std3__45__cpo5crendE)
_ZN34_INTERNAL_e6be9e18_4_k_cu_5563a1064cuda3std3__45__cpo5crendE:
	.zero		1
	.type		_ZN34_INTERNAL_e6be9e18_4_k_cu_5563a1064cuda3std6ranges3__45__cpo4prevE,@object
	.size		_ZN34_INTERNAL_e6be9e18_4_k_cu_5563a1064cuda3std6ranges3__45__cpo4prevE,(_ZN34_INTERNAL_e6be9e18_4_k_cu_5563a1064cuda3std6ranges3__45__cpo9iter_moveE - _ZN34_INTERNAL_e6be9e18_4_k_cu_5563a1064cuda3std6ranges3__45__cpo4prevE)
_ZN34_INTERNAL_e6be9e18_4_k_cu_5563a1064cuda3std6ranges3__45__cpo4prevE:
	.zero		1
	.type		_ZN34_INTERNAL_e6be9e18_4_k_cu_5563a1064cuda3std6ranges3__45__cpo9iter_moveE,@object
	.size		_ZN34_INTERNAL_e6be9e18_4_k_cu_5563a1064cuda3std6ranges3__45__cpo9iter_moveE,(_ZN34_INTERNAL_e6be9e18_4_k_cu_5563a1066thrust24THRUST_300001_SM_1000_NS6system6detail10sequential3seqE - _ZN34_INTERNAL_e6be9e18_4_k_cu_5563a1064cuda3std6ranges3__45__cpo9iter_moveE)
_ZN34_INTERNAL_e6be9e18_4_k_cu_5563a1064cuda3std6ranges3__45__cpo9iter_moveE:
	.zero		1
	.type		_ZN34_INTERNAL_e6be9e18_4_k_cu_5563a1066thrust24THRUST_300001_SM_1000_NS6system6detail10sequential3seqE,@object
	.size		_ZN34_INTERNAL_e6be9e18_4_k_cu_5563a1066thrust24THRUST_300001_SM_1000_NS6system6detail10sequential3seqE,(_ZN34_INTERNAL_e6be9e18_4_k_cu_5563a1066thrust24THRUST_300001_SM_1000_NS12placeholders2_9E - _ZN34_INTERNAL_e6be9e18_4_k_cu_5563a1066thrust24THRUST_300001_SM_1000_NS6system6detail10sequential3seqE)
_ZN34_INTERNAL_e6be9e18_4_k_cu_5563a1066thrust24THRUST_300001_SM_1000_NS6system6detail10sequential3seqE:
	.zero		1
	.type		_ZN34_INTERNAL_e6be9e18_4_k_cu_5563a1066thrust24THRUST_300001_SM_1000_NS12placeholders2_9E,@object
	.size		_ZN34_INTERNAL_e6be9e18_4_k_cu_5563a1066thrust24THRUST_300001_SM_1000_NS12placeholders2_9E,(_ZN34_INTERNAL_e6be9e18_4_k_cu_5563a1064cuda3std3__419piecewise_constructE - _ZN34_INTERNAL_e6be9e18_4_k_cu_5563a1066thrust24THRUST_300001_SM_1000_NS12placeholders2_9E)
_ZN34_INTERNAL_e6be9e18_4_k_cu_5563a1066thrust24THRUST_300001_SM_1000_NS12placeholders2_9E:
	.zero		1
	.type		_ZN34_INTERNAL_e6be9e18_4_k_cu_5563a1064cuda3std3__419piecewise_constructE,@object
	.size		_ZN34_INTERNAL_e6be9e18_4_k_cu_5563a1064cuda3std3__419piecewise_constructE,(_ZN34_INTERNAL_e6be9e18_4_k_cu_5563a1064cuda3std6ranges3__45__cpo5cdataE - _ZN34_INTERNAL_e6be9e18_4_k_cu_5563a1064cuda3std3__419piecewise_constructE)
_ZN34_INTERNAL_e6be9e18_4_k_cu_5563a1064cuda3std3__419piecewise_constructE:
	.zero		1
	.type		_ZN34_INTERNAL_e6be9e18_4_k_cu_5563a1064cuda3std6ranges3__45__cpo5cdataE,@object
	.size		_ZN34_INTERNAL_e6be9e18_4_k_cu_5563a1064cuda3std6ranges3__45__cpo5cdataE,(_ZN34_INTERNAL_e6be9e18_4_k_cu_5563a1066thrust24THRUST_300001_SM_1000_NS12placeholders2_1E - _ZN34_INTERNAL_e6be9e18_4_k_cu_5563a1064cuda3std6ranges3__45__cpo5cdataE)
_ZN34_INTERNAL_e6be9e18_4_k_cu_5563a1064cuda3std6ranges3__45__cpo5cdataE:
	.zero		1
	.type		_ZN34_INTERNAL_e6be9e18_4_k_cu_5563a1066thrust24THRUST_300001_SM_1000_NS12placeholders2_1E,@object
	.size		_ZN34_INTERNAL_e6be9e18_4_k_cu_5563a1066thrust24THRUST_300001_SM_1000_NS12placeholders2_1E,(_ZN34_INTERNAL_e6be9e18_4_k_cu_5563a1064cuda3std3__45__cpo3endE - _ZN34_INTERNAL_e6be9e18_4_k_cu_5563a1066thrust24THRUST_300001_SM_1000_NS12placeholders2_1E)
_ZN34_INTERNAL_e6be9e18_4_k_cu_5563a1066thrust24THRUST_300001_SM_1000_NS12placeholders2_1E:
	.zero		1
	.type		_ZN34_INTERNAL_e6be9e18_4_k_cu_5563a1064cuda3std3__45__cpo3endE,@object
	.size		_ZN34_INTERNAL_e6be9e18_4_k_cu_5563a1064cuda3std3__45__cpo3endE,(_ZN34_INTERNAL_e6be9e18_4_k_cu_5563a1064cuda3std6ranges3__45__cpo3endE - _ZN34_INTERNAL_e6be9e18_4_k_cu_5563a1064cuda3std3__45__cpo3endE)
_ZN34_INTERNAL_e6be9e18_4_k_cu_5563a1064cuda3std3__45__cpo3endE:
	.zero		1
	.type		_ZN34_INTERNAL_e6be9e18_4_k_cu_5563a1064cuda3std6ranges3__45__cpo3endE,@object
	.size		_ZN34_INTERNAL_e6be9e18_4_k_cu_5563a1064cuda3std6ranges3__45__cpo3endE,(_ZN34_INTERNAL_e6be9e18_4_k_cu_5563a1066thrust24THRUST_300001_SM_1000_NS12placeholders2_5E - _ZN34_INTERNAL_e6be9e18_4_k_cu_5563a1064cuda3std6ranges3__45__cpo3endE)
_ZN34_INTERNAL_e6be9e18_4_k_cu_5563a1064cuda3std6ranges3__45__cpo3endE:
	.zero		1
	.type		_ZN34_INTERNAL_e6be9e18_4_k_cu_5563a1066thrust24THRUST_300001_SM_1000_NS12placeholders2_5E,@object
	.size		_ZN34_INTERNAL_e6be9e18_4_k_cu_5563a1066thrust24THRUST_300001_SM_1000_NS12placeholders2_5E,(_ZN34_INTERNAL_e6be9e18_4_k_cu_5563a1064cuda3std3__45__cpo4rendE - _ZN34_INTERNAL_e6be9e18_4_k_cu_5563a1066thrust24THRUST_300001_SM_1000_NS12placeholders2_5E)
_ZN34_INTERNAL_e6be9e18_4_k_cu_5563a1066thrust24THRUST_300001_SM_1000_NS12placeholders2_5E:
	.zero		1
	.type		_ZN34_INTERNAL_e6be9e18_4_k_cu_5563a1064cuda3std3__45__cpo4rendE,@object
	.size		_ZN34_INTERNAL_e6be9e18_4_k_cu_5563a1064cuda3std3__45__cpo4rendE,(_ZN34_INTERNAL_e6be9e18_4_k_cu_5563a1064cuda3std6ranges3__45__cpo9iter_swapE - _ZN34_INTERNAL_e6be9e18_4_k_cu_5563a1064cuda3std3__45__cpo4rendE)
_ZN34_INTERNAL_e6be9e18_4_k_cu_5563a1064cuda3std3__45__cpo4rendE:
	.zero		1
	.type		_ZN34_INTERNAL_e6be9e18_4_k_cu_5563a1064cuda3std6ranges3__45__cpo9iter_swapE,@object
	.size		_ZN34_INTERNAL_e6be9e18_4_k_cu_5563a1064cuda3std6ranges3__45__cpo9iter_swapE,(_ZN34_INTERNAL_e6be9e18_4_k_cu_5563a1064cuda3std3__48unexpectE - _ZN34_INTERNAL_e6be9e18_4_k_cu_5563a1064cuda3std6ranges3__45__cpo9iter_swapE)
_ZN34_INTERNAL_e6be9e18_4_k_cu_5563a1064cuda3std6ranges3__45__cpo9iter_swapE:
	.zero		1
	.type		_ZN34_INTERNAL_e6be9e18_4_k_cu_5563a1064cuda3std3__48unexpectE,@object
	.size		_ZN34_INTERNAL_e6be9e18_4_k_cu_5563a1064cuda3std3__48unexpectE,(_ZN34_INTERNAL_e6be9e18_4_k_cu_5563a1066thrust24THRUST_300001_SM_1000_NS8cuda_cub3parE - _ZN34_INTERNAL_e6be9e18_4_k_cu_5563a1064cuda3std3__48unexpectE)
_ZN34_INTERNAL_e6be9e18_4_k_cu_5563a1064cuda3std3__48unexpectE:
	.zero		1
	.type		_ZN34_INTERNAL_e6be9e18_4_k_cu_5563a1066thrust24THRUST_300001_SM_1000_NS8cuda_cub3parE,@object
	.size		_ZN34_INTERNAL_e6be9e18_4_k_cu_5563a1066thrust24THRUST_300001_SM_1000_NS8cuda_cub3parE,(.L_29 - _ZN34_INTERNAL_e6be9e18_4_k_cu_5563a1066thrust24THRUST_300001_SM_1000_NS8cuda_cub3parE)
_ZN34_INTERNAL_e6be9e18_4_k_cu_5563a1066thrust24THRUST_300001_SM_1000_NS8cuda_cub3parE:
	.zero		1
.L_29:


//--------------------- .nv.shared._ZN3cub18CUB_300001_SM_10006detail6reduce18DeviceReduceKernelINS2_10policy_hubIiyN4cuda3std3__44plusIiEEE10Policy1000EPiyS9_iNS7_10__identityEEEvT0_PT3_T1_NS0_13GridEvenShareISH_EET2_T4_ --------------------------
	.section	.nv.shared._ZN3cub18CUB_300001_SM_10006detail6reduce18DeviceReduceKernelINS2_10policy_hubIiyN4cuda3std3__44plusIiEEE10Policy1000EPiyS9_iNS7_10__identityEEEvT0_PT3_T1_NS0_13GridEvenShareISH_EET2_T4_,"aw",@nobits
	.sectionflags	@""
	.align	16
.nv.shared._ZN3cub18CUB_300001_SM_10006detail6reduce18DeviceReduceKernelINS2_10policy_hubIiyN4cuda3std3__44plusIiEEE10Policy1000EPiyS9_iNS7_10__identityEEEvT0_PT3_T1_NS0_13GridEvenShareISH_EET2_T4_:
	.zero		1072


//--------------------- .nv.shared._ZN3cub18CUB_300001_SM_10006detail6reduce28DeviceReduceSingleTileKernelINS2_10policy_hubIiyN4cuda3std3__44plusIiEEE10Policy1000EPiSC_yS9_iiNS7_10__identityEEEvT0_T1_T2_T3_T4_T6_ --------------------------
	.section	.nv.shared._ZN3cub18CUB_300001_SM_10006detail6reduce28DeviceReduceSingleTileKernelINS2_10policy_hubIiyN4cuda3std3__44plusIiEEE10Policy1000EPiSC_yS9_iiNS7_10__identityEEEvT0_T1_T2_T3_T4_T6_,"aw",@nobits
	.sectionflags	@""
	.align	16
.nv.shared._ZN3cub18CUB_300001_SM_10006detail6reduce28DeviceReduceSingleTileKernelINS2_10policy_hubIiyN4cuda3std3__44plusIiEEE10Policy1000EPiSC_yS9_iiNS7_10__identityEEEvT0_T1_T2_T3_T4_T6_:
	.zero		1072


//--------------------- .nv.shared._ZN3cub18CUB_300001_SM_10006detail6reduce28DeviceReduceSingleTileKernelINS2_10policy_hubIijN4cuda3std3__44plusIiEEE10Policy1000EPiSC_iS9_iiNS7_10__identityEEEvT0_T1_T2_T3_T4_T6_ --------------------------
	.section	.nv.shared._ZN3cub18CUB_300001_SM_10006detail6reduce28DeviceReduceSingleTileKernelINS2_10policy_hubIijN4cuda3std3__44plusIiEEE10Policy1000EPiSC_iS9_iiNS7_10__identityEEEvT0_T1_T2_T3_T4_T6_,"aw",@nobits
	.sectionflags	@""
	.align	16
.nv.shared._ZN3cub18CUB_300001_SM_10006detail6reduce28DeviceReduceSingleTileKernelINS2_10policy_hubIijN4cuda3std3__44plusIiEEE10Policy1000EPiSC_iS9_iiNS7_10__identityEEEvT0_T1_T2_T3_T4_T6_:
	.zero		1072


//--------------------- .nv.shared._ZN3cub18CUB_300001_SM_10006detail6reduce18DeviceReduceKernelINS2_10policy_hubIijN4cuda3std3__44plusIiEEE10Policy1000EPijS9_iNS7_10__identityEEEvT0_PT3_T1_NS0_13GridEvenShareISH_EET2_T4_ --------------------------
	.section	.nv.shared._ZN3cub18CUB_300001_SM_10006detail6reduce18DeviceReduceKernelINS2_10policy_hubIijN4cuda3std3__44plusIiEEE10Policy1000EPijS9_iNS7_10__identityEEEvT0_PT3_T1_NS0_13GridEvenShareISH_EET2_T4_,"aw",@nobits
	.sectionflags	@""
	.align	16
.nv.shared._ZN3cub18CUB_300001_SM_10006detail6reduce18DeviceReduceKernelINS2_10policy_hubIijN4cuda3std3__44plusIiEEE10Policy1000EPijS9_iNS7_10__identityEEEvT0_PT3_T1_NS0_13GridEvenShareISH_EET2_T4_:
	.zero		1072


//--------------------- .nv.shared._ZN3cub18CUB_300001_SM_10006detail6reduce28DeviceReduceSingleTileKernelINS2_10policy_hubIijN4cuda3std3__44plusIiEEE10Policy1000EPiSC_jS9_iiNS7_10__identityEEEvT0_T1_T2_T3_T4_T6_ --------------------------
	.section	.nv.shared._ZN3cub18CUB_300001_SM_10006detail6reduce28DeviceReduceSingleTileKernelINS2_10policy_hubIijN4cuda3std3__44plusIiEEE10Policy1000EPiSC_jS9_iiNS7_10__identityEEEvT0_T1_T2_T3_T4_T6_,"aw",@nobits
	.sectionflags	@""
	.align	16
.nv.shared._ZN3cub18CUB_300001_SM_10006detail6reduce28DeviceReduceSingleTileKernelINS2_10policy_hubIijN4cuda3std3__44plusIiEEE10Policy1000EPiSC_jS9_iiNS7_10__identityEEEvT0_T1_T2_T3_T4_T6_:
	.zero		1072


//--------------------- .nv.shared._ZN3cub18CUB_300001_SM_10006detail11EmptyKernelIvEEvv --------------------------
	.section	.nv.shared._ZN3cub18CUB_300001_SM_10006detail11EmptyKernelIvEEvv,"aw",@nobits
	.sectionflags	@""
	.align	16
	.zero		1024


//--------------------- .nv.shared._Z14reduce_kernel7PiS_i --------------------------
	.section	.nv.shared._Z14reduce_kernel7PiS_i,"aw",@nobits
	.sectionflags	@""
	.align	16
	.zero		1024


//--------------------- .nv.shared._Z14reduce_kernel6PiS_i --------------------------
	.section	.nv.shared._Z14reduce_kernel6PiS_i,"aw",@nobits
	.sectionflags	@""
	.align	16
	.zero		1024


//--------------------- .nv.shared._Z14reduce_kernel5PiS_i --------------------------
	.section	.nv.shared._Z14reduce_kernel5PiS_i,"aw",@nobits
	.sectionflags	@""
	.align	16
	.zero		1024


//--------------------- .nv.shared._Z14reduce_kernel4PiS_i --------------------------
	.section	.nv.shared._Z14reduce_kernel4PiS_i,"aw",@nobits
	.sectionflags	@""
	.align	16
	.zero		1024


//--------------------- .nv.shared._Z14reduce_kernel3PiS_i --------------------------
	.section	.nv.shared._Z14reduce_kernel3PiS_i,"aw",@nobits
	.sectionflags	@""
	.align	16
	.zero		1024


//--------------------- .nv.shared._Z14reduce_kernel2PiS_i --------------------------
	.section	.nv.shared._Z14reduce_kernel2PiS_i,"aw",@nobits
	.sectionflags	@""
	.align	16
	.zero		1024


//--------------------- .nv.shared._Z14reduce_kernel1PiS_i --------------------------
	.section	.nv.shared._Z14reduce_kernel1PiS_i,"aw",@nobits
	.sectionflags	@""
	.align	16
	.zero		1024


//--------------------- .nv.constant0._ZN3cub18CUB_300001_SM_10006detail6reduce28DeviceReduceSingleTileKernelINS2_10policy_hubIiyN4cuda3std3__44plusIiEEE10Policy1000EPiSC_iS9_iiNS7_10__identityEEEvT0_T1_T2_T3_T4_T6_ --------------------------
	.section	.nv.constant0._ZN3cub18CUB_300001_SM_10006detail6reduce28DeviceReduceSingleTileKernelINS2_10policy_hubIiyN4cuda3std3__44plusIiEEE10Policy1000EPiSC_iS9_iiNS7_10__identityEEEvT0_T1_T2_T3_T4_T6_,"a",@progbits
	.sectionflags	@""
	.align	4
.nv.constant0._ZN3cub18CUB_300001_SM_10006detail6reduce28DeviceReduceSingleTileKernelINS2_10policy_hubIiyN4cuda3std3__44plusIiEEE10Policy1000EPiSC_iS9_iiNS7_10__identityEEEvT0_T1_T2_T3_T4_T6_:
	.zero		925


//--------------------- .nv.constant0._ZN3cub18CUB_300001_SM_10006detail6reduce18DeviceReduceKernelINS2_10policy_hubIiyN4cuda3std3__44plusIiEEE10Policy1000EPiyS9_iNS7_10__identityEEEvT0_PT3_T1_NS0_13GridEvenShareISH_EET2_T4_ --------------------------
	.section	.nv.constant0._ZN3cub18CUB_300001_SM_10006detail6reduce18DeviceReduceKernelINS2_10policy_hubIiyN4cuda3std3__44plusIiEEE10Policy1000EPiyS9_iNS7_10__identityEEEvT0_PT3_T1_NS0_13GridEvenShareISH_EET2_T4_,"a",@progbits
	.sectionflags	@""
	.align	4
.nv.constant0._ZN3cub18CUB_300001_SM_10006detail6reduce18DeviceReduceKernelINS2_10policy_hubIiyN4cuda3std3__44plusIiEEE10Policy1000EPiyS9_iNS7_10__identityEEEvT0_PT3_T1_NS0_13GridEvenShareISH_EET2_T4_:
	.zero		994


//--------------------- .nv.constant0._ZN3cub18CUB_300001_SM_10006detail6reduce28DeviceReduceSingleTileKernelINS2_10policy_hubIiyN4cuda3std3__44plusIiEEE10Policy1000EPiSC_yS9_iiNS7_10__identityEEEvT0_T1_T2_T3_T4_T6_ --------------------------
	.section	.nv.constant0._ZN3cub18CUB_300001_SM_10006detail6reduce28DeviceReduceSingleTileKernelINS2_10policy_hubIiyN4cuda3std3__44plusIiEEE10Policy1000EPiSC_yS9_iiNS7_10__identityEEEvT0_T1_T2_T3_T4_T6_,"a",@progbits
	.sectionflags	@""
	.align	4
.nv.constant0._ZN3cub18CUB_300001_SM_10006detail6reduce28DeviceReduceSingleTileKernelINS2_10policy_hubIiyN4cuda3std3__44plusIiEEE10Policy1000EPiSC_yS9_iiNS7_10__identityEEEvT0_T1_T2_T3_T4_T6_:
	.zero		929


//--------------------- .nv.constant0._ZN3cub18CUB_300001_SM_10006detail6reduce28DeviceReduceSingleTileKernelINS2_10policy_hubIijN4cuda3std3__44plusIiEEE10Policy1000EPiSC_iS9_iiNS7_10__identityEEEvT0_T1_T2_T3_T4_T6_ --------------------------
	.section	.nv.constant0._ZN3cub18CUB_300001_SM_10006detail6reduce28DeviceReduceSingleTileKernelINS2_10policy_hubIijN4cuda3std3__44plusIiEEE10Policy1000EPiSC_iS9_iiNS7_10__identityEEEvT0_T1_T2_T3_T4_T6_,"a",@progbits
	.sectionflags	@""
	.align	4
.nv.constant0._ZN3cub18CUB_300001_SM_10006detail6reduce28DeviceReduceSingleTileKernelINS2_10policy_hubIijN4cuda3std3__44plusIiEEE10Policy1000EPiSC_iS9_iiNS7_10__identityEEEvT0_T1_T2_T3_T4_T6_:
	.zero		925


//--------------------- .nv.constant0._ZN3cub18CUB_300001_SM_10006detail6reduce18DeviceReduceKernelINS2_10policy_hubIijN4cuda3std3__44plusIiEEE10Policy1000EPijS9_iNS7_10__identityEEEvT0_PT3_T1_NS0_13GridEvenShareISH_EET2_T4_ --------------------------
	.section	.nv.constant0._ZN3cub18CUB_300001_SM_10006detail6reduce18DeviceReduceKernelINS2_10policy_hubIijN4cuda3std3__44plusIiEEE10Policy1000EPijS9_iNS7_10__identityEEEvT0_PT3_T1_NS0_13GridEvenShareISH_EET2_T4_,"a",@progbits
	.sectionflags	@""
	.align	4
.nv.constant0._ZN3cub18CUB_300001_SM_10006detail6reduce18DeviceReduceKernelINS2_10policy_hubIijN4cuda3std3__44plusIiEEE10Policy1000EPijS9_iNS7_10__identityEEEvT0_PT3_T1_NS0_13GridEvenShareISH_EET2_T4_:
	.zero		958


//--------------------- .nv.constant0._ZN3cub18CUB_300001_SM_10006detail6reduce28DeviceReduceSingleTileKernelINS2_10policy_hubIijN4cuda3std3__44plusIiEEE10Policy1000EPiSC_jS9_iiNS7_10__identityEEEvT0_T1_T2_T3_T4_T6_ --------------------------
	.section	.nv.constant0._ZN3cub18CUB_300001_SM_10006detail6reduce28DeviceReduceSingleTileKernelINS2_10policy_hubIijN4cuda3std3__44plusIiEEE10Policy1000EPiSC_jS9_iiNS7_10__identityEEEvT0_T1_T2_T3_T4_T6_,"a",@progbits
	.sectionflags	@""
	.align	4
.nv.constant0._ZN3cub18CUB_300001_SM_10006detail6reduce28DeviceReduceSingleTileKernelINS2_10policy_hubIijN4cuda3std3__44plusIiEEE10Policy1000EPiSC_jS9_iiNS7_10__identityEEEvT0_T1_T2_T3_T4_T6_:
	.zero		925


//--------------------- .nv.constant0._ZN3cub18CUB_300001_SM_10006detail11EmptyKernelIvEEvv --------------------------
	.section	.nv.constant0._ZN3cub18CUB_300001_SM_10006detail11EmptyKernelIvEEvv,"a",@progbits
	.sectionflags	@""
	.align	4
.nv.constant0._ZN3cub18CUB_300001_SM_10006detail11EmptyKernelIvEEvv:
	.zero		896


//--------------------- .nv.constant0._Z14reduce_kernel7PiS_i --------------------------
	.section	.nv.constant0._Z14reduce_kernel7PiS_i,"a",@progbits
	.sectionflags	@""
	.align	4
.nv.constant0._Z14reduce_kernel7PiS_i:
	.zero		916


//--------------------- .nv.constant0._Z14reduce_kernel6PiS_i --------------------------
	.section	.nv.constant0._Z14reduce_kernel6PiS_i,"a",@progbits
	.sectionflags	@""
	.align	4
.nv.constant0._Z14reduce_kernel6PiS_i:
	.zero		916


//--------------------- .nv.constant0._Z14reduce_kernel5PiS_i --------------------------
	.section	.nv.constant0._Z14reduce_kernel5PiS_i,"a",@progbits
	.sectionflags	@""
	.align	4
.nv.constant0._Z14reduce_kernel5PiS_i:
	.zero		916


//--------------------- .nv.constant0._Z14reduce_kernel4PiS_i --------------------------
	.section	.nv.constant0._Z14reduce_kernel4PiS_i,"a",@progbits
	.sectionflags	@""
	.align	4
.nv.constant0._Z14reduce_kernel4PiS_i:
	.zero		916


//--------------------- .nv.constant0._Z14reduce_kernel3PiS_i --------------------------
	.section	.nv.constant0._Z14reduce_kernel3PiS_i,"a",@progbits
	.sectionflags	@""
	.align	4
.nv.constant0._Z14reduce_kernel3PiS_i:
	.zero		916


//--------------------- .nv.constant0._Z14reduce_kernel2PiS_i --------------------------
	.section	.nv.constant0._Z14reduce_kernel2PiS_i,"a",@progbits
	.sectionflags	@""
	.align	4
.nv.constant0._Z14reduce_kernel2PiS_i:
	.zero		916


//--------------------- .nv.constant0._Z14reduce_kernel1PiS_i --------------------------
	.section	.nv.constant0._Z14reduce_kernel1PiS_i,"a",@progbits
	.sectionflags	@""
	.align	4
.nv.constant0._Z14reduce_kernel1PiS_i:
	.zero		916


//--------------------- SYMBOLS --------------------------

	.type		.nv.reservedSmem.offset0,@object
	.size		.nv.reservedSmem.offset0,0x4
	.type		.nv.reservedSmem.cap,@object
	.size		.nv.reservedSmem.cap,0x4
